def matmul_kernel(
    a_ptr,
    b_ptr,
    c_ptr,
    M,
    N,
    K,
    stride_am,
    stride_ak,
    stride_bk,
    stride_bn,
    stride_cm,
    stride_cn,
    BLOCK_M: tl.constexpr,
    BLOCK_N: tl.constexpr,
    BLOCK_K: tl.constexpr,
    GROUP_M: tl.constexpr,
):
    pid = tl.program_id(axis=0)
    num_pid_m = tl.cdiv(M, BLOCK_M)
    num_pid_n = tl.cdiv(N, BLOCK_N)
    num_pid_in_group = GROUP_M * num_pid_n
    group_id = pid // num_pid_in_group
    first_pid_m = group_id * GROUP_M
    group_size_m = min(num_pid_m - first_pid_m, GROUP_M)
    pid_m = first_pid_m + ((pid % num_pid_in_group) % group_size_m)
    pid_n = (pid % num_pid_in_group) // group_size_m

    offs_am = (pid_m * BLOCK_M + tl.arange(0, BLOCK_M)) % M
    offs_bn = (pid_n * BLOCK_N + tl.arange(0, BLOCK_N)) % N
    offs_k = tl.arange(0, BLOCK_K)
    a_ptrs = a_ptr + offs_am[:, None] * stride_am + offs_k[None, :] * stride_ak
    b_ptrs = b_ptr + offs_k[:, None] * stride_bk + offs_bn[None, :] * stride_bn

    acc = tl.zeros((BLOCK_M, BLOCK_N), dtype=tl.float32)
    for kk in range(0, tl.cdiv(K, BLOCK_K)):
        a = tl.load(a_ptrs, mask=offs_k[None, :] < K - kk * BLOCK_K, other=0.0)
        b = tl.load(b_ptrs, mask=offs_k[:, None] < K - kk * BLOCK_K, other=0.0)
        acc = tl.dot(a, b, acc)
        a_ptrs += BLOCK_K * stride_ak
        b_ptrs += BLOCK_K * stride_bk

    c = acc.to(c_ptr.dtype.element_ty)
    offs_cm = pid_m * BLOCK_M + tl.arange(0, BLOCK_M)
    offs_cn = pid_n * BLOCK_N + tl.arange(0, BLOCK_N)
    c_ptrs = c_ptr + offs_cm[:, None] * stride_cm + offs_cn[None, :] * stride_cn
    mask = (offs_cm[:, None] < M) & (offs_cn[None, :] < N)
    tl.store(c_ptrs, c, mask=mask)

# config = {"BLOCK_K": 256, "BLOCK_M": 128, "BLOCK_N": 16, "GROUP_M": 8, "arch": "sm_100", "dtype": "fp8e4m3", "num_ctas": 1, "num_stages": 3, "num_warps": 4}
# arch = sm_100


// ===== COMPILED SASS (sm_100a) =====

	.target	sm_100a

	.elftype	@"ET_EXEC"


//--------------------- .note.nv.tkinfo           --------------------------
	.section	.note.nv.tkinfo,"",@"SHT_NOTE"
	.sectionflags	@"SHF_NOTE_NV_TKINFO"
	.tkinfo
        /*0018*/ 	.word	0x00000081
        /*0030*/ 	.string	""
        /*0030*/ 	.string	"ptxas-blackwell"
        /*0030*/ 	.string	"Cuda compilation tools, release 12.9, V12.9.86"
        /*0030*/ 	.string	"Build cuda_12.9.r12.9/compiler.36037853_0"
        /*0030*/ 	.string	"-v  -suppress-debug-info  -lineinfo  -arch sm_100a "



//--------------------- .note.nv.cuver            --------------------------
	.section	.note.nv.cuver,"",@"SHT_NOTE"
	.sectionflags	@"SHF_NOTE_NV_CUVER"
        /*0018*/ 	.short	0x0001
        /*001a*/ 	.short	0x0064
        /*001c*/ 	.short	0x0001
        /*001e*/ 	.short	0x0000
        /*0020*/ 	.short	0x0001
        /*0022*/ 	.short	0x0000


//--------------------- .nv.info                  --------------------------
	.section	.nv.info,"",@"SHT_CUDA_INFO"
	.align	4


	//----- nvinfo : EIATTR_REGCOUNT
	.align		4
        /*0000*/ 	.byte	0x04, 0x2f
        /*0002*/ 	.short	(.L_4 - .L_3)
	.align		4
.L_3:
        /*0004*/ 	.word	index@(matmul_kernel)
        /*0008*/ 	.word	0x00000028


	//----- nvinfo : EIATTR_FRAME_SIZE
	.align		4
.L_4:
        /*000c*/ 	.byte	0x04, 0x11
        /*000e*/ 	.short	(.L_6 - .L_5)
	.align		4
.L_5:
        /*0010*/ 	.word	index@($__internal_2_$__cuda_sm10x_tcgen05_guardrail_trap_unallocated_columns_being_dealloced)
        /*0014*/ 	.word	0x00001108


	//----- nvinfo : EIATTR_FRAME_SIZE
	.align		4
.L_6:
        /*0018*/ 	.byte	0x04, 0x11
        /*001a*/ 	.short	(.L_8 - .L_7)
	.align		4
.L_7:
        /*001c*/ 	.word	index@($__internal_1_$__cuda_sm10x_tcgen05_guardrail_trap_phase_invalid_during_alloc)
        /*0020*/ 	.word	0x00001108


	//----- nvinfo : EIATTR_FRAME_SIZE
	.align		4
.L_8:
        /*0024*/ 	.byte	0x04, 0x11
        /*0026*/ 	.short	(.L_10 - .L_9)
	.align		4
.L_9:
        /*0028*/ 	.word	index@($__internal_0_$__cuda_sm10x_tcgen05_guardrail_trap_col_being_dealloced_not_returned_by_alloc)
        /*002c*/ 	.word	0x00001108


	//----- nvinfo : EIATTR_FRAME_SIZE
	.align		4
.L_10:
        /*0030*/ 	.byte	0x04, 0x11
        /*0032*/ 	.short	(.L_12 - .L_11)
	.align		4
.L_11:
        /*0034*/ 	.word	index@(matmul_kernel)
        /*0038*/ 	.word	0x00001108


	//----- nvinfo : EIATTR_MIN_STACK_SIZE
	.align		4
.L_12:
        /*003c*/ 	.byte	0x04, 0x12
        /*003e*/ 	.short	(.L_14 - .L_13)
	.align		4
.L_13:
        /*0040*/ 	.word	index@(matmul_kernel)
        /*0044*/ 	.word	0x00001108
.L_14:


//--------------------- .nv.info.matmul_kernel    --------------------------
	.section	.nv.info.matmul_kernel,"",@"SHT_CUDA_INFO"
	.sectionflags	@""
	.align	4


	//----- nvinfo : EIATTR_CUDA_API_VERSION
	.align		4
        /*0000*/ 	.byte	0x04, 0x37
        /*0002*/ 	.short	(.L_16 - .L_15)
.L_15:
        /*0004*/ 	.word	0x00000081


	//----- nvinfo : EIATTR_KPARAM_INFO
	.align		4
.L_16:
        /*0008*/ 	.byte	0x04, 0x17
        /*000a*/ 	.short	(.L_18 - .L_17)
.L_17:
        /*000c*/ 	.word	0x00000000
        /*0010*/ 	.short	0x000d
        /*0012*/ 	.short	0x0048
        /*0014*/ 	.byte	0x00, 0xf4, 0x21, 0x00


	//----- nvinfo : EIATTR_KPARAM_INFO
	.align		4
.L_18:
        /*0018*/ 	.byte	0x04, 0x17
        /*001a*/ 	.short	(.L_20 - .L_19)
.L_19:
        /*001c*/ 	.word	0x00000000
        /*0020*/ 	.short	0x000c
        /*0022*/ 	.short	0x0040
        /*0024*/ 	.byte	0x00, 0xf4, 0x21, 0x00


	//----- nvinfo : EIATTR_KPARAM_INFO
	.align		4
.L_20:
        /*0028*/ 	.byte	0x04, 0x17
        /*002a*/ 	.short	(.L_22 - .L_21)
.L_21:
        /*002c*/ 	.word	0x00000000
        /*0030*/ 	.short	0x000b
        /*0032*/ 	.short	0x0038
        /*0034*/ 	.byte	0x00, 0xf0, 0x11, 0x00


	//----- nvinfo : EIATTR_KPARAM_INFO
	.align		4
.L_22:
        /*0038*/ 	.byte	0x04, 0x17
        /*003a*/ 	.short	(.L_24 - .L_23)
.L_23:
        /*003c*/ 	.word	0x00000000
        /*0040*/ 	.short	0x000a
        /*0042*/ 	.short	0x0034
        /*0044*/ 	.byte	0x00, 0xf0, 0x11, 0x00


	//----- nvinfo : EIATTR_KPARAM_INFO
	.align		4
.L_24:
        /*0048*/ 	.byte	0x04, 0x17
        /*004a*/ 	.short	(.L_26 - .L_25)
.L_25:
        /*004c*/ 	.word	0x00000000
        /*0050*/ 	.short	0x0009
        /*0052*/ 	.short	0x0030
        /*0054*/ 	.byte	0x00, 0xf0, 0x11, 0x00


	//----- nvinfo : EIATTR_KPARAM_INFO
	.align		4
.L_26:
        /*0058*/ 	.byte	0x04, 0x17
        /*005a*/ 	.short	(.L_28 - .L_27)
.L_27:
        /*005c*/ 	.word	0x00000000
        /*0060*/ 	.short	0x0008
        /*0062*/ 	.short	0x002c
        /*0064*/ 	.byte	0x00, 0xf0, 0x11, 0x00


	//----- nvinfo : EIATTR_KPARAM_INFO
	.align		4
.L_28:
        /*0068*/ 	.byte	0x04, 0x17
        /*006a*/ 	.short	(.L_30 - .L_29)
.L_29:
        /*006c*/ 	.word	0x00000000
        /*0070*/ 	.short	0x0007
        /*0072*/ 	.short	0x0028
        /*0074*/ 	.byte	0x00, 0xf0, 0x11, 0x00


	//----- nvinfo : EIATTR_KPARAM_INFO
	.align		4
.L_30:
        /*0078*/ 	.byte	0x04, 0x17
        /*007a*/ 	.short	(.L_32 - .L_31)
.L_31:
        /*007c*/ 	.word	0x00000000
        /*0080*/ 	.short	0x0006
        /*0082*/ 	.short	0x0024
        /*0084*/ 	.byte	0x00, 0xf0, 0x11, 0x00


	//----- nvinfo : EIATTR_KPARAM_INFO
	.align		4
.L_32:
        /*0088*/ 	.byte	0x04, 0x17
        /*008a*/ 	.short	(.L_34 - .L_33)
.L_33:
        /*008c*/ 	.word	0x00000000
        /*0090*/ 	.short	0x0005
        /*0092*/ 	.short	0x0020
        /*0094*/ 	.byte	0x00, 0xf0, 0x11, 0x00


	//----- nvinfo : EIATTR_KPARAM_INFO
	.align		4
.L_34:
        /*0098*/ 	.byte	0x04, 0x17
        /*009a*/ 	.short	(.L_36 - .L_35)
.L_35:
        /*009c*/ 	.word	0x00000000
        /*00a0*/ 	.short	0x0004
        /*00a2*/ 	.short	0x001c
        /*00a4*/ 	.byte	0x00, 0xf0, 0x11, 0x00


	//----- nvinfo : EIATTR_KPARAM_INFO
	.align		4
.L_36:
        /*00a8*/ 	.byte	0x04, 0x17
        /*00aa*/ 	.short	(.L_38 - .L_37)
.L_37:
        /*00ac*/ 	.word	0x00000000
        /*00b0*/ 	.short	0x0003
        /*00b2*/ 	.short	0x0018
        /*00b4*/ 	.byte	0x00, 0xf0, 0x11, 0x00


	//----- nvinfo : EIATTR_KPARAM_INFO
	.align		4
.L_38:
        /*00b8*/ 	.byte	0x04, 0x17
        /*00ba*/ 	.short	(.L_40 - .L_39)
.L_39:
        /*00bc*/ 	.word	0x00000000
        /*00c0*/ 	.short	0x0002
        /*00c2*/ 	.short	0x0010
        /*00c4*/ 	.byte	0x00, 0xf4, 0x21, 0x00


	//----- nvinfo : EIATTR_KPARAM_INFO
	.align		4
.L_40:
        /*00c8*/ 	.byte	0x04, 0x17
        /*00ca*/ 	.short	(.L_42 - .L_41)
.L_41:
        /*00cc*/ 	.word	0x00000000
        /*00d0*/ 	.short	0x0001
        /*00d2*/ 	.short	0x0008
        /*00d4*/ 	.byte	0x00, 0xf4, 0x21, 0x00


	//----- nvinfo : EIATTR_KPARAM_INFO
	.align		4
.L_42:
        /*00d8*/ 	.byte	0x04, 0x17
        /*00da*/ 	.short	(.L_44 - .L_43)
.L_43:
        /*00dc*/ 	.word	0x00000000
        /*00e0*/ 	.short	0x0000
        /*00e2*/ 	.short	0x0000
        /*00e4*/ 	.byte	0x00, 0xf4, 0x21, 0x00


	//----- nvinfo : EIATTR_AT_ENTRY_FRAGMENTS
	.align		4
.L_44:
        /*00e8*/ 	.byte	0x04, 0x4f
        /*00ea*/ 	.short	(.L_46 - .L_45)


	//   ....[0]....
.L_45:
        /*00ec*/ 	.word	0x00000004


	//----- nvinfo : EIATTR_RESERVED_SMEM_USED
	.align		4
.L_46:
        /*00f0*/ 	.byte	0x01, 0x41
	.zero		2


	//----- nvinfo : EIATTR_SPARSE_MMA_MASK
	.align		4
        /*00f4*/ 	.byte	0x03, 0x50
        /*00f6*/ 	.short	0x0000


	//----- nvinfo : EIATTR_TCGEN05_1CTA_USED
	.align		4
        /*00f8*/ 	.byte	0x01, 0x51
	.zero		2


	//----- nvinfo : EIATTR_MAXREG_COUNT
	.align		4
        /*00fc*/ 	.byte	0x03, 0x1b
        /*00fe*/ 	.short	0x00ff


	//----- nvinfo : EIATTR_NUM_BARRIERS
	.align		4
        /*0100*/ 	.byte	0x02, 0x4c
        /*0102*/ 	.byte	0x01
	.zero		1


	//----- nvinfo : EIATTR_ANNOTATIONS
	.align		4
        /*0104*/ 	.byte	0x04, 0x55
        /*0106*/ 	.short	(.L_48 - .L_47)


	//   ....[0]....
.L_47:
        /*0108*/ 	.word	0x00000001
        /*010c*/ 	.byte	0x90, 0x0a, 0x00, 0x00, 0x01, 0x00, 0x00, 0x00, 0x70, 0x0c, 0x00, 0x00, 0x01, 0x00, 0x00, 0x00
        /* <DEDUP_REMOVED lines=1787> */
        /*70cc*/ 	.byte	0x40, 0x6c, 0x02, 0x00


	//----- nvinfo : EIATTR_INT_WARP_WIDE_INSTR_OFFSETS
	.align		4
.L_48:
        /*70d0*/ 	.byte	0x04, 0x31
        /*70d2*/ 	.short	(.L_50 - .L_49)


	//   ....[0]....
.L_49:
        /*70d4*/ 	.word	0x00000ca0


	//   ....[1]....
        /*70d8*/ 	.word	0x00000d30


	//   ....[2]....
        /*70dc*/ 	.word	0x0000c930


	//   ....[3]....
        /*70e0*/ 	.word	0x00027610


	//   ....[4]....
        /*70e4*/ 	.word	0x00027660


	//----- nvinfo : EIATTR_COOP_GROUP_MASK_REGIDS
	.align		4
.L_50:
        /*70e8*/ 	.byte	0x04, 0x29
        /*70ea*/ 	.short	(.L_52 - .L_51)


	//   ....[0]....
.L_51:
        /*70ec*/ 	.word	0xffffffff


	//   ....[1]....
        /*70f0*/ 	.word	0xffffffff


	//   ....[2]....
        /*70f4*/ 	.word	0xffffffff


	//   ....[3]....
        /*70f8*/ 	.word	0xffffffff


	//----- nvinfo : EIATTR_COOP_GROUP_INSTR_OFFSETS
	.align		4
.L_52:
        /*70fc*/ 	.byte	0x04, 0x28
        /*70fe*/ 	.short	(.L_54 - .L_53)


	//   ....[0]....
.L_53:
        /*7100*/ 	.word	0x00000070


	//   ....[1]....
        /*7104*/ 	.word	0x00000320


	//   ....[2]....
        /*7108*/ 	.word	0x000274b0


	//   ....[3]....
        /*710c*/ 	.word	0x00027710


	//----- nvinfo : EIATTR_VRC_CTA_INIT_COUNT
	.align		4
.L_54:
        /*7110*/ 	.byte	0x02, 0x4a
        /*7112*/ 	.byte	0x80
	.zero		1


	//----- nvinfo : EIATTR_MBARRIER_INSTR_OFFSETS
	.align		4
        /*7114*/ 	.byte	0x04, 0x39
        /*7116*/ 	.short	(.L_56 - .L_55)


	//   ....[0]....
.L_55:
        /*7118*/ 	.word	0x00001400
        /*711c*/ 	.word	0x000000ff
        /*7120*/ 	.word	0x00000000
        /*7124*/ 	.short	0x0100
        /*7126*/ 	.byte	0x34
	.zero		1


	//   ....[1]....
        /*7128*/ 	.word	0x0000c980
        /*712c*/ 	.word	0x000000ff
        /*7130*/ 	.word	0x00012008
        /*7134*/ 	.short	0x0100
        /*7136*/ 	.byte	0x37
	.zero		1


	//   ....[2]....
        /*7138*/ 	.word	0x00014110
        /*713c*/ 	.word	0x000000ff
        /*7140*/ 	.word	0x00000000
        /*7144*/ 	.short	0x010a
        /*7146*/ 	.byte	0x34
	.zero		1


	//   ....[3]....
        /*7148*/ 	.word	0x00026c20
        /*714c*/ 	.word	0x000000ff
        /*7150*/ 	.word	0x00000000
        /*7154*/ 	.short	0x010a
        /*7156*/ 	.byte	0x34
	.zero		1


	//   ....[4]....
        /*7158*/ 	.word	0x00026c80
        /*715c*/ 	.word	0x000000ff
        /*7160*/ 	.word	0x00012000
        /*7164*/ 	.short	0x0108
        /*7166*/ 	.byte	0x37
	.zero		1


	//   ....[5]....
        /*7168*/ 	.word	0x00026cb0
        /*716c*/ 	.word	0x000000ff
        /*7170*/ 	.word	0x00012008
        /*7174*/ 	.short	0x0108
        /*7176*/ 	.byte	0x37
	.zero		1


	//   ....[6]....
        /*7178*/ 	.word	0x00027730
        /*717c*/ 	.word	0x000000ff
        /*7180*/ 	.word	0x00000000
        /*7184*/ 	.short	0x010a
        /*7186*/ 	.byte	0x34
	.zero		1


	//   ....[7]....
        /*7188*/ 	.word	0x00027760
        /*718c*/ 	.word	0x000000ff
        /*7190*/ 	.word	0x00000000
        /*7194*/ 	.short	0x010a
        /*7196*/ 	.byte	0x34
	.zero		1


	//----- nvinfo : EIATTR_NUM_MBARRIERS
	.align		4
.L_56:
        /*7198*/ 	.byte	0x03, 0x38
        /*719a*/ 	.short	0x0002


	//----- nvinfo : EIATTR_EXIT_INSTR_OFFSETS
	.align		4
        /*719c*/ 	.byte	0x04, 0x1c
        /*719e*/ 	.short	(.L_58 - .L_57)


	//   ....[0]....
.L_57:
        /*71a0*/ 	.word	0x00027720


	//----- nvinfo : EIATTR_REQNTID
	.align		4
.L_58:
        /*71a4*/ 	.byte	0x04, 0x10
        /*71a6*/ 	.short	(.L_60 - .L_59)
.L_59:
        /*71a8*/ 	.word	0x00000080
        /*71ac*/ 	.word	0x00000001
        /*71b0*/ 	.word	0x00000001


	//----- nvinfo : EIATTR_CRS_STACK_SIZE
	.align		4
.L_60:
        /*71b4*/ 	.byte	0x04, 0x1e
        /*71b6*/ 	.short	(.L_62 - .L_61)
.L_61:
        /*71b8*/ 	.word	0x00000000


	//----- nvinfo : EIATTR_CBANK_PARAM_SIZE
	.align		4
.L_62:
        /*71bc*/ 	.byte	0x03, 0x19
        /*71be*/ 	.short	0x0050


	//----- nvinfo : EIATTR_PARAM_CBANK
	.align		4
        /*71c0*/ 	.byte	0x04, 0x0a
        /*71c2*/ 	.short	(.L_64 - .L_63)
	.align		4
.L_63:
        /*71c4*/ 	.word	index@(.nv.constant0.matmul_kernel)
        /*71c8*/ 	.short	0x0380
        /*71ca*/ 	.short	0x0050


	//----- nvinfo : EIATTR_SW_WAR
	.align		4
.L_64:
        /*71cc*/ 	.byte	0x04, 0x36
        /*71ce*/ 	.short	(.L_66 - .L_65)
.L_65:
        /*71d0*/ 	.word	0x00000008
.L_66:


//--------------------- .nv.compat                --------------------------
	.section	.nv.compat,"",@"SHT_CUDA_COMPAT_INFO"
	.align	4
        /*0000*/ 	.byte	0x02, 0x02, 0x02, 0x00, 0x02, 0x05, 0x05, 0x00, 0x02, 0x03, 0x00, 0x00, 0x02, 0x06, 0x01, 0x00


//--------------------- .nv.callgraph             --------------------------
	.section	.nv.callgraph,"",@"SHT_CUDA_CALLGRAPH"
	.align	4
	.sectionentsize	8
	.align		4
        /*0000*/ 	.word	0x00000000
	.align		4
        /*0004*/ 	.word	0xffffffff
	.align		4
        /*0008*/ 	.word	0x00000000
	.align		4
        /*000c*/ 	.word	0xfffffffe
	.align		4
        /*0010*/ 	.word	0x00000000
	.align		4
        /*0014*/ 	.word	0xfffffffd
	.align		4
        /*0018*/ 	.word	0x00000000
	.align		4
        /*001c*/ 	.word	0xfffffffc


//--------------------- .text.matmul_kernel       --------------------------
	.section	.text.matmul_kernel,"ax",@progbits
	.align	128
        .global         matmul_kernel
        .type           matmul_kernel,@function
        .size           matmul_kernel,(.L_x_20 - matmul_kernel)
        .other          matmul_kernel,@"STO_CUDA_ENTRY STV_DEFAULT"
matmul_kernel:
.text.matmul_kernel:
[----:B------:R-:W0:Y:S01]  /*0000*/  LDC R1, c[0x0][0x37c] ;  /* 0x0000df00ff017b82 */ /* 0x000e220000000800 */
[----:B------:R-:W1:Y:S01]  /*0010*/  S2R R0, SR_TID.X ;  /* 0x0000000000007919 */ /* 0x000e620000002100 */
[----:B0-----:R-:W-:Y:S01]  /*0020*/  VIADD R1, R1, 0xffffeef8 ;  /* 0xffffeef801017836 */ /* 0x001fe20000000000 */
[----:B-1----:R-:W-:-:S13]  /*0030*/  ISETP.GE.U32.AND P0, PT, R0, 0x20, PT ;  /* 0x000000200000780c */ /* 0x002fda0003f06070 */
[----:B------:R-:W-:Y:S02]  /*0040*/  VOTEU.ANY UP0, P0 ;  /* 0x0000000000ff7886 */ /* 0x000fe40000000100 */
[----:B------:R-:W-:Y:S05]  /*0050*/  BRA.U UP0, `(.L_x_0) ;  /* 0x0000000100b47547 */ /* 0x000fea000b800000 */
[----:B------:R-:W0:Y:S01]  /*0060*/  S2UR UR6, SR_CgaCtaId ;  /* 0x00000000000679c3 */ /* 0x000e220000008800 */
[----:B------:R-:W-:Y:S01]  /*0070*/  NOP ;  /* 0x0000000000007918 */ /* 0x000fe20000000000 */
[----:B------:R-:W-:Y:S02]  /*0080*/  UMOV UR4, 0x40 ;  /* 0x0000004000047882 */ /* 0x000fe40000000000 */
[----:B0-----:R-:W-:-:S09]  /*0090*/  ULEA UR4, UR6, UR4, 0x18 ;  /* 0x0000000406047291 */ /* 0x001fd2000f8ec0ff */
[----:B------:R-:W0:Y:S01]  /*00a0*/  LDS.U8 R2, [UR4] ;  /* 0x00000004ff027984 */ /* 0x000e220008000000 */
[----:B------:R-:W-:Y:S02]  /*00b0*/  UMOV UR4, 0x400 ;  /* 0x0000040000047882 */ /* 0x000fe40000000000 */
[----:B------:R-:W-:Y:S01]  /*00c0*/  ULEA UR4, UR6, UR4, 0x18 ;  /* 0x0000000406047291 */ /* 0x000fe2000f8ec0ff */
[----:B0-----:R-:W-:-:S13]  /*00d0*/  ISETP.NE.AND P0, PT, R2, RZ, PT ;  /* 0x000000ff0200720c */ /* 0x001fda0003f05270 */
[----:B------:R-:W-:Y:S05]  /*00e0*/  @P0 BRA `(.L_x_1) ;  /* 0x0000000000780947 */ /* 0x000fea0003800000 */
[----:B------:R-:W-:-:S13]  /*00f0*/  ELECT P0, URZ, PT ;  /* 0x0000000000ff782f */ /* 0x000fda0003800000 */
[----:B------:R-:W-:Y:S05]  /*0100*/  @!P0 BRA `(.L_x_2) ;  /* 0x0000000000808947 */ /* 0x000fea0003800000 */
[----:B------:R-:W-:Y:S01]  /*0110*/  UMOV UR5, 0x1 ;  /* 0x0000000100057882 */ /* 0x000fe20000000000 */
[----:B------:R-:W-:-:S04]  /*0120*/  IMAD.MOV.U32 R5, RZ, RZ, 0x1 ;  /* 0x00000001ff057424 */ /* 0x000fc800078e00ff */
[----:B------:R-:W-:Y:S04]  /*0130*/  DEPBAR.LE SB0, 0x36 ;  /* 0x00008d800000791a */ /* 0x000fe80000000000 */
[----:B------:R-:W0:Y:S02]  /*0140*/  UTCATOMSWS.FIND_AND_SET.ALIGN UP1, UR5, UR5 ;  /* 0x00000005000575e3 */ /* 0x000e240008020800 */
[----:B0-----:R-:W-:-:S04]  /*0150*/  PLOP3.LUT P0, PT, PT, PT, UP1, 0x80, 0x8 ;  /* 0x000000000008781c */ /* 0x001fc80003f0f018 */
[----:B------:R-:W-:-:S04]  /*0160*/  SEL R2, RZ, 0xffffffff, !P0 ;  /* 0xffffffffff027807 */ /* 0x000fc80004000000 */
[----:B------:R-:W-:Y:S01]  /*0170*/  ISETP.NE.AND P0, PT, R2, RZ, PT ;  /* 0x000000ff0200720c */ /* 0x000fe20003f05270 */
[----:B------:R-:W-:-:S12]  /*0180*/  IMAD.U32 R2, RZ, RZ, UR5 ;  /* 0x00000005ff027e24 */ /* 0x000fd8000f8e00ff */
[----:B------:R-:W-:Y:S05]  /*0190*/  @P0 BRA `(.L_x_3) ;  /* 0x0000000000240947 */ /* 0x000fea0003800000 */
.L_x_4:
[----:B------:R-:W-:Y:S05]  /*01a0*/  NANOSLEEP 0x64 ;  /* 0x000000640000795d */ /* 0x000fea0003800000 */
[----:B------:R-:W-:-:S05]  /*01b0*/  UMOV UR5, 0x1 ;  /* 0x0000000100057882 */ /* 0x000fca0000000000 */
[----:B------:R-:W-:Y:S04]  /*01c0*/  DEPBAR.LE SB0, 0x36 ;  /* 0x00008d800000791a */ /* 0x000fe80000000000 */
[----:B------:R-:W0:Y:S02]  /*01d0*/  UTCATOMSWS.FIND_AND_SET.ALIGN UP1, UR5, UR5 ;  /* 0x00000005000575e3 */ /* 0x000e240008020800 */
[----:B0-----:R-:W-:-:S04]  /*01e0*/  PLOP3.LUT P0, PT, PT, PT, UP1, 0x80, 0x8 ;  /* 0x000000000008781c */ /* 0x001fc80003f0f018 */
[----:B------:R-:W-:-:S04]  /*01f0*/  SEL R2, RZ, 0xffffffff, !P0 ;  /* 0xffffffffff027807 */ /* 0x000fc80004000000 */
[----:B------:R-:W-:Y:S01]  /*0200*/  ISETP.NE.AND P0, PT, R2, RZ, PT ;  /* 0x000000ff0200720c */ /* 0x000fe20003f05270 */
[----:B------:R-:W-:-:S12]  /*0210*/  IMAD.U32 R2, RZ, RZ, UR5 ;  /* 0x00000005ff027e24 */ /* 0x000fd8000f8e00ff */
[----:B------:R-:W-:Y:S05]  /*0220*/  @!P0 BRA `(.L_x_4) ;  /* 0xfffffffc00dc8947 */ /* 0x000fea000383ffff */
.L_x_3:
[C---:B------:R-:W-:Y:S01]  /*0230*/  VIADD R4, R2.reuse, 0x10 ;  /* 0x0000001002047836 */ /* 0x040fe20000000000 */
[----:B------:R-:W-:Y:S01]  /*0240*/  UMOV UR5, 0x50 ;  /* 0x0000005000057882 */ /* 0x000fe20000000000 */
[C---:B------:R-:W-:Y:S01]  /*0250*/  SHF.L.U32 R3, R5.reuse, R2, RZ ;  /* 0x0000000205037219 */ /* 0x040fe200000006ff */
[----:B------:R-:W-:Y:S01]  /*0260*/  ULEA UR5, UR6, UR5, 0x18 ;  /* 0x0000000506057291 */ /* 0x000fe2000f8ec0ff */
[----:B------:R-:W-:Y:S01]  /*0270*/  IMAD.SHL.U32 R2, R2, 0x20, RZ ;  /* 0x0000002002027824 */ /* 0x000fe200078e00ff */
[----:B------:R-:W-:-:S04]  /*0280*/  SHF.L.U32 R4, R5, R4, RZ ;  /* 0x0000000405047219 */ /* 0x000fc800000006ff */
[----:B------:R-:W-:-:S05]  /*0290*/  LOP3.LUT R3, R4, R3, RZ, 0xfc, !PT ;  /* 0x0000000304037212 */ /* 0x000fca00078efcff */
[----:B------:R0:W-:Y:S04]  /*02a0*/  ATOMS.OR RZ, [UR5], R3 ;  /* 0x00000003ffff798c */ /* 0x0001e8000b000005 */
[----:B------:R0:W-:Y:S01]  /*02b0*/  STS [UR4], R2 ;  /* 0x00000002ff007988 */ /* 0x0001e20008000804 */
[----:B------:R-:W-:Y:S05]  /*02c0*/  BRA `(.L_x_2) ;  /* 0x0000000000107947 */ /* 0x000fea0003800000 */
.L_x_1:
[----:B------:R-:W-:-:S05]  /*02d0*/  IMAD.MOV.U32 R2, RZ, RZ, -0x1 ;  /* 0xffffffffff027424 */ /* 0x000fca00078e00ff */
[----:B------:R0:W-:Y:S02]  /*02e0*/  STS [UR4], R2 ;  /* 0x00000002ff007988 */ /* 0x0001e40008000804 */
[----:B0-----:R-:W-:-:S07]  /*02f0*/  MOV R2, 0x310 ;  /* 0x0000031000027802 */ /* 0x001fce0000000f00 */
[----:B------:R-:W-:Y:S05]  /*0300*/  CALL.REL.NOINC `($__internal_1_$__cuda_sm10x_tcgen05_guardrail_trap_phase_invalid_during_alloc) ;  /* 0x00000274002c7944 */ /* 0x000fea0003c00000 */
.L_x_2:
[----:B------:R-:W-:Y:S05]  /*0310*/  WARPSYNC.ALL ;  /* 0x0000000000007948 */ /* 0x000fea0003800000 */
[----:B------:R-:W-:Y:S01]  /*0320*/  NOP ;  /* 0x0000000000007918 */ /* 0x000fe20000000000 */
.L_x_0:
[----:B------:R-:W1:Y:S01]  /*0330*/  LDCU.64 UR12, c[0x0][0x398] ;  /* 0x00007300ff0c77ac */ /* 0x000e620008000a00 */
[----:B------:R-:W2:Y:S01]  /*0340*/  S2R R5, SR_CTAID.X ;  /* 0x0000000000057919 */ /* 0x000ea20000002500 */
[----:B------:R-:W3:Y:S01]  /*0350*/  S2UR UR8, SR_CTAID.X ;  /* 0x00000000000879c3 */ /* 0x000ee20000002500 */
[----:B------:R-:W-:Y:S01]  /*0360*/  LOP3.LUT R12, R0, 0x7f, RZ, 0xc0, !PT ;  /* 0x0000007f000c7812 */ /* 0x000fe200078ec0ff */
[----:B------:R-:W-:Y:S01]  /*0370*/  UMOV UR55, 0x400 ;  /* 0x0000040000377882 */ /* 0x000fe20000000000 */
[----:B------:R-:W-:Y:S01]  /*0380*/  SHF.R.U32.HI R0, RZ, 0x5, R0 ;  /* 0x00000005ff007819 */ /* 0x000fe20000011600 */
[----:B------:R-:W4:Y:S04]  /*0390*/  LDCU UR17, c[0x0][0x3a4] ;  /* 0x00007480ff1177ac */ /* 0x000f280008000800 */
[----:B------:R-:W-:Y:S01]  /*03a0*/  BAR.SYNC.DEFER_BLOCKING 0x0 ;  /* 0x0000000000007b1d */ /* 0x000fe20000010000 */
[----:B------:R-:W-:-:S02]  /*03b0*/  ISETP.NE.U32.AND P1, PT, R12, RZ, PT ;  /* 0x000000ff0c00720c */ /* 0x000fc40003f25070 */
[----:B------:R-:W-:-:S05]  /*03c0*/  R2UR UR16, R0 ;  /* 0x00000000001072ca */ /* 0x000fca00000e0000 */
[----:B------:R-:W5:Y:S01]  /*03d0*/  LDC R23, c[0x0][0x3a0] ;  /* 0x0000e800ff177b82 */ /* 0x000f620000000800 */
[----:B------:R-:W-:Y:S01]  /*03e0*/  UMOV UR15, 0x1 ;  /* 0x00000001000f7882 */ /* 0x000fe20000000000 */
[----:B-1----:R-:W-:Y:S01]  /*03f0*/  UIADD3 UR4, UPT, UPT, UR13, 0xf, URZ ;  /* 0x0000000f0d047890 */ /* 0x002fe2000fffe0ff */
[----:B------:R-:W-:-:S03]  /*0400*/  ISETP.NE.AND P5, PT, RZ, UR12, PT ;  /* 0x0000000cff007c0c */ /* 0x000fc6000bfa5270 */
[----:B------:R-:W-:-:S04]  /*0410*/  USHF.R.S32.HI UR5, URZ, 0x1f, UR4 ;  /* 0x0000001fff057899 */ /* 0x000fc80008011404 */
[----:B------:R-:W-:-:S03]  /*0420*/  ULEA.HI UR5, UR5, UR4, URZ, 0x4 ;  /* 0x0000000405057291 */ /* 0x000fc6000f8f20ff */
[----:B------:R-:W-:Y:S01]  /*0430*/  UMOV UR4, URZ ;  /* 0x000000ff00047c82 */ /* 0x000fe20008000000 */
[----:B------:R-:W-:Y:S01]  /*0440*/  USHF.R.S32.HI UR5, URZ, 0x4, UR5 ;  /* 0x00000004ff057899 */ /* 0x000fe20008011405 */
[----:B--2---:R-:W-:-:S03]  /*0450*/  IABS R5, R5 ;  /* 0x0000000500057213 */ /* 0x004fc60000000000 */
[----:B------:R-:W-:Y:S01]  /*0460*/  USHF.L.U32 UR6, UR5, 0x3, URZ ;  /* 0x0000000305067899 */ /* 0x000fe200080006ff */
[----:B------:R-:W-:Y:S01]  /*0470*/  R2UR UR9, R5 ;  /* 0x00000000050972ca */ /* 0x000fe200000e0000 */
[----:B-----5:R-:W-:-:S04]  /*0480*/  VIADD R0, R23, 0xffffffff ;  /* 0xffffffff17007836 */ /* 0x020fc80000000000 */
[----:B------:R-:W-:Y:S01]  /*0490*/  IMAD.U32 R4, RZ, RZ, UR6 ;  /* 0x00000006ff047e24 */ /* 0x000fe2000f8e00ff */
[----:B------:R-:W-:-:S04]  /*04a0*/  ISETP.GE.U32.AND P6, PT, R0, 0x7fffff00, PT ;  /* 0x7fffff000000780c */ /* 0x000fc80003fc6070 */
[-C--:B0-----:R-:W-:Y:S02]  /*04b0*/  IABS R2, R4.reuse ;  /* 0x0000000400027213 */ /* 0x081fe40000000000 */
[----:B------:R-:W-:Y:S02]  /*04c0*/  IABS R4, R4 ;  /* 0x0000000400047213 */ /* 0x000fe40000000000 */
[----:B------:R-:W-:-:S13]  /*04d0*/  R2UR UR10, R2 ;  /* 0x00000000020a72ca */ /* 0x000fda00000e0000 */
[----:B------:R-:W0:Y:S08]  /*04e0*/  I2F.RP R2, UR10 ;  /* 0x0000000a00027d06 */ /* 0x000e300008209400 */
[----:B0-----:R-:W0:Y:S02]  /*04f0*/  MUFU.RCP R2, R2 ;  /* 0x0000000200027308 */ /* 0x001e240000001000 */
[----:B0-----:R-:W-:-:S02]  /*0500*/  VIADD R3, R2, 0xffffffe ;  /* 0x0ffffffe02037836 */ /* 0x001fc40000000000 */
[----:B------:R-:W-:-:S04]  /*0510*/  IMAD.MOV R2, RZ, RZ, -R4 ;  /* 0x000000ffff027224 */ /* 0x000fc800078e0a04 */
[----:B------:R-:W0:Y:S02]  /*0520*/  F2I.FTZ.U32.TRUNC.NTZ R3, R3 ;  /* 0x0000000300037305 */ /* 0x000e24000021f000 */
[----:B0-----:R-:W-:-:S13]  /*0530*/  R2UR UR5, R3 ;  /* 0x00000000030572ca */ /* 0x001fda00000e0000 */
[----:B------:R-:W-:-:S04]  /*0540*/  UIADD3 UR7, UPT, UPT, URZ, -UR5, URZ ;  /* 0x80000005ff077290 */ /* 0x000fc8000fffe0ff */
[----:B------:R-:W-:-:S04]  /*0550*/  UIMAD UR7, UR7, UR10, URZ ;  /* 0x0000000a070772a4 */ /* 0x000fc8000f8e02ff */
[----:B------:R-:W-:-:S03]  /*0560*/  UIMAD.WIDE.U32 UR4, UR5, UR7, UR4 ;  /* 0x00000007050472a5 */ /* 0x000fc6000f8e0004 */
[----:B------:R-:W-:Y:S01]  /*0570*/  R2UR UR7, R2 ;  /* 0x00000000020772ca */ /* 0x000fe200000e0000 */
[----:B------:R-:W-:-:S12]  /*0580*/  UIMAD.WIDE.U32 UR4, UR5, UR9, URZ ;  /* 0x00000009050472a5 */ /* 0x000fd8000f8e00ff */
[----:B------:R-:W-:-:S04]  /*0590*/  UIMAD UR4, UR5, UR7, UR9 ;  /* 0x00000007050472a4 */ /* 0x000fc8000f8e0209 */
[----:B------:R-:W-:-:S11]  /*05a0*/  UISETP.GT.U32.AND UP1, UPT, UR10, UR4, UPT ;  /* 0x000000040a00728c */ /* 0x000fd6000bf24070 */
[----:B------:R-:W-:Y:S02]  /*05b0*/  @!UP1 UIADD3 UR4, UPT, UPT, UR4, -UR10, URZ ;  /* 0x8000000a04049290 */ /* 0x000fe4000fffe0ff */
[----:B------:R-:W-:Y:S02]  /*05c0*/  @!UP1 UIADD3 UR5, UPT, UPT, UR5, 0x1, URZ ;  /* 0x0000000105059890 */ /* 0x000fe4000fffe0ff */
[----:B------:R-:W-:Y:S02]  /*05d0*/  UISETP.GE.U32.AND UP2, UPT, UR4, UR10, UPT ;  /* 0x0000000a0400728c */ /* 0x000fe4000bf46070 */
[----:B---3--:R-:W-:-:S04]  /*05e0*/  ULOP3.LUT UR4, UR8, UR6, URZ, 0x3c, !UPT ;  /* 0x0000000608047292 */ /* 0x008fc8000f8e3cff */
[----:B------:R-:W-:Y:S02]  /*05f0*/  UISETP.GE.AND UP1, UPT, UR4, URZ, UPT ;  /* 0x000000ff0400728c */ /* 0x000fe4000bf26270 */
[----:B------:R-:W-:-:S03]  /*0600*/  UIADD3 UR4, UPT, UPT, UR12, 0x7f, URZ ;  /* 0x0000007f0c047890 */ /* 0x000fc6000fffe0ff */
[----:B------:R-:W-:Y:S02]  /*0610*/  @UP2 UIADD3 UR5, UPT, UPT, UR5, 0x1, URZ ;  /* 0x0000000105052890 */ /* 0x000fe4000fffe0ff */
[----:B------:R-:W-:-:S05]  /*0620*/  UISETP.NE.AND UP2, UPT, UR6, URZ, UPT ;  /* 0x000000ff0600728c */ /* 0x000fca000bf45270 */
[----:B------:R-:W-:Y:S01]  /*0630*/  UMOV UR7, UR5 ;  /* 0x0000000500077c82 */ /* 0x000fe20008000000 */
[----:B------:R-:W-:Y:S02]  /*0640*/  USHF.R.S32.HI UR5, URZ, 0x1f, UR4 ;  /* 0x0000001fff057899 */ /* 0x000fe40008011404 */
[----:B------:R-:W-:Y:S02]  /*0650*/  @!UP1 UIADD3 UR7, UPT, UPT, -UR7, URZ, URZ ;  /* 0x000000ff07079290 */ /* 0x000fe4000fffe1ff */
[----:B------:R-:W-:Y:S02]  /*0660*/  ULEA.HI UR5, UR5, UR4, URZ, 0x7 ;  /* 0x0000000405057291 */ /* 0x000fe4000f8f38ff */
[----:B------:R-:W-:Y:S01]  /*0670*/  @!UP2 ULOP3.LUT UR7, URZ, UR6, URZ, 0x33, !UPT ;  /* 0x00000006ff07a292 */ /* 0x000fe2000f8e33ff */
[----:B------:R-:W-:-:S03]  /*0680*/  UMOV UR4, URZ ;  /* 0x000000ff00047c82 */ /* 0x000fc60008000000 */
[----:B------:R-:W-:Y:S02]  /*0690*/  USHF.L.U32 UR9, UR7, 0x3, URZ ;  /* 0x0000000307097899 */ /* 0x000fe400080006ff */
[----:B------:R-:W-:Y:S02]  /*06a0*/  UIADD3 UR7, UPT, UPT, -UR7, URZ, URZ ;  /* 0x000000ff07077290 */ /* 0x000fe4000fffe1ff */
[----:B------:R-:W-:Y:S02]  /*06b0*/  ULEA.HI.SX32 UR5, UR5, -UR9, 0x19 ;  /* 0x8000000905057291 */ /* 0x000fe4000f8fcaff */
[----:B------:R-:W-:Y:S02]  /*06c0*/  UIMAD UR8, UR6, UR7, UR8 ;  /* 0x00000007060872a4 */ /* 0x000fe4000f8e0208 */
[----:B------:R-:W-:-:S04]  /*06d0*/  UISETP.LT.AND UP1, UPT, UR5, 0x8, UPT ;  /* 0x000000080500788c */ /* 0x000fc8000bf21270 */
[----:B------:R-:W-:Y:S01]  /*06e0*/  USEL UR10, UR5, 0x8, UP1 ;  /* 0x00000008050a7887 */ /* 0x000fe20008800000 */
[----:B------:R-:W-:-:S05]  /*06f0*/  IMAD.U32 R5, RZ, RZ, UR8 ;  /* 0x00000008ff057e24 */ /* 0x000fca000f8e00ff */
[----:B------:R-:W-:Y:S01]  /*0700*/  IMAD.U32 R4, RZ, RZ, UR10 ;  /* 0x0000000aff047e24 */ /* 0x000fe2000f8e00ff */
[----:B------:R-:W-:-:S04]  /*0710*/  IABS R5, R5 ;  /* 0x0000000500057213 */ /* 0x000fc80000000000 */
[-C--:B------:R-:W-:Y:S02]  /*0720*/  IABS R2, R4.reuse ;  /* 0x0000000400027213 */ /* 0x080fe40000000000 */
[----:B------:R-:W-:Y:S02]  /*0730*/  IABS R4, R4 ;  /* 0x0000000400047213 */ /* 0x000fe40000000000 */
[----:B------:R-:W-:Y:S02]  /*0740*/  R2UR UR11, R2 ;  /* 0x00000000020b72ca */ /* 0x000fe400000e0000 */
[----:B------:R-:W-:-:S11]  /*0750*/  R2UR UR7, R5 ;  /* 0x00000000050772ca */ /* 0x000fd600000e0000 */
[----:B------:R-:W0:Y:S08]  /*0760*/  I2F.RP R2, UR11 ;  /* 0x0000000b00027d06 */ /* 0x000e300008209400 */
[----:B0-----:R-:W0:Y:S02]  /*0770*/  MUFU.RCP R2, R2 ;  /* 0x0000000200027308 */ /* 0x001e240000001000 */
[----:B0-----:R-:W-:-:S02]  /*0780*/  VIADD R3, R2, 0xffffffe ;  /* 0x0ffffffe02037836 */ /* 0x001fc40000000000 */
[----:B------:R-:W-:-:S04]  /*0790*/  IMAD.MOV R2, RZ, RZ, -R4 ;  /* 0x000000ffff027224 */ /* 0x000fc800078e0a04 */
[----:B------:R-:W0:Y:S02]  /*07a0*/  F2I.FTZ.U32.TRUNC.NTZ R3, R3 ;  /* 0x0000000300037305 */ /* 0x000e24000021f000 */
[----:B0-----:R-:W-:Y:S01]  /*07b0*/  R2UR UR5, R3 ;  /* 0x00000000030572ca */ /* 0x001fe200000e0000 */
[----:B------:R-:W-:-:S05]  /*07c0*/  IMAD.U32 R3, RZ, RZ, UR13 ;  /* 0x0000000dff037e24 */ /* 0x000fca000f8e00ff */
[----:B------:R-:W-:-:S04]  /*07d0*/  IABS R3, R3 ;  /* 0x0000000300037213 */ /* 0x000fc80000000000 */
[----:B------:R-:W0:Y:S03]  /*07e0*/  I2F.RP R6, R3 ;  /* 0x0000000300067306 */ /* 0x000e260000209400 */
[----:B------:R-:W-:-:S04]  /*07f0*/  UIADD3 UR6, UPT, UPT, URZ, -UR5, URZ ;  /* 0x80000005ff067290 */ /* 0x000fc8000fffe0ff */
[----:B------:R-:W-:-:S04]  /*0800*/  UIMAD UR6, UR6, UR11, URZ ;  /* 0x0000000b060672a4 */ /* 0x000fc8000f8e02ff */
[----:B------:R-:W-:-:S03]  /*0810*/  UIMAD.WIDE.U32 UR4, UR5, UR6, UR4 ;  /* 0x00000006050472a5 */ /* 0x000fc6000f8e0004 */
[----:B------:R-:W-:Y:S01]  /*0820*/  R2UR UR6, R2 ;  /* 0x00000000020672ca */ /* 0x000fe200000e0000 */
[----:B------:R-:W-:Y:S01]  /*0830*/  UIMAD.WIDE.U32 UR4, UR5, UR7, URZ ;  /* 0x00000007050472a5 */ /* 0x000fe2000f8e00ff */
[----:B------:R-:W-:Y:S01]  /*0840*/  IMAD.U32 R2, RZ, RZ, UR12 ;  /* 0x0000000cff027e24 */ /* 0x000fe2000f8e00ff */
[----:B0-----:R-:W0:Y:S04]  /*0850*/  MUFU.RCP R6, R6 ;  /* 0x0000000600067308 */ /* 0x001e280000001000 */
[----:B------:R-:W-:-:S04]  /*0860*/  IABS R2, R2 ;  /* 0x0000000200027213 */ /* 0x000fc80000000000 */
[----:B------:R-:W1:Y:S02]  /*0870*/  I2F.RP R4, R2 ;  /* 0x0000000200047306 */ /* 0x000e640000209400 */
[----:B------:R-:W-:Y:S01]  /*0880*/  UIMAD UR4, UR5, UR6, UR7 ;  /* 0x00000006050472a4 */ /* 0x000fe2000f8e0207 */
[----:B------:R-:W2:Y:S01]  /*0890*/  S2UR UR7, SR_CgaCtaId ;  /* 0x00000000000779c3 */ /* 0x000ea20000008800 */
[----:B------:R-:W-:Y:S02]  /*08a0*/  USHF.L.U32 UR6, UR16, 0x15, URZ ;  /* 0x0000001510067899 */ /* 0x000fe400080006ff */
[----:B------:R-:W-:Y:S01]  /*08b0*/  UISETP.GT.U32.AND UP1, UPT, UR11, UR4, UPT ;  /* 0x000000040b00728c */ /* 0x000fe2000bf24070 */
[----:B0-----:R-:W-:Y:S01]  /*08c0*/  VIADD R6, R6, 0xffffffe ;  /* 0x0ffffffe06067836 */ /* 0x001fe20000000000 */
[----:B-1----:R-:W0:Y:S09]  /*08d0*/  MUFU.RCP R4, R4 ;  /* 0x0000000400047308 */ /* 0x002e320000001000 */
[----:B------:R-:W-:-:S02]  /*08e0*/  @!UP1 UIADD3 UR4, UPT, UPT, UR4, -UR11, URZ ;  /* 0x8000000b04049290 */ /* 0x000fc4000fffe0ff */
[----:B------:R-:W-:Y:S02]  /*08f0*/  @!UP1 UIADD3 UR5, UPT, UPT, UR5, 0x1, URZ ;  /* 0x0000000105059890 */ /* 0x000fe4000fffe0ff */
[----:B------:R-:W-:Y:S02]  /*0900*/  UISETP.GE.U32.AND UP2, UPT, UR4, UR11, UPT ;  /* 0x0000000b0400728c */ /* 0x000fe4000bf46070 */
[----:B------:R-:W-:-:S04]  /*0910*/  ULOP3.LUT UR4, UR8, UR10, URZ, 0x3c, !UPT ;  /* 0x0000000a08047292 */ /* 0x000fc8000f8e3cff */
[----:B------:R-:W-:Y:S02]  /*0920*/  UISETP.GE.AND UP1, UPT, UR4, URZ, UPT ;  /* 0x000000ff0400728c */ /* 0x000fe4000bf26270 */
[----:B--2---:R-:W-:-:S03]  /*0930*/  ULEA UR55, UR7, UR55, 0x18 ;  /* 0x0000003707377291 */ /* 0x004fc6000f8ec0ff */
[----:B------:R-:W-:Y:S01]  /*0940*/  @UP2 UIADD3 UR5, UPT, UPT, UR5, 0x1, URZ ;  /* 0x0000000105052890 */ /* 0x000fe2000fffe0ff */
[----:B0-----:R-:W-:Y:S01]  /*0950*/  VIADD R4, R4, 0xffffffe ;  /* 0x0ffffffe04047836 */ /* 0x001fe20000000000 */
[----:B------:R-:W-:-:S03]  /*0960*/  UISETP.NE.AND UP2, UPT, UR10, URZ, UPT ;  /* 0x000000ff0a00728c */ /* 0x000fc6000bf45270 */
[----:B------:R0:W1:Y:S01]  /*0970*/  F2I.FTZ.U32.TRUNC.NTZ R5, R4 ;  /* 0x0000000400057305 */ /* 0x000062000021f000 */
[----:B------:R-:W2:Y:S01]  /*0980*/  LDS R10, [UR55] ;  /* 0x00000037ff0a7984 */ /* 0x000ea20008000800 */
[----:B------:R-:W-:Y:S02]  /*0990*/  UMOV UR71, UR5 ;  /* 0x0000000500477c82 */ /* 0x000fe40008000000 */
[----:B------:R-:W-:-:S04]  /*09a0*/  @!UP1 UIADD3 UR71, UPT, UPT, -UR71, URZ, URZ ;  /* 0x000000ff47479290 */ /* 0x000fc8000fffe1ff */
[----:B------:R-:W-:Y:S01]  /*09b0*/  @!UP2 ULOP3.LUT UR71, URZ, UR10, URZ, 0x33, !UPT ;  /* 0x0000000aff47a292 */ /* 0x000fe2000f8e33ff */
[----:B0-----:R-:W-:-:S03]  /*09c0*/  IMAD.MOV.U32 R4, RZ, RZ, RZ ;  /* 0x000000ffff047224 */ /* 0x001fc600078e00ff */
[----:B------:R-:W-:Y:S01]  /*09d0*/  UIADD3 UR4, UPT, UPT, -UR71, URZ, URZ ;  /* 0x000000ff47047290 */ /* 0x000fe2000fffe1ff */
[----:B-1----:R-:W-:-:S03]  /*09e0*/  IMAD.MOV R9, RZ, RZ, -R5 ;  /* 0x000000ffff097224 */ /* 0x002fc600078e0a05 */
[----:B------:R-:W-:-:S04]  /*09f0*/  UIMAD UR4, UR10, UR4, UR8 ;  /* 0x000000040a0472a4 */ /* 0x000fc8000f8e0208 */
[----:B------:R-:W-:Y:S01]  /*0a00*/  UIADD3 UR4, UPT, UPT, UR9, UR4, URZ ;  /* 0x0000000409047290 */ /* 0x000fe2000fffe0ff */
[----:B------:R-:W0:Y:S05]  /*0a10*/  LDCU.128 UR8, c[0x0][0x380] ;  /* 0x00007000ff0877ac */ /* 0x000e2a0008000c00 */
[----:B------:R-:W-:-:S04]  /*0a20*/  IMAD.U32 R7, RZ, RZ, UR4 ;  /* 0x00000004ff077e24 */ /* 0x000fc8000f8e00ff */
[----:B------:R-:W-:Y:S01]  /*0a30*/  IMAD R11, R7, 0x80, R12 ;  /* 0x00000080070b7824 */ /* 0x000fe200078e020c */
[----:B------:R-:W1:Y:S01]  /*0a40*/  LDCU.64 UR4, c[0x0][0x358] ;  /* 0x00006b00ff0477ac */ /* 0x000e620008000a00 */
[----:B------:R-:W-:Y:S02]  /*0a50*/  IMAD R7, R9, R2, RZ ;  /* 0x0000000209077224 */ /* 0x000fe400078e02ff */
[----:B------:R3:W5:Y:S01]  /*0a60*/  F2I.FTZ.U32.TRUNC.NTZ R9, R6 ;  /* 0x0000000600097305 */ /* 0x000762000021f000 */
[----:B------:R-:W-:Y:S01]  /*0a70*/  IABS R8, R11 ;  /* 0x0000000b00087213 */ /* 0x000fe20000000000 */
[----:B------:R-:W-:Y:S01]  /*0a80*/  IMAD.HI.U32 R4, R5, R7, R4 ;  /* 0x0000000705047227 */ /* 0x000fe200078e0004 */
[----:B------:R0:W-:Y:S01]  /*0a90*/  STL [R1+0xcac], R11 ;  /* 0x000cac0b01007387 */ /* 0x0001e20000100800 */
[----:B------:R-:W-:Y:S02]  /*0aa0*/  BAR.SYNC.DEFER_BLOCKING 0x0 ;  /* 0x0000000000007b1d */ /* 0x000fe40000010000 */
[----:B------:R-:W-:Y:S01]  /*0ab0*/  IMAD.MOV.U32 R7, RZ, RZ, R8 ;  /* 0x000000ffff077224 */ /* 0x000fe200078e0008 */
[----:B--2---:R-:W-:Y:S01]  /*0ac0*/  R2UR UR54, R10 ;  /* 0x000000000a3672ca */ /* 0x004fe200000e0000 */
[----:B------:R-:W-:Y:S01]  /*0ad0*/  IMAD.MOV.U32 R8, RZ, RZ, RZ ;  /* 0x000000ffff087224 */ /* 0x000fe200078e00ff */
[----:B------:R-:W-:Y:S01]  /*0ae0*/  ISETP.GE.AND P4, PT, R11, RZ, PT ;  /* 0x000000ff0b00720c */ /* 0x000fe20003f86270 */
[----:B------:R-:W-:-:S04]  /*0af0*/  IMAD.HI.U32 R4, R4, R7, RZ ;  /* 0x0000000704047227 */ /* 0x000fc800078e00ff */
[----:B------:R-:W-:Y:S02]  /*0b00*/  IMAD.MOV R4, RZ, RZ, -R4 ;  /* 0x000000ffff047224 */ /* 0x000fe400078e0a04 */
[----:B---3--:R-:W-:Y:S02]  /*0b10*/  VIADD R6, R23, 0xfffffff7 ;  /* 0xfffffff717067836 */ /* 0x008fe40000000000 */
[----:B------:R-:W-:Y:S02]  /*0b20*/  IMAD R7, R2, R4, R7 ;  /* 0x0000000402077224 */ /* 0x000fe400078e0207 */
[----:B-----5:R-:W-:-:S03]  /*0b30*/  IMAD.MOV R4, RZ, RZ, -R9 ;  /* 0x000000ffff047224 */ /* 0x020fc600078e0a09 */
[----:B------:R-:W-:Y:S01]  /*0b40*/  ISETP.GT.U32.AND P0, PT, R2, R7, PT ;  /* 0x000000070200720c */ /* 0x000fe20003f04070 */
[----:B------:R-:W-:-:S04]  /*0b50*/  IMAD R5, R4, R3, RZ ;  /* 0x0000000304057224 */ /* 0x000fc800078e02ff */
[----:B------:R-:W-:Y:S02]  /*0b60*/  IMAD.HI.U32 R8, R9, R5, R8 ;  /* 0x0000000509087227 */ /* 0x000fe400078e0008 */
[----:B------:R-:W2:Y:S02]  /*0b70*/  LDC.64 R4, c[0x0][0x3a8] ;  /* 0x0000ea00ff047b82 */ /* 0x000ea40000000a00 */
[----:B------:R-:W-:-:S04]  /*0b80*/  VIADD R9, R23, 0xffffffef ;  /* 0xffffffef17097836 */ /* 0x000fc80000000000 */
[----:B------:R-:W-:Y:S01]  /*0b90*/  @!P0 IMAD.IADD R7, R7, 0x1, -R2 ;  /* 0x0000000107078824 */ /* 0x000fe200078e0a02 */
[----:B------:R-:W-:Y:S01]  /*0ba0*/  ISETP.GE.U32.AND P0, PT, R6, 0x7ffffef8, PT ;  /* 0x7ffffef80600780c */ /* 0x000fe20003f06070 */
[----:B------:R-:W-:Y:S01]  /*0bb0*/  VIADD R6, R23, 0xffffffdf ;  /* 0xffffffdf17067836 */ /* 0x000fe20000000000 */
[----:B------:R-:W-:Y:S02]  /*0bc0*/  ISETP.GE.U32.AND P3, PT, R9, 0x7ffffef0, PT ;  /* 0x7ffffef00900780c */ /* 0x000fe40003f66070 */
[----:B------:R-:W-:-:S13]  /*0bd0*/  ISETP.GT.U32.AND P2, PT, R2, R7, PT ;  /* 0x000000070200720c */ /* 0x000fda0003f44070 */
[----:B------:R-:W-:Y:S02]  /*0be0*/  @!P2 IMAD.IADD R7, R7, 0x1, -R2 ;  /* 0x000000010707a824 */ /* 0x000fe400078e0a02 */
[----:B------:R-:W-:Y:S01]  /*0bf0*/  VIADD R2, R23, 0xffffffe7 ;  /* 0xffffffe717027836 */ /* 0x000fe20000000000 */
[----:B01--4-:R-:W-:Y:S06]  /*0c00*/  BRA.U UP0, `(.L_x_5) ;  /* 0x0000000100187547 */ /* 0x013fec000b800000 */
[----:B------:R-:W-:Y:S01]  /*0c10*/  ELECT P2, URZ, PT ;  /* 0x0000000000ff782f */ /* 0x000fe20003840000 */
[----:B------:R-:W-:Y:S01]  /*0c20*/  IMAD.MOV.U32 R0, RZ, RZ, 0x1 ;  /* 0x00000001ff007424 */ /* 0x000fe200078e00ff */
[----:B------:R-:W-:Y:S01]  /*0c30*/  UMOV UR14, 0x40 ;  /* 0x00000040000e7882 */ /* 0x000fe20000000000 */
[----:B------:R-:W-:Y:S01]  /*0c40*/  UVIRTCOUNT.DEALLOC.SMPOOL 0x80 ;  /* 0x000000800000784c */ /* 0x000fe20000000000 */
[----:B------:R-:W-:-:S09]  /*0c50*/  ULEA UR14, UR7, UR14, 0x18 ;  /* 0x0000000e070e7291 */ /* 0x000fd2000f8ec0ff */
[----:B------:R0:W-:Y:S03]  /*0c60*/  @P2 STS.U8 [UR14], R0 ;  /* 0x00000000ff002988 */ /* 0x0001e6000800000e */
.L_x_5:
[----:B------:R1:W-:Y:S01]  /*0c70*/  STL [R1+0xfac], R15 ;  /* 0x000fac0f01007387 */ /* 0x0003e20000100800 */
[----:B------:R-:W-:Y:S01]  /*0c80*/  ULOP3.LUT UR6, UR6, 0x600000, URZ, 0xc0, !UPT ;  /* 0x0060000006067892 */ /* 0x000fe2000f8ec0ff */
[----:B------:R-:W-:Y:S01]  /*0c90*/  @!P4 IMAD.MOV R7, RZ, RZ, -R7 ;  /* 0x000000ffff07c224 */ /* 0x000fe200078e0a07 */
[----:B------:R-:W-:Y:S01]  /*0ca0*/  VOTEU.ALL UP1, P1 ;  /* 0x0000000000ff7886 */ /* 0x000fe20000820000 */
[----:B------:R-:W-:Y:S01]  /*0cb0*/  STL [R1+0xe34], R14 ;  /* 0x000e340e01007387 */ /* 0x000fe20000100800 */
[----:B------:R-:W-:Y:S01]  /*0cc0*/  UIADD3 UR53, UPT, UPT, UR54, UR6, URZ ;  /* 0x0000000636357290 */ /* 0x000fe2000fffe0ff */
[----:B------:R-:W-:Y:S01]  /*0cd0*/  @!P5 LOP3.LUT R7, RZ, UR12, RZ, 0x33, !PT ;  /* 0x0000000cff07dc12 */ /* 0x000fe2000f8e33ff */
[----:B------:R-:W-:Y:S01]  /*0ce0*/  UIADD3 UR52, UPT, UPT, UR55, 0x12000, URZ ;  /* 0x0001200037347890 */ /* 0x000fe2000fffe0ff */
[----:B------:R-:W-:Y:S01]  /*0cf0*/  STL [R1+0xe40], R14 ;  /* 0x000e400e01007387 */ /* 0x000fe20000100800 */
[----:B------:R-:W-:-:S04]  /*0d00*/  @!UP1 UIADD3 UR6, UPT, UPT, -UR15, 0x100000, URZ ;  /* 0x001000000f069890 */ /* 0x000fc8000fffe1ff */
[----:B------:R-:W-:Y:S02]  /*0d10*/  @!UP1 USHF.L.U32 UR7, UR6, 0xb, URZ ;  /* 0x0000000b06079899 */ /* 0x000fe400080006ff */
[----:B------:R-:W-:Y:S01]  /*0d20*/  @!UP1 USHF.L.U32 UR6, UR6, 0x1, URZ ;  /* 0x0000000106069899 */ /* 0x000fe200080006ff */
[----:B------:R-:W-:Y:S01]  /*0d30*/  VOTEU.ALL UP2, P1 ;  /* 0x0000000000ff7886 */ /* 0x000fe20000840000 */
[----:B------:R-:W-:Y:S01]  /*0d40*/  ISETP.GE.U32.AND P2, PT, R2, 0x7ffffee8, PT ;  /* 0x7ffffee80200780c */ /* 0x000fe20003f46070 */
[----:B------:R-:W-:Y:S01]  /*0d50*/  STL [R1+0xe44], R14 ;  /* 0x000e440e01007387 */ /* 0x000fe20000100800 */
[----:B------:R-:W-:Y:S01]  /*0d60*/  IMAD R2, R7, UR17, RZ ;  /* 0x0000001107027c24 */ /* 0x000fe2000f8e02ff */
[----:B------:R-:W-:Y:S01]  /*0d70*/  ISETP.GE.U32.AND P4, PT, R6, 0x7ffffee0, PT ;  /* 0x7ffffee00600780c */ /* 0x000fe20003f86070 */
[C---:B--2---:R-:W-:Y:S01]  /*0d80*/  IMAD.SHL.U32 R7, R4.reuse, 0x8, RZ ;  /* 0x0000000804077824 */ /* 0x044fe200078e00ff */
[----:B------:R-:W-:Y:S01]  /*0d90*/  STL [R1+0xe50], R14 ;  /* 0x000e500e01007387 */ /* 0x000fe20000100800 */
[----:B------:R-:W-:Y:S01]  /*0da0*/  IMAD.SHL.U32 R9, R4, 0x10, RZ ;  /* 0x0000001004097824 */ /* 0x000fe200078e00ff */
[----:B0-----:R-:W-:Y:S01]  /*0db0*/  IADD3 R0, P5, PT, R2, UR8, RZ ;  /* 0x0000000802007c10 */ /* 0x001fe2000ffbe0ff */
[----:B------:R-:W-:Y:S01]  /*0dc0*/  VIADD R10, R23, 0xffffffd7 ;  /* 0xffffffd7170a7836 */ /* 0x000fe20000000000 */
[----:B------:R-:W-:Y:S01]  /*0dd0*/  STL [R1+0xe5c], R14 ;  /* 0x000e5c0e01007387 */ /* 0x000fe20000100800 */
[----:B------:R-:W-:-:S02]  /*0de0*/  PRMT R24, RZ, 0x7610, R24 ;  /* 0x00007610ff187816 */ /* 0x000fc40000000018 */
[----:B------:R-:W-:Y:S01]  /*0df0*/  PRMT R21, RZ, 0x7610, R21 ;  /* 0x00007610ff157816 */ /* 0x000fe20000000015 */
[----:B------:R-:W-:Y:S01]  /*0e00*/  STL [R1+0xe68], R14 ;  /* 0x000e680e01007387 */ /* 0x000fe20000100800 */
[----:B------:R-:W-:Y:S01]  /*0e10*/  LEA.HI.X.SX32 R2, R2, UR9, 0x1, P5 ;  /* 0x0000000902027c11 */ /* 0x000fe2000a8f0eff */
[----:B------:R-:W-:Y:S01]  /*0e20*/  @!P6 IMAD.MOV.U32 R6, RZ, RZ, R0 ;  /* 0x000000ffff06e224 */ /* 0x000fe200078e0000 */
[C---:B------:R-:W-:Y:S01]  /*0e30*/  IADD3 R11, P5, PT, R7.reuse, R0, RZ ;  /* 0x00000000070b7210 */ /* 0x040fe20007fbe0ff */
[----:B------:R-:W-:Y:S01]  /*0e40*/  STL [R1+0xe74], R14 ;  /* 0x000e740e01007387 */ /* 0x000fe20000100800 */
[----:B------:R-:W-:Y:S02]  /*0e50*/  PRMT R22, RZ, 0x7610, R22 ;  /* 0x00007610ff167816 */ /* 0x000fe40000000016 */
[----:B------:R-:W-:Y:S01]  /*0e60*/  PRMT R16, RZ, 0x7610, R16 ;  /* 0x00007610ff107816 */ /* 0x000fe20000000010 */
[----:B------:R-:W-:Y:S01]  /*0e70*/  STL [R1+0xe80], R14 ;  /* 0x000e800e01007387 */ /* 0x000fe20000100800 */
[----:B-1----:R-:W-:Y:S01]  /*0e80*/  LEA.HI.X.SX32 R15, R7, R2, 0x1, P5 ;  /* 0x00000002070f7211 */ /* 0x002fe200028f0eff */
[----:B------:R-:W-:Y:S01]  /*0e90*/  @!P6 IMAD.MOV.U32 R7, RZ, RZ, R2 ;  /* 0x000000ffff07e224 */ /* 0x000fe200078e0002 */
[----:B------:R-:W-:Y:S01]  /*0ea0*/  PRMT R18, RZ, 0x7610, R18 ;  /* 0x00007610ff127816 */ /* 0x000fe20000000012 */
[----:B------:R-:W-:Y:S01]  /*0eb0*/  STL [R1+0xe8c], R14 ;  /* 0x000e8c0e01007387 */ /* 0x000fe20000100800 */
[----:B------:R-:W-:-:S02]  /*0ec0*/  PRMT R20, RZ, 0x7610, R20 ;  /* 0x00007610ff147816 */ /* 0x000fc40000000014 */
[----:B------:R-:W-:Y:S01]  /*0ed0*/  PRMT R19, RZ, 0x7610, R19 ;  /* 0x00007610ff137816 */ /* 0x000fe20000000013 */
[----:B------:R-:W-:Y:S01]  /*0ee0*/  STL [R1+0xe98], R14 ;  /* 0x000e980e01007387 */ /* 0x000fe20000100800 */
[----:B------:R-:W-:Y:S01]  /*0ef0*/  PRMT R17, RZ, 0x7610, R17 ;  /* 0x00007610ff117816 */ /* 0x000fe20000000011 */
[----:B------:R-:W-:Y:S02]  /*0f00*/  USHF.L.U32 UR71, UR71, 0x4, URZ ;  /* 0x0000000447477899 */ /* 0x000fe400080006ff */
[----:B------:R-:W-:Y:S01]  /*0f10*/  STL [R1+0xea4], R14 ;  /* 0x000ea40e01007387 */ /* 0x000fe20000100800 */
[----:B------:R-:W0:Y:S03]  /*0f20*/  LDCU UR73, c[0x0][0x3ac] ;  /* 0x00007580ff4977ac */ /* 0x000e260008000800 */
[----:B------:R-:W-:Y:S01]  /*0f30*/  STL [R1+0xeb0], R14 ;  /* 0x000eb00e01007387 */ /* 0x000fe20000100800 */
[----:B------:R-:W1:Y:S03]  /*0f40*/  LDCU UR8, c[0x0][0x3b0] ;  /* 0x00007600ff0877ac */ /* 0x000e660008000800 */
[----:B------:R-:W-:Y:S01]  /*0f50*/  STL [R1+0xebc], R14 ;  /* 0x000ebc0e01007387 */ /* 0x000fe20000100800 */
[----:B------:R-:W2:Y:S03]  /*0f60*/  LDCU UR9, c[0x0][0x3b0] ;  /* 0x00007600ff0977ac */ /* 0x000ea60008000800 */
[----:B------:R-:W-:Y:S01]  /*0f70*/  STL [R1+0xec8], R14 ;  /* 0x000ec80e01007387 */ /* 0x000fe20000100800 */
[----:B------:R-:W3:Y:S03]  /*0f80*/  LDCU UR12, c[0x0][0x3b0] ;  /* 0x00007600ff0c77ac */ /* 0x000ee60008000800 */
[----:B------:R-:W-:Y:S01]  /*0f90*/  STL [R1+0xed4], R14 ;  /* 0x000ed40e01007387 */ /* 0x000fe20000100800 */
[----:B------:R-:W4:Y:S03]  /*0fa0*/  LDCU UR14, c[0x0][0x3b0] ;  /* 0x00007600ff0e77ac */ /* 0x000f260008000800 */
[----:B------:R-:W-:Y:S01]  /*0fb0*/  STL [R1+0xee0], R14 ;  /* 0x000ee00e01007387 */ /* 0x000fe20000100800 */
[----:B------:R-:W0:Y:S03]  /*0fc0*/  LDCU UR17, c[0x0][0x3b0] ;  /* 0x00007600ff1177ac */ /* 0x000e260008000800 */
        /* <DEDUP_REMOVED lines=12> */
[----:B------:R-:W-:Y:S04]  /*1090*/  STL [R1+0xf30], R14 ;  /* 0x000f300e01007387 */ /* 0x000fe80000100800 */
        /* <DEDUP_REMOVED lines=42> */
[----:B------:R-:W-:Y:S01]  /*1340*/  STL [R1+0xe3c], R12 ;  /* 0x000e3c0c01007387 */ /* 0x000fe20000100800 */
[----:B------:R-:W-:Y:S03]  /*1350*/  STTM.x16 tmem[UR53], RZ ;  /* 0x000000ff000079ed */ /* 0x000fe60008240035 */
[----:B------:R-:W-:Y:S01]  /*1360*/  STL [R1+0xe4c], R12 ;  /* 0x000e4c0c01007387 */ /* 0x000fe20000100800 */
[----:B------:R-:W0:Y:S03]  /*1370*/  FENCE.VIEW.ASYNC.T ;  /* 0x00000000000073c6 */ /* 0x000e260000000200 */
[----:B------:R-:W-:Y:S01]  /*1380*/  STL [R1+0xe54], R12 ;  /* 0x000e540c01007387 */ /* 0x000fe20000100800 */
[----:B0-----:R-:W-:Y:S06]  /*1390*/  BAR.SYNC.DEFER_BLOCKING 0x0 ;  /* 0x0000000000007b1d */ /* 0x001fec0000010000 */
[----:B------:R-:W-:Y:S04]  /*13a0*/  STL [R1+0xe64], R12 ;  /* 0x000e640c01007387 */ /* 0x000fe80000100800 */
[----:B------:R-:W-:Y:S04]  /*13b0*/  STL [R1+0xe6c], R12 ;  /* 0x000e6c0c01007387 */ /* 0x000fe80000100800 */
[----:B------:R-:W-:Y:S04]  /*13c0*/  STL [R1+0xe7c], R12 ;  /* 0x000e7c0c01007387 */ /* 0x000fe80000100800 */
[----:B------:R-:W-:Y:S04]  /*13d0*/  STL [R1+0xe84], R12 ;  /* 0x000e840c01007387 */ /* 0x000fe80000100800 */
[----:B------:R-:W-:Y:S04]  /*13e0*/  STL [R1+0xe94], R12 ;  /* 0x000e940c01007387 */ /* 0x000fe80000100800 */
[----:B------:R-:W0:Y:S02]  /*13f0*/  FENCE.VIEW.ASYNC.S ;  /* 0x00000000000073c6 */ /* 0x000e240000000000 */
[----:B0-----:R0:W0:Y:S02]  /*1400*/  @!UP2 SYNCS.EXCH.64 URZ, [UR52], UR6 ;  /* 0x0000000634ffa5b2 */ /* 0x0010240008000100 */
        /* <DEDUP_REMOVED lines=36> */
[----:B------:R0:W-:Y:S04]  /*1650*/  STL [R1+0xdf4], R26 ;  /* 0x000df41a01007387 */ /* 0x0001e80000100800 */
[----:B------:R-:W-:Y:S04]  /*1660*/  STL [R1+0xdf0], R25 ;  /* 0x000df01901007387 */ /* 0x000fe80000100800 */
[----:B------:R-:W-:Y:S01]  /*1670*/  STL [R1+0xd34], R8 ;  /* 0x000d340801007387 */ /* 0x000fe20000100800 */
[----:B0-----:R-:W-:Y:S01]  /*1680*/  PRMT R26, RZ, 0x7610, R26 ;  /* 0x00007610ff1a7816 */ /* 0x001fe2000000001a */
[----:B------:R-:W-:Y:S06]  /*1690*/  BAR.SYNC.DEFER_BLOCKING 0x0 ;  /* 0x0000000000007b1d */ /* 0x000fec0000010000 */
[----:B------:R-:W-:Y:S04]  /*16a0*/  STL [R1+0xd38], R8 ;  /* 0x000d380801007387 */ /* 0x000fe80000100800 */
[----:B------:R-:W-:Y:S04]  /*16b0*/  STL [R1+0xd3c], R8 ;  /* 0x000d3c0801007387 */ /* 0x000fe80000100800 */
[----:B------:R-:W-:Y:S04]  /*16c0*/  STL [R1+0xd40], R8 ;  /* 0x000d400801007387 */ /* 0x000fe80000100800 */
[----:B------:R-:W-:Y:S04]  /*16d0*/  STL [R1+0xd44], R8 ;  /* 0x000d440801007387 */ /* 0x000fe80000100800 */
[----:B------:R-:W-:Y:S04]  /*16e0*/  STL [R1+0xde8], R8 ;  /* 0x000de80801007387 */ /* 0x000fe80000100800 */
[----:B------:R0:W2:Y:S01]  /*16f0*/  @!P6 LDG.E.U8 R26, desc[UR4][R6.64] ;  /* 0x00000004061ae981 */ /* 0x0000a2000c1e1100 */
[----:B------:R-:W-:-:S03]  /*1700*/  IADD3 R14, P6, PT, R9, R0, RZ ;  /* 0x00000000090e7210 */ /* 0x000fc60007fde0ff */
[----:B------:R-:W-:Y:S04]  /*1710*/  STL [R1+0xd30], R3 ;  /* 0x000d300301007387 */ /* 0x000fe80000100800 */
[----:B------:R-:W-:Y:S01]  /*1720*/  STL [R1+0xd48], R3 ;  /* 0x000d480301007387 */ /* 0x000fe20000100800 */
[----:B0-----:R-:W-:Y:S02]  /*1730*/  @!P0 IMAD.MOV.U32 R6, RZ, RZ, R11 ;  /* 0x000000ffff068224 */ /* 0x001fe400078e000b */
[----:B------:R-:W-:Y:S01]  /*1740*/  @!P0 IMAD.MOV.U32 R7, RZ, RZ, R15 ;  /* 0x000000ffff078224 */ /* 0x000fe200078e000f */
[----:B------:R-:W-:Y:S01]  /*1750*/  STL [R1+0xdec], R3 ;  /* 0x000dec0301007387 */ /* 0x000fe20000100800 */
[----:B------:R-:W-:-:S03]  /*1760*/  PRMT R30, RZ, 0x7610, R30 ;  /* 0x00007610ff1e7816 */ /* 0x000fc6000000001e */
[----:B------:R-:W-:Y:S04]  /*1770*/  STL [R1+0xcf0], R5 ;  /* 0x000cf00501007387 */ /* 0x000fe80000100800 */
[----:B------:R-:W-:Y:S04]  /*1780*/  STL [R1+0xd4c], R5 ;  /* 0x000d4c0501007387 */ /* 0x000fe80000100800 */
[----:B------:R0:W-:Y:S04]  /*1790*/  STL [R1+0x4cc], R11 ;  /* 0x0004cc0b01007387 */ /* 0x0001e80000100800 */
[----:B------:R1:W2:Y:S01]  /*17a0*/  @!P0 LDG.E.U8 R24, desc[UR4][R6.64] ;  /* 0x0000000406188981 */ /* 0x0002a2000c1e1100 */
[----:B0-----:R-:W-:Y:S01]  /*17b0*/  IMAD R11, R4, 0x18, RZ ;  /* 0x00000018040b7824 */ /* 0x001fe200078e02ff */
[----:B-1----:R-:W-:Y:S01]  /*17c0*/  LEA.HI.X.SX32 R7, R9, R2, 0x1, P6 ;  /* 0x0000000209077211 */ /* 0x002fe200030f0eff */
[----:B------:R-:W-:-:S02]  /*17d0*/  @!P3 IMAD.MOV.U32 R6, RZ, RZ, R14 ;  /* 0x000000ffff06b224 */ /* 0x000fc400078e000e */
[----:B------:R-:W-:Y:S01]  /*17e0*/  VIADD R9, R23, 0xffffffc7 ;  /* 0xffffffc717097836 */ /* 0x000fe20000000000 */
[----:B------:R0:W-:Y:S04]  /*17f0*/  STL [R1+0x4c8], R15 ;  /* 0x0004c80f01007387 */ /* 0x0001e80000100800 */
[----:B------:R1:W2:Y:S01]  /*1800*/  @!P3 LDG.E.U8 R30, desc[UR4][R6.64] ;  /* 0x00000004061eb981 */ /* 0x0002a2000c1e1100 */
[----:B------:R-:W-:Y:S01]  /*1810*/  ISETP.GE.U32.AND P3, PT, R9, 0x7ffffec8, PT ;  /* 0x7ffffec80900780c */ /* 0x000fe20003f66070 */
[----:B------:R-:W-:Y:S01]  /*1820*/  IMAD.SHL.U32 R9, R4, 0x20, RZ ;  /* 0x0000002004097824 */ /* 0x000fe200078e00ff */
[----:B0-----:R-:W-:Y:S01]  /*1830*/  IADD3 R15, P6, PT, R11, R0, RZ ;  /* 0x000000000b0f7210 */ /* 0x001fe20007fde0ff */
[----:B------:R-:W-:Y:S01]  /*1840*/  STL [R1+0x50c], R14 ;  /* 0x00050c0e01007387 */ /* 0x000fe20000100800 */
[----:B------:R-:W-:-:S03]  /*1850*/  PRMT R25, RZ, 0x7610, R25 ;  /* 0x00007610ff197816 */ /* 0x000fc60000000019 */
[----:B------:R0:W-:Y:S01]  /*1860*/  STL [R1+0x508], R7 ;  /* 0x0005080701007387 */ /* 0x0001e20000100800 */
[----:B-1----:R-:W-:Y:S01]  /*1870*/  @!P2 IMAD.MOV.U32 R6, RZ, RZ, R15 ;  /* 0x000000ffff06a224 */ /* 0x002fe200078e000f */
[----:B------:R-:W-:Y:S01]  /*1880*/  ISETP.GE.U32.AND P5, PT, R10, 0x7ffffed8, PT ;  /* 0x7ffffed80a00780c */ /* 0x000fe20003fa6070 */
[----:B------:R-:W-:Y:S01]  /*1890*/  VIADD R10, R23, 0xffffffcf ;  /* 0xffffffcf170a7836 */ /* 0x000fe20000000000 */
[----:B------:R-:W-:Y:S01]  /*18a0*/  STL [R1+0x54c], R15 ;  /* 0x00054c0f01007387 */ /* 0x000fe20000100800 */
[----:B0-----:R-:W-:Y:S01]  /*18b0*/  LEA.HI.X.SX32 R7, R11, R2, 0x1, P6 ;  /* 0x000000020b077211 */ /* 0x001fe200030f0eff */
[----:B------:R-:W-:Y:S01]  /*18c0*/  IMAD R11, R4, 0x28, RZ ;  /* 0x00000028040b7824 */ /* 0x000fe200078e02ff */
[----:B------:R-:W-:-:S03]  /*18d0*/  IADD3 R14, P6, PT, R9, R0, RZ ;  /* 0x00000000090e7210 */ /* 0x000fc60007fde0ff */
[----:B------:R0:W-:Y:S04]  /*18e0*/  STL [R1+0x548], R7 ;  /* 0x0005480701007387 */ /* 0x0001e80000100800 */
[----:B------:R0:W2:Y:S01]  /*18f0*/  @!P2 LDG.E.U8 R25, desc[UR4][R6.64] ;  /* 0x000000040619a981 */ /* 0x0000a2000c1e1100 */
[----:B------:R-:W-:Y:S02]  /*1900*/  ISETP.GE.U32.AND P0, PT, R10, 0x7ffffed0, PT ;  /* 0x7ffffed00a00780c */ /* 0x000fe40003f06070 */
[----:B------:R-:W-:Y:S02]  /*1910*/  PRMT R29, RZ, 0x7610, R29 ;  /* 0x00007610ff1d7816 */ /* 0x000fe4000000001d */
[----:B0-----:R-:W-:Y:S02]  /*1920*/  LEA.HI.X.SX32 R7, R9, R2, 0x1, P6 ;  /* 0x0000000209077211 */ /* 0x001fe400030f0eff */
[----:B------:R-:W-:Y:S01]  /*1930*/  IADD3 R15, P6, PT, R11, R0, RZ ;  /* 0x000000000b0f7210 */ /* 0x000fe20007fde0ff */
[----:B------:R-:W-:-:S02]  /*1940*/  @!P4 IMAD.MOV.U32 R6, RZ, RZ, R14 ;  /* 0x000000ffff06c224 */ /* 0x000fc400078e000e */
[----:B------:R-:W-:Y:S01]  /*1950*/  IMAD R9, R4, 0x30, RZ ;  /* 0x0000003004097824 */ /* 0x000fe200078e02ff */
[----:B------:R-:W-:Y:S01]  /*1960*/  LEA.HI.X.SX32 R11, R11, R2, 0x1, P6 ;  /* 0x000000020b0b7211 */ /* 0x000fe200030f0eff */
[----:B------:R0:W-:Y:S01]  /*1970*/  STL [R1+0x58c], R14 ;  /* 0x00058c0e01007387 */ /* 0x0001e20000100800 */
[----:B------:R-:W-:Y:S01]  /*1980*/  PRMT R27, RZ, 0x7610, R27 ;  /* 0x00007610ff1b7816 */ /* 0x000fe2000000001b */
[----:B------:R-:W-:Y:S02]  /*1990*/  VIADD R10, R23, 0xffffffbf ;  /* 0xffffffbf170a7836 */ /* 0x000fe40000000000 */
[----:B------:R1:W-:Y:S04]  /*19a0*/  STL [R1+0x588], R7 ;  /* 0x0005880701007387 */ /* 0x0003e80000100800 */
[----:B------:R1:W2:Y:S01]  /*19b0*/  @!P4 LDG.E.U8 R29, desc[UR4][R6.64] ;  /* 0x00000004061dc981 */ /* 0x0002a2000c1e1100 */
[----:B0-----:R-:W-:-:S03]  /*19c0*/  IADD3 R14, P6, PT, R9, R0, RZ ;  /* 0x00000000090e7210 */ /* 0x001fc60007fde0ff */
[----:B------:R-:W-:Y:S01]  /*19d0*/  STL [R1+0x5cc], R15 ;  /* 0x0005cc0f01007387 */ /* 0x000fe20000100800 */
[----:B------:R-:W-:Y:S01]  /*19e0*/  ISETP.GE.U32.AND P2, PT, R10, 0x7ffffec0, PT ;  /* 0x7ffffec00a00780c */ /* 0x000fe20003f46070 */
[----:B-1----:R-:W-:Y:S02]  /*19f0*/  @!P5 IMAD.MOV.U32 R6, RZ, RZ, R15 ;  /* 0x000000ffff06d224 */ /* 0x002fe400078e000f */
[----:B------:R-:W-:Y:S01]  /*1a00*/  @!P5 IMAD.MOV.U32 R7, RZ, RZ, R11 ;  /* 0x000000ffff07d224 */ /* 0x000fe200078e000b */
[----:B------:R0:W-:Y:S01]  /*1a10*/  STL [R1+0x5c8], R11 ;  /* 0x0005c80b01007387 */ /* 0x0001e20000100800 */
[----:B------:R-:W-:Y:S01]  /*1a20*/  PRMT R34, RZ, 0x7610, R34 ;  /* 0x00007610ff227816 */ /* 0x000fe20000000022 */
[----:B------:R-:W-:Y:S02]  /*1a30*/  VIADD R10, R23, 0xffffffb7 ;  /* 0xffffffb7170a7836 */ /* 0x000fe40000000000 */
[----:B------:R1:W2:Y:S01]  /*1a40*/  @!P5 LDG.E.U8 R27, desc[UR4][R6.64] ;  /* 0x00000004061bd981 */ /* 0x0002a2000c1e1100 */
[----:B0-----:R-:W-:Y:S01]  /*1a50*/  IMAD R11, R4, 0x38, RZ ;  /* 0x00000038040b7824 */ /* 0x001fe200078e02ff */
[----:B-1----:R-:W-:Y:S01]  /*1a60*/  LEA.HI.X.SX32 R7, R9, R2, 0x1, P6 ;  /* 0x0000000209077211 */ /* 0x002fe200030f0eff */
[----:B------:R-:W-:-:S02]  /*1a70*/  @!P0 IMAD.MOV.U32 R6, RZ, RZ, R14 ;  /* 0x000000ffff068224 */ /* 0x000fc400078e000e */
[C---:B------:R-:W-:Y:S01]  /*1a80*/  VIADD R9, R23.reuse, 0xffffffa7 ;  /* 0xffffffa717097836 */ /* 0x040fe20000000000 */
[----:B------:R-:W-:Y:S01]  /*1a90*/  ISETP.GE.U32.AND P4, PT, R10, 0x7ffffeb8, PT ;  /* 0x7ffffeb80a00780c */ /* 0x000fe20003f86070 */
[----:B------:R-:W-:Y:S01]  /*1aa0*/  VIADD R10, R23, 0xffffffaf ;  /* 0xffffffaf170a7836 */ /* 0x000fe20000000000 */
[----:B------:R-:W-:Y:S01]  /*1ab0*/  IADD3 R15, P6, PT, R11, R0, RZ ;  /* 0x000000000b0f7210 */ /* 0x000fe20007fde0ff */
[----:B------:R0:W2:Y:S01]  /*1ac0*/  @!P0 LDG.E.U8 R34, desc[UR4][R6.64] ;  /* 0x0000000406228981 */ /* 0x0000a2000c1e1100 */
[----:B------:R-:W-:Y:S01]  /*1ad0*/  ISETP.GE.U32.AND P0, PT, R9, 0x7ffffea8, PT ;  /* 0x7ffffea80900780c */ /* 0x000fe20003f06070 */
[----:B------:R-:W-:Y:S02]  /*1ae0*/  IMAD.SHL.U32 R9, R4, 0x40, RZ ;  /* 0x0000004004097824 */ /* 0x000fe400078e00ff */
[----:B------:R-:W-:Y:S01]  /*1af0*/  STL [R1+0x60c], R14 ;  /* 0x00060c0e01007387 */ /* 0x000fe20000100800 */
[----:B------:R-:W-:-:S03]  /*1b00*/  ISETP.GE.U32.AND P5, PT, R10, 0x7ffffeb0, PT ;  /* 0x7ffffeb00a00780c */ /* 0x000fc60003fa6070 */
[----:B------:R1:W-:Y:S01]  /*1b10*/  STL [R1+0x608], R7 ;  /* 0x0006080701007387 */ /* 0x0003e20000100800 */
[----:B0-----:R-:W-:Y:S02]  /*1b20*/  @!P3 IMAD.MOV.U32 R6, RZ, RZ, R15 ;  /* 0x000000ffff06b224 */ /* 0x001fe400078e000f */
[----:B------:R-:W-:Y:S01]  /*1b30*/  IMAD R10, R4, 0x48, RZ ;  /* 0x00000048040a7824 */ /* 0x000fe200078e02ff */
[----:B------:R-:W-:Y:S01]  /*1b40*/  STL [R1+0xc88], R15 ;  /* 0x000c880f01007387 */ /* 0x000fe20000100800 */
[----:B-1----:R-:W-:Y:S02]  /*1b50*/  LEA.HI.X.SX32 R7, R11, R2, 0x1, P6 ;  /* 0x000000020b077211 */ /* 0x002fe400030f0eff */
[----:B------:R-:W-:-:S03]  /*1b60*/  IADD3 R14, P6, PT, R9, R0, RZ ;  /* 0x00000000090e7210 */ /* 0x000fc60007fde0ff */
[----:B------:R0:W-:Y:S04]  /*1b70*/  STL [R1+0x648], R7 ;  /* 0x0006480701007387 */ /* 0x0001e80000100800 */
[----:B------:R0:W2:Y:S01]  /*1b80*/  @!P3 LDG.E.U8 R21, desc[UR4][R6.64] ;  /* 0x000000040615b981 */ /* 0x0000a2000c1e1100 */
[----:B------:R-:W-:Y:S01]  /*1b90*/  VIADD R11, R23, 0xffffff9f ;  /* 0xffffff9f170b7836 */ /* 0x000fe20000000000 */
[----:B0-----:R-:W-:Y:S02]  /*1ba0*/  LEA.HI.X.SX32 R7, R9, R2, 0x1, P6 ;  /* 0x0000000209077211 */ /* 0x001fe400030f0eff */
[----:B------:R-:W-:Y:S01]  /*1bb0*/  IADD3 R15, P6, PT, R10, R0, RZ ;  /* 0x000000000a0f7210 */ /* 0x000fe20007fde0ff */
[----:B------:R-:W-:-:S03]  /*1bc0*/  @!P2 IMAD.MOV.U32 R6, RZ, RZ, R14 ;  /* 0x000000ffff06a224 */ /* 0x000fc600078e000e */
[----:B------:R-:W-:Y:S01]  /*1bd0*/  LEA.HI.X.SX32 R10, R10, R2, 0x1, P6 ;  /* 0x000000020a0a7211 */ /* 0x000fe200030f0eff */
[----:B------:R0:W-:Y:S01]  /*1be0*/  STL [R1+0xc8c], R14 ;  /* 0x000c8c0e01007387 */ /* 0x0001e20000100800 */
[----:B------:R-:W-:Y:S01]  /*1bf0*/  IMAD R9, R4, 0x50, RZ ;  /* 0x0000005004097824 */ /* 0x000fe200078e02ff */
[----:B------:R-:W-:Y:S02]  /*1c00*/  PRMT R37, RZ, 0x7610, R37 ;  /* 0x00007610ff257816 */ /* 0x000fe40000000025 */
[----:B------:R1:W-:Y:S01]  /*1c10*/  STL [R1+0xc7c], R7 ;  /* 0x000c7c0701007387 */ /* 0x0003e20000100800 */
[----:B------:R-:W-:Y:S01]  /*1c20*/  ISETP.GE.U32.AND P3, PT, R11, 0x7ffffea0, PT ;  /* 0x7ffffea00b00780c */ /* 0x000fe20003f66070 */
[----:B------:R-:W-:Y:S02]  /*1c30*/  VIADD R11, R23, 0xffffff97 ;  /* 0xffffff97170b7836 */ /* 0x000fe40000000000 */
[----:B------:R1:W2:Y:S01]  /*1c40*/  @!P2 LDG.E.U8 R22, desc[UR4][R6.64] ;  /* 0x000000040616a981 */ /* 0x0002a2000c1e1100 */
[----:B0-----:R-:W-:-:S02]  /*1c50*/  IADD3 R14, P6, PT, R9, R0, RZ ;  /* 0x00000000090e7210 */ /* 0x001fc40007fde0ff */
[----:B------:R-:W-:Y:S01]  /*1c60*/  ISETP.GE.U32.AND P2, PT, R11, 0x7ffffe98, PT ;  /* 0x7ffffe980b00780c */ /* 0x000fe20003f46070 */
[----:B-1----:R-:W-:Y:S02]  /*1c70*/  @!P4 IMAD.MOV.U32 R6, RZ, RZ, R15 ;  /* 0x000000ffff06c224 */ /* 0x002fe400078e000f */
[----:B------:R-:W-:Y:S01]  /*1c80*/  @!P4 IMAD.MOV.U32 R7, RZ, RZ, R10 ;  /* 0x000000ffff07c224 */ /* 0x000fe200078e000a */
[----:B------:R-:W-:-:S04]  /*1c90*/  LEA.HI.X.SX32 R11, R9, R2, 0x1, P6 ;  /* 0x00000002090b7211 */ /* 0x000fc800030f0eff */
[----:B------:R0:W2:Y:S01]  /*1ca0*/  @!P4 LDG.E.U8 R37, desc[UR4][R6.64] ;  /* 0x000000040625c981 */ /* 0x0000a2000c1e1100 */
[----:B------:R-:W-:-:S03]  /*1cb0*/  PRMT R8, RZ, 0x7610, R8 ;  /* 0x00007610ff087816 */ /* 0x000fc60000000008 */
[----:B------:R-:W-:Y:S01]  /*1cc0*/  STL [R1+0xc84], R15 ;  /* 0x000c840f01007387 */ /* 0x000fe20000100800 */
[----:B0-----:R-:W-:-:S03]  /*1cd0*/  VIADD R6, R23, 0xffffff8f ;  /* 0xffffff8f17067836 */ /* 0x001fc60000000000 */
[----:B------:R0:W-:Y:S01]  /*1ce0*/  STL [R1+0xc80], R10 ;  /* 0x000c800a01007387 */ /* 0x0001e20000100800 */
[----:B------:R-:W-:Y:S01]  /*1cf0*/  @!P5 IMAD.MOV.U32 R7, RZ, RZ, R11 ;  /* 0x000000ffff07d224 */ /* 0x000fe200078e000b */
[----:B------:R-:W-:Y:S01]  /*1d00*/  ISETP.GE.U32.AND P4, PT, R6, 0x7ffffe90, PT ;  /* 0x7ffffe900600780c */ /* 0x000fe20003f86070 */
[----:B------:R-:W-:Y:S02]  /*1d10*/  @!P5 IMAD.MOV.U32 R6, RZ, RZ, R14 ;  /* 0x000000ffff06d224 */ /* 0x000fe400078e000e */
[----:B------:R-:W-:Y:S02]  /*1d20*/  VIADD R9, R23, 0xffffff87 ;  /* 0xffffff8717097836 */ /* 0x000fe40000000000 */
[C---:B0-----:R-:W-:Y:S01]  /*1d30*/  IMAD R10, R4.reuse, 0x58, RZ ;  /* 0x00000058040a7824 */ /* 0x041fe200078e02ff */
[----:B------:R0:W2:Y:S02]  /*1d40*/  @!P5 LDG.E.U8 R8, desc[UR4][R6.64] ;  /* 0x000000040608d981 */ /* 0x0000a4000c1e1100 */
[----:B------:R-:W-:Y:S01]  /*1d50*/  ISETP.GE.U32.AND P5, PT, R9, 0x7ffffe88, PT ;  /* 0x7ffffe880900780c */ /* 0x000fe20003fa6070 */
[----:B------:R-:W-:Y:S01]  /*1d60*/  IMAD R9, R4, 0x60, RZ ;  /* 0x0000006004097824 */ /* 0x000fe200078e02ff */
[----:B------:R-:W-:-:S02]  /*1d70*/  IADD3 R15, P6, PT, R10, R0, RZ ;  /* 0x000000000a0f7210 */ /* 0x000fc40007fde0ff */
[----:B------:R-:W-:Y:S01]  /*1d80*/  PRMT R3, RZ, 0x7610, R3 ;  /* 0x00007610ff037816 */ /* 0x000fe20000000003 */
[----:B------:R1:W-:Y:S01]  /*1d90*/  STL [R1+0xc78], R14 ;  /* 0x000c780e01007387 */ /* 0x0003e20000100800 */
[----:B0-----:R-:W-:Y:S01]  /*1da0*/  LEA.HI.X.SX32 R7, R10, R2, 0x1, P6 ;  /* 0x000000020a077211 */ /* 0x001fe200030f0eff */
[----:B------:R-:W-:Y:S02]  /*1db0*/  @!P0 IMAD.MOV.U32 R6, RZ, RZ, R15 ;  /* 0x000000ffff068224 */ /* 0x000fe400078e000f */
[----:B------:R0:W-:Y:S01]  /*1dc0*/  STL [R1+0xc70], R11 ;  /* 0x000c700b01007387 */ /* 0x0001e20000100800 */
[----:B------:R-:W-:Y:S01]  /*1dd0*/  IMAD R10, R4, 0x68, RZ ;  /* 0x00000068040a7824 */ /* 0x000fe200078e02ff */
[----:B-1----:R-:W-:Y:S02]  /*1de0*/  IADD3 R14, P6, PT, R9, R0, RZ ;  /* 0x00000000090e7210 */ /* 0x002fe40007fde0ff */
[----:B------:R-:W-:Y:S04]  /*1df0*/  STL [R1+0xc74], R15 ;  /* 0x000c740f01007387 */ /* 0x000fe80000100800 */
[----:B------:R1:W-:Y:S04]  /*1e00*/  STL [R1+0xc68], R7 ;  /* 0x000c680701007387 */ /* 0x0003e80000100800 */
[----:B------:R1:W2:Y:S01]  /*1e10*/  @!P0 LDG.E.U8 R3, desc[UR4][R6.64] ;  /* 0x0000000406038981 */ /* 0x0002a2000c1e1100 */
[----:B0-----:R-:W-:Y:S01]  /*1e20*/  VIADD R11, R23, 0xffffff7f ;  /* 0xffffff7f170b7836 */ /* 0x001fe20000000000 */
[----:B-1----:R-:W-:-:S02]  /*1e30*/  LEA.HI.X.SX32 R7, R9, R2, 0x1, P6 ;  /* 0x0000000209077211 */ /* 0x002fc400030f0eff */
        /* <DEDUP_REMOVED lines=16> */
[----:B------:R-:W-:Y:S01]  /*1f40*/  PRMT R31, RZ, 0x7610, R31 ;  /* 0x00007610ff1f7816 */ /* 0x000fe2000000001f */
[----:B------:R-:W-:Y:S02]  /*1f50*/  IMAD R9, R4, 0x78, RZ ;  /* 0x0000007804097824 */ /* 0x000fe400078e02ff */
[----:B0-----:R-:W-:Y:S02]  /*1f60*/  VIADD R6, R23, 0xffffff6f ;  /* 0xffffff6f17067836 */ /* 0x001fe40000000000 */
[----:B------:R-:W-:-:S03]  /*1f70*/  @!P4 IMAD.MOV.U32 R7, RZ, RZ, R11 ;  /* 0x000000ffff07c224 */ /* 0x000fc600078e000b */
[----:B------:R-:W-:Y:S01]  /*1f80*/  ISETP.GE.U32.AND P2, PT, R6, 0x7ffffe70, PT ;  /* 0x7ffffe700600780c */ /* 0x000fe20003f46070 */
[----:B------:R-:W-:Y:S01]  /*1f90*/  @!P4 IMAD.MOV.U32 R6, RZ, RZ, R14 ;  /* 0x000000ffff06c224 */ /* 0x000fe200078e000e */
[----:B------:R0:W-:Y:S04]  /*1fa0*/  STL [R1+0xc64], R15 ;  /* 0x000c640f01007387 */ /* 0x0001e80000100800 */
[----:B------:R1:W2:Y:S04]  /*1fb0*/  @!P4 LDG.E.U8 R31, desc[UR4][R6.64] ;  /* 0x00000004061fc981 */ /* 0x0002a8000c1e1100 */
[----:B------:R-:W-:Y:S01]  /*1fc0*/  STL [R1+0xc60], R10 ;  /* 0x000c600a01007387 */ /* 0x000fe20000100800 */
[----:B-1----:R-:W-:Y:S01]  /*1fd0*/  IADD3 R7, P6, PT, R9, R0, RZ ;  /* 0x0000000009077210 */ /* 0x002fe20007fde0ff */
[----:B------:R-:W-:-:S02]  /*1fe0*/  IMAD.SHL.U32 R6, R4, 0x80, RZ ;  /* 0x0000008004067824 */ /* 0x000fc400078e00ff */
[----:B------:R-:W-:Y:S01]  /*1ff0*/  STL [R1+0xc58], R14 ;  /* 0x000c580e01007387 */ /* 0x000fe20000100800 */
[----:B0-----:R-:W-:-:S03]  /*2000*/  LEA.HI.X.SX32 R15, R9, R2, 0x1, P6 ;  /* 0x00000002090f7211 */ /* 0x001fc600030f0eff */
[----:B------:R0:W-:Y:S04]  /*2010*/  STL [R1+0xc54], R11 ;  /* 0x000c540b01007387 */ /* 0x0001e80000100800 */
[----:B------:R1:W-:Y:S01]  /*2020*/  STL [R1+0xc44], R7 ;  /* 0x000c440701007387 */ /* 0x0003e20000100800 */
[----:B0-----:R-:W-:-:S03]  /*2030*/  IADD3 R11, P6, PT, R6, R0, RZ ;  /* 0x00000000060b7210 */ /* 0x001fc60007fde0ff */
[----:B------:R0:W-:Y:S01]  /*2040*/  STL [R1+0xc40], R15 ;  /* 0x000c400f01007387 */ /* 0x0001e20000100800 */
[----:B------:R-:W-:Y:S01]  /*2050*/  LEA.HI.X.SX32 R14, R6, R2, 0x1, P6 ;  /* 0x00000002060e7211 */ /* 0x000fe200030f0eff */
[----:B------:R-:W-:Y:S02]  /*2060*/  @!P5 IMAD.MOV.U32 R6, RZ, RZ, R7 ;  /* 0x000000ffff06d224 */ /* 0x000fe400078e0007 */
[----:B------:R-:W-:Y:S01]  /*2070*/  STL [R1+0xc4c], R11 ;  /* 0x000c4c0b01007387 */ /* 0x000fe20000100800 */
[----:B-1----:R-:W-:-:S03]  /*2080*/  @!P5 IMAD.MOV.U32 R7, RZ, RZ, R15 ;  /* 0x000000ffff07d224 */ /* 0x002fc600078e000f */
[----:B0-----:R-:W2:Y:S01]  /*2090*/  LDL.LU R15, [R1+0xfac] ;  /* 0x000fac00010f7983 */ /* 0x001ea20000300800 */
[----:B------:R-:W-:-:S03]  /*20a0*/  VIADD R10, R23, 0xffffff67 ;  /* 0xffffff67170a7836 */ /* 0x000fc60000000000 */
[----:B------:R0:W3:Y:S01]  /*20b0*/  @!P5 LDG.E.U8 R18, desc[UR4][R6.64] ;  /* 0x000000040612d981 */ /* 0x0000e2000c1e1100 */
[----:B------:R-:W-:Y:S01]  /*20c0*/  VIADD R9, R23, 0xffffff5f ;  /* 0xffffff5f17097836 */ /* 0x000fe20000000000 */
[----:B------:R-:W-:Y:S01]  /*20d0*/  ISETP.GE.U32.AND P4, PT, R10, 0x7ffffe68, PT ;  /* 0x7ffffe680a00780c */ /* 0x000fe20003f86070 */
[C---:B------:R-:W-:Y:S01]  /*20e0*/  IMAD R10, R4.reuse, 0x88, RZ ;  /* 0x00000088040a7824 */ /* 0x040fe200078e02ff */
[----:B------:R1:W-:Y:S01]  /*20f0*/  STL [R1+0xc48], R14 ;  /* 0x000c480e01007387 */ /* 0x0003e20000100800 */
[----:B0-----:R-:W-:Y:S02]  /*2100*/  IMAD.MOV.U32 R7, RZ, RZ, R14 ;  /* 0x000000ffff077224 */ /* 0x001fe400078e000e */
[----:B------:R-:W-:Y:S01]  /*2110*/  @!P0 IMAD.MOV.U32 R6, RZ, RZ, R11 ;  /* 0x000000ffff068224 */ /* 0x000fe200078e000b */
[----:B------:R-:W-:Y:S01]  /*2120*/  ISETP.GE.U32.AND P5, PT, R9, 0x7ffffe60, PT ;  /* 0x7ffffe600900780c */ /* 0x000fe20003fa6070 */
[----:B------:R-:W-:Y:S01]  /*2130*/  IMAD R9, R4, 0x90, RZ ;  /* 0x0000009004097824 */ /* 0x000fe200078e02ff */
[----:B-1----:R-:W-:-:S02]  /*2140*/  IADD3 R14, P6, PT, R10, R0, RZ ;  /* 0x000000000a0e7210 */ /* 0x002fc40007fde0ff */
[----:B------:R0:W3:Y:S01]  /*2150*/  @!P0 LDG.E.U8 R20, desc[UR4][R6.64] ;  /* 0x0000000406148981 */ /* 0x0000e2000c1e1100 */
[----:B------:R-:W-:Y:S01]  /*2160*/  PRMT R35, RZ, 0x7610, R35 ;  /* 0x00007610ff237816 */ /* 0x000fe20000000023 */
[----:B0-----:R-:W-:Y:S01]  /*2170*/  VIADD R6, R23, 0xffffff57 ;  /* 0xffffff5717067836 */ /* 0x001fe20000000000 */
[----:B------:R-:W-:Y:S02]  /*2180*/  LEA.HI.X.SX32 R7, R10, R2, 0x1, P6 ;  /* 0x000000020a077211 */ /* 0x000fe400030f0eff */
[----:B------:R-:W-:Y:S02]  /*2190*/  IADD3 R11, P6, PT, R9, R0, RZ ;  /* 0x00000000090b7210 */ /* 0x000fe40007fde0ff */
[----:B------:R-:W-:Y:S01]  /*21a0*/  ISETP.GE.U32.AND P0, PT, R6, 0x7ffffe58, PT ;  /* 0x7ffffe580600780c */ /* 0x000fe20003f06070 */
[----:B------:R-:W-:Y:S01]  /*21b0*/  @!P3 IMAD.MOV.U32 R6, RZ, RZ, R14 ;  /* 0x000000ffff06b224 */ /* 0x000fe200078e000e */
[----:B------:R-:W-:Y:S04]  /*21c0*/  STL [R1+0xc3c], R14 ;  /* 0x000c3c0e01007387 */ /* 0x000fe80000100800 */
[----:B------:R0:W-:Y:S04]  /*21d0*/  STL [R1+0xc34], R7 ;  /* 0x000c340701007387 */ /* 0x0001e80000100800 */
[----:B------:R0:W3:Y:S01]  /*21e0*/  @!P3 LDG.E.U8 R35, desc[UR4][R6.64] ;  /* 0x000000040623b981 */ /* 0x0000e2000c1e1100 */
[----:B------:R-:W-:-:S02]  /*21f0*/  VIADD R10, R23, 0xffffff4f ;  /* 0xffffff4f170a7836 */ /* 0x000fc40000000000 */
[----:B0-----:R-:W-:Y:S01]  /*2200*/  IMAD.MOV.U32 R7, RZ, RZ, R11 ;  /* 0x000000ffff077224 */ /* 0x001fe200078e000b */
[----:B------:R-:W-:Y:S01]  /*2210*/  LEA.HI.X.SX32 R6, R9, R2, 0x1, P6 ;  /* 0x0000000209067211 */ /* 0x000fe200030f0eff */
[----:B------:R-:W-:Y:S03]  /*2220*/  STL [R1+0xc38], R11 ;  /* 0x000c380b01007387 */ /* 0x000fe60000100800 */
[-C--:B------:R-:W-:Y:S01]  /*2230*/  @!P2 LOP3.LUT R7, R7, R6.reuse, RZ, 0x3c, !PT ;  /* 0x000000060707a212 */ /* 0x080fe200078e3cff */
[----:B------:R0:W-:Y:S01]  /*2240*/  STL [R1+0xc2c], R6 ;  /* 0x000c2c0601007387 */ /* 0x0001e20000100800 */
[----:B------:R-:W-:Y:S01]  /*2250*/  ISETP.GE.U32.AND P3, PT, R10, 0x7ffffe50, PT ;  /* 0x7ffffe500a00780c */ /* 0x000fe20003f66070 */
[----:B------:R-:W-:Y:S01]  /*2260*/  IMAD R10, R4, 0x98, RZ ;  /* 0x00000098040a7824 */ /* 0x000fe200078e02ff */
[----:B0-----:R-:W-:-:S04]  /*2270*/  @!P2 LOP3.LUT R6, R7, R6, RZ, 0x3c, !PT ;  /* 0x000000060706a212 */ /* 0x001fc800078e3cff */
[----:B------:R-:W-:Y:S02]  /*2280*/  IADD3 R14, P6, PT, R10, R0, RZ ;  /* 0x000000000a0e7210 */ /* 0x000fe40007fde0ff */
[----:B------:R-:W-:-:S05]  /*2290*/  @!P2 LOP3.LUT R7, R7, R6, RZ, 0x3c, !PT ;  /* 0x000000060707a212 */ /* 0x000fca00078e3cff */
[----:B------:R0:W3:Y:S01]  /*22a0*/  @!P2 LDG.E.U8 R19, desc[UR4][R6.64] ;  /* 0x000000040613a981 */ /* 0x0000e2000c1e1100 */
[----:B------:R-:W-:Y:S02]  /*22b0*/  IMAD R9, R4, 0xa0, RZ ;  /* 0x000000a004097824 */ /* 0x000fe400078e02ff */
[----:B------:R-:W-:Y:S02]  /*22c0*/  VIADD R11, R23, 0xffffff47 ;  /* 0xffffff47170b7836 */ /* 0x000fe40000000000 */
[----:B0-----:R-:W-:Y:S01]  /*22d0*/  IMAD.MOV.U32 R7, RZ, RZ, R14 ;  /* 0x000000ffff077224 */ /* 0x001fe200078e000e */
[----:B------:R-:W-:Y:S01]  /*22e0*/  LEA.HI.X.SX32 R6, R10, R2, 0x1, P6 ;  /* 0x000000020a067211 */ /* 0x000fe200030f0eff */
[----:B------:R0:W-:Y:S03]  /*22f0*/  STL [R1+0xc30], R14 ;  /* 0x000c300e01007387 */ /* 0x0001e60000100800 */
[----:B------:R-:W-:Y:S01]  /*2300*/  @!P4 LOP3.LUT R7, R7, R6, RZ, 0x3c, !PT ;  /* 0x000000060707c212 */ /* 0x000fe200078e3cff */
[----:B------:R1:W-:Y:S01]  /*2310*/  STL [R1+0xc20], R6 ;  /* 0x000c200601007387 */ /* 0x0003e20000100800 */
[----:B------:R-:W-:Y:S01]  /*2320*/  ISETP.GE.U32.AND P2, PT, R11, 0x7ffffe48, PT ;  /* 0x7ffffe480b00780c */ /* 0x000fe20003f46070 */
[----:B------:R-:W-:Y:S01]  /*2330*/  VIADD R11, R23, 0xffffff3f ;  /* 0xffffff3f170b7836 */ /* 0x000fe20000000000 */
[----:B0-----:R-:W-:-:S02]  /*2340*/  IADD3 R14, P6, PT, R9, R0, RZ ;  /* 0x00000000090e7210 */ /* 0x001fc40007fde0ff */
[----:B-1----:R-:W-:Y:S02]  /*2350*/  @!P4 LOP3.LUT R6, R7, R6, RZ, 0x3c, !PT ;  /* 0x000000060706c212 */ /* 0x002fe400078e3cff */
[----:B------:R-:W-:Y:S02]  /*2360*/  LEA.HI.X.SX32 R23, R9, R2, 0x1, P6 ;  /* 0x0000000209177211 */ /* 0x000fe400030f0eff */
[----:B------:R-:W-:Y:S01]  /*2370*/  @!P4 LOP3.LUT R7, R7, R6, RZ, 0x3c, !PT ;  /* 0x000000060707c212 */ /* 0x000fe200078e3cff */
[----:B------:R-:W-:Y:S04]  /*2380*/  STL [R1+0xc28], R14 ;  /* 0x000c280e01007387 */ /* 0x000fe80000100800 */
[----:B------:R0:W3:Y:S04]  /*2390*/  @!P4 LDG.E.U8 R17, desc[UR4][R6.64] ;  /* 0x000000040611c981 */ /* 0x0000e8000c1e1100 */
[----:B------:R1:W-:Y:S01]  /*23a0*/  STL [R1+0xc24], R23 ;  /* 0x000c241701007387 */ /* 0x0003e20000100800 */
[----:B0-----:R-:W-:-:S02]  /*23b0*/  @!P5 IMAD.MOV.U32 R7, RZ, RZ, R23 ;  /* 0x000000ffff07d224 */ /* 0x001fc400078e0017 */
[----:B-1----:R-:W0:Y:S01]  /*23c0*/  LDC R23, c[0x0][0x3a0] ;  /* 0x0000e800ff177b82 */ /* 0x002e220000000800 */
[----:B------:R-:W-:Y:S02]  /*23d0*/  IMAD R10, R4, 0xa8, RZ ;  /* 0x000000a8040a7824 */ /* 0x000fe400078e02ff */
[----:B------:R-:W-:Y:S02]  /*23e0*/  @!P5 IMAD.MOV.U32 R6, RZ, RZ, R14 ;  /* 0x000000ffff06d224 */ /* 0x000fe400078e000e */
[----:B------:R-:W3:Y:S01]  /*23f0*/  LDL.LU R14, [R1+0xfa8] ;  /* 0x000fa800010e7983 */ /* 0x000ee20000300800 */
[----:B------:R-:W-:-:S04]  /*2400*/  IADD3 R9, P6, PT, R10, R0, RZ ;  /* 0x000000000a097210 */ /* 0x000fc80007fde0ff */
[----:B------:R-:W-:Y:S01]  /*2410*/  LEA.HI.X.SX32 R10, R10, R2, 0x1, P6 ;  /* 0x000000020a0a7211 */ /* 0x000fe200030f0eff */
[----:B------:R1:W-:Y:S01]  /*2420*/  STL [R1+0xc1c], R9 ;  /* 0x000c1c0901007387 */ /* 0x0003e20000100800 */
[----:B------:R-:W-:Y:S02]  /*2430*/  PRMT R12, RZ, 0x7610, R12 ;  /* 0x00007610ff0c7816 */ /* 0x000fe4000000000c */
[----:B------:R-:W-:Y:S01]  /*2440*/  ISETP.GE.U32.AND P4, PT, R11, 0x7ffffe40, PT ;  /* 0x7ffffe400b00780c */ /* 0x000fe20003f86070 */
[----:B------:R0:W-:Y:S01]  /*2450*/  STL [R1+0xc14], R10 ;  /* 0x000c140a01007387 */ /* 0x0001e20000100800 */
[----:B--2---:R-:W-:-:S06]  /*2460*/  PRMT R15, RZ, 0x7610, R15 ;  /* 0x00007610ff0f7816 */ /* 0x004fcc000000000f */
[----:B------:R0:W2:Y:S02]  /*2470*/  @!P5 LDG.E.U8 R15, desc[UR4][R6.64] ;  /* 0x00000004060fd981 */ /* 0x0000a4000c1e1100 */
[----:B0-----:R-:W-:Y:S02]  /*2480*/  VIADD R6, R23, 0xffffff37 ;  /* 0xffffff3717067836 */ /* 0x001fe40000000000 */
[----:B------:R-:W-:-:S03]  /*2490*/  IMAD.MOV.U32 R7, RZ, RZ, R9 ;  /* 0x000000ffff077224 */ /* 0x000fc600078e0009 */
[----:B------:R-:W-:Y:S01]  /*24a0*/  ISETP.GE.U32.AND P5, PT, R6, 0x7ffffe38, PT ;  /* 0x7ffffe380600780c */ /* 0x000fe20003fa6070 */
[----:B------:R-:W-:-:S05]  /*24b0*/  IMAD.MOV.U32 R6, RZ, RZ, R10 ;  /* 0x000000ffff067224 */ /* 0x000fca00078e000a */
[----:B------:R-:W-:Y:S01]  /*24c0*/  @!P0 LOP3.LUT R7, R7, R6, RZ, 0x3c, !PT ;  /* 0x0000000607078212 */ /* 0x000fe200078e3cff */
[----:B-1----:R-:W-:-:S03]  /*24d0*/  IMAD R9, R4, 0xb0, RZ ;  /* 0x000000b004097824 */ /* 0x002fc600078e02ff */
[----:B------:R-:W-:Y:S02]  /*24e0*/  @!P0 LOP3.LUT R6, R7, R6, RZ, 0x3c, !PT ;  /* 0x0000000607068212 */ /* 0x000fe400078e3cff */
[----:B------:R-:W-:Y:S02]  /*24f0*/  IADD3 R11, P6, PT, R9, R0, RZ ;  /* 0x00000000090b7210 */ /* 0x000fe40007fde0ff */
[----:B------:R-:W-:-:S05]  /*2500*/  @!P0 LOP3.LUT R7, R7, R6, RZ, 0x3c, !PT ;  /* 0x0000000607078212 */ /* 0x000fca00078e3cff */
[----:B------:R0:W2:Y:S01]  /*2510*/  @!P0 LDG.E.U8 R12, desc[UR4][R6.64] ;  /* 0x00000004060c8981 */ /* 0x0000a2000c1e1100 */
[----:B------:R-:W-:-:S03]  /*2520*/  VIADD R10, R23, 0xffffff2f ;  /* 0xffffff2f170a7836 */ /* 0x000fc60000000000 */
[----:B------:R1:W-:Y:S01]  /*2530*/  STL [R1+0xc18], R11 ;  /* 0x000c180b01007387 */ /* 0x0003e20000100800 */
[----:B0-----:R-:W-:Y:S02]  /*2540*/  LEA.HI.X.SX32 R6, R9, R2, 0x1, P6 ;  /* 0x0000000209067211 */ /* 0x001fe400030f0eff */
[----:B------:R-:W-:Y:S01]  /*2550*/  PRMT R9, RZ, 0x7610, R9 ;  /* 0x00007610ff097816 */ /* 0x000fe20000000009 */
[----:B------:R-:W-:Y:S02]  /*2560*/  IMAD.MOV.U32 R7, RZ, RZ, R11 ;  /* 0x000000ffff077224 */ /* 0x000fe400078e000b */
[----:B-1----:R-:W-:Y:S02]  /*2570*/  VIADD R11, R23, 0xffffff27 ;  /* 0xffffff27170b7836 */ /* 0x002fe40000000000 */
[----:B------:R-:W-:Y:S04]  /*2580*/  STL.S16 [R1+0x250], R9 ;  /* 0x0002500901007387 */ /* 0x000fe80000100600 */
[----:B------:R-:W2:Y:S01]  /*2590*/  LDL R23, [R1+0x250] ;  /* 0x0002500001177983 */ /* 0x000ea20000100800 */
[----:B------:R-:W-:-:S03]  /*25a0*/  @!P3 LOP3.LUT R7, R7, R6, RZ, 0x3c, !PT ;  /* 0x000000060707b212 */ /* 0x000fc600078e3cff */
[----:B------:R0:W-:Y:S02]  /*25b0*/  STL [R1+0xc0c], R6 ;  /* 0x000c0c0601007387 */ /* 0x0001e40000100800 */
[----:B0-----:R-:W-:-:S04]  /*25c0*/  @!P3 LOP3.LUT R6, R7, R6, RZ, 0x3c, !PT ;  /* 0x000000060706b212 */ /* 0x001fc800078e3cff */
[----:B------:R-:W-:-:S05]  /*25d0*/  @!P3 LOP3.LUT R7, R7, R6, RZ, 0x3c, !PT ;  /* 0x000000060707b212 */ /* 0x000fca00078e3cff */
[----:B--2---:R0:W2:Y:S01]  /*25e0*/  @!P3 LDG.E.U8 R23, desc[UR4][R6.64] ;  /* 0x000000040617b981 */ /* 0x0040a2000c1e1100 */
[----:B------:R-:W-:Y:S01]  /*25f0*/  ISETP.GE.U32.AND P0, PT, R10, 0x7ffffe30, PT ;  /* 0x7ffffe300a00780c */ /* 0x000fe20003f06070 */
[----:B------:R-:W-:Y:S02]  /*2600*/  IMAD R10, R4, 0xb8, RZ ;  /* 0x000000b8040a7824 */ /* 0x000fe400078e02ff */
[----:B------:R1:W-:Y:S03]  /*2610*/  STL [R1+0x254], R12 ;  /* 0x0002540c01007387 */ /* 0x0003e60000100800 */
[----:B-1----:R-:W-:-:S04]  /*2620*/  IADD3 R12, P6, PT, R10, R0, RZ ;  /* 0x000000000a0c7210 */ /* 0x002fc80007fde0ff */
[----:B0-----:R-:W-:Y:S01]  /*2630*/  LEA.HI.X.SX32 R6, R10, R2, 0x1, P6 ;  /* 0x000000020a067211 */ /* 0x001fe200030f0eff */
[----:B------:R-:W-:-:S05]  /*2640*/  IMAD.MOV.U32 R7, RZ, RZ, R12 ;  /* 0x000000ffff077224 */ /* 0x000fca00078e000c */
[-C--:B------:R-:W-:Y:S02]  /*2650*/  @!P2 LOP3.LUT R7, R7, R6.reuse, RZ, 0x3c, !PT ;  /* 0x000000060707a212 */ /* 0x080fe400078e3cff */
[----:B------:R-:W-:Y:S01]  /*2660*/  PRMT R13, RZ, 0x7610, R13 ;  /* 0x00007610ff0d7816 */ /* 0x000fe2000000000d */
[----:B--2---:R0:W-:Y:S04]  /*2670*/  @!P3 STL [R1+0x250], R23 ;  /* 0x000250170100b387 */ /* 0x0041e80000100800 */
[----:B------:R-:W-:Y:S04]  /*2680*/  STL [R1+0xc10], R12 ;  /* 0x000c100c01007387 */ /* 0x000fe80000100800 */
[----:B------:R1:W-:Y:S01]  /*2690*/  STL [R1+0xbfc], R6 ;  /* 0x000bfc0601007387 */ /* 0x0003e20000100800 */
[----:B0-----:R-:W0:Y:S01]  /*26a0*/  LDC R23, c[0x0][0x3a0] ;  /* 0x0000e800ff177b82 */ /* 0x001e220000000800 */
[----:B-1----:R-:W-:-:S04]  /*26b0*/  @!P2 LOP3.LUT R6, R7, R6, RZ, 0x3c, !PT ;  /* 0x000000060706a212 */ /* 0x002fc800078e3cff */
[----:B------:R-:W-:-:S05]  /*26c0*/  @!P2 LOP3.LUT R7, R7, R6, RZ, 0x3c, !PT ;  /* 0x000000060707a212 */ /* 0x000fca00078e3cff */
[----:B------:R1:W2:Y:S01]  /*26d0*/  @!P2 LDG.E.U8 R13, desc[UR4][R6.64] ;  /* 0x00000004060da981 */ /* 0x0002a2000c1e1100 */
[----:B------:R-:W-:Y:S01]  /*26e0*/  IMAD R9, R4, 0xc0, RZ ;  /* 0x000000c004097824 */ /* 0x000fe200078e02ff */
[----:B------:R-:W-:-:S04]  /*26f0*/  ISETP.GE.U32.AND P3, PT, R11, 0x7ffffe28, PT ;  /* 0x7ffffe280b00780c */ /* 0x000fc80003f66070 */
[----:B------:R-:W-:Y:S01]  /*2700*/  IADD3 R12, P6, PT, R9, R0, RZ ;  /* 0x00000000090c7210 */ /* 0x000fe20007fde0ff */
[----:B0-----:R-:W-:-:S03]  /*2710*/  VIADD R11, R23, 0xffffff1f ;  /* 0xffffff1f170b7836 */ /* 0x001fc60000000000 */
[----:B------:R-:W-:Y:S01]  /*2720*/  LEA.HI.X.SX32 R23, R9, R2, 0x1, P6 ;  /* 0x0000000209177211 */ /* 0x000fe200030f0eff */
[----:B-1----:R-:W-:Y:S01]  /*2730*/  @!P4 IMAD.MOV.U32 R6, RZ, RZ, R12 ;  /* 0x000000ffff06c224 */ /* 0x002fe200078e000c */
[----:B---3--:R-:W-:-:S03]  /*2740*/  PRMT R14, RZ, 0x7610, R14 ;  /* 0x00007610ff0e7816 */ /* 0x008fc6000000000e */
[----:B------:R-:W-:Y:S01]  /*2750*/  @!P4 IMAD.MOV.U32 R7, RZ, RZ, R23 ;  /* 0x000000ffff07c224 */ /* 0x000fe200078e0017 */
[----:B------:R-:W-:Y:S04]  /*2760*/  STL [R1+0xc04], R12 ;  /* 0x000c040c01007387 */ /* 0x000fe80000100800 */
[----:B------:R0:W3:Y:S01]  /*2770*/  @!P4 LDG.E.U8 R14, desc[UR4][R6.64] ;  /* 0x00000004060ec981 */ /* 0x0000e2000c1e1100 */
[----:B------:R-:W-:-:S03]  /*2780*/  IMAD R10, R4, 0xc8, RZ ;  /* 0x000000c8040a7824 */ /* 0x000fc600078e02ff */
[----:B--2---:R1:W-:Y:S04]  /*2790*/  STL [R1+0x24c], R13 ;  /* 0x00024c0d01007387 */ /* 0x0043e80000100800 */
[----:B-1----:R-:W2:Y:S04]  /*27a0*/  LDL.LU R13, [R1+0xfa4] ;  /* 0x000fa400010d7983 */ /* 0x002ea80000300800 */
[----:B------:R1:W-:Y:S01]  /*27b0*/  STL [R1+0xc00], R23 ;  /* 0x000c001701007387 */ /* 0x0003e20000100800 */
[----:B------:R-:W-:-:S03]  /*27c0*/  IADD3 R9, P6, PT, R10, R0, RZ ;  /* 0x000000000a097210 */ /* 0x000fc60007fde0ff */
[----:B------:R-:W4:Y:S01]  /*27d0*/  LDL.LU R12, [R1+0xfa0] ;  /* 0x000fa000010c7983 */ /* 0x000f220000300800 */
[----:B-1----:R-:W1:Y:S01]  /*27e0*/  LDC R23, c[0x0][0x3a0] ;  /* 0x0000e800ff177b82 */ /* 0x002e620000000800 */
[----:B------:R-:W-:Y:S01]  /*27f0*/  LEA.HI.X.SX32 R10, R10, R2, 0x1, P6 ;  /* 0x000000020a0a7211 */ /* 0x000fe200030f0eff */
[----:B0-----:R-:W-:Y:S01]  /*2800*/  IMAD.MOV.U32 R7, RZ, RZ, R9 ;  /* 0x000000ffff077224 */ /* 0x001fe200078e0009 */
[----:B---3--:R0:W-:Y:S01]  /*2810*/  STL [R1+0x248], R14 ;  /* 0x0002480e01007387 */ /* 0x0081e20000100800 */
[----:B------:R-:W-:-:S03]  /*2820*/  ISETP.GE.U32.AND P2, PT, R11, 0x7ffffe20, PT ;  /* 0x7ffffe200b00780c */ /* 0x000fc60003f46070 */
[----:B0-----:R-:W3:Y:S01]  /*2830*/  LDL.LU R14, [R1+0xf9c] ;  /* 0x000f9c00010e7983 */ /* 0x001ee20000300800 */
[----:B-1----:R-:W-:-:S05]  /*2840*/  VIADD R6, R23, 0xffffff17 ;  /* 0xffffff1717067836 */ /* 0x002fca0000000000 */
[----:B------:R-:W-:Y:S01]  /*2850*/  ISETP.GE.U32.AND P4, PT, R6, 0x7ffffe18, PT ;  /* 0x7ffffe180600780c */ /* 0x000fe20003f86070 */
[----:B------:R-:W-:Y:S01]  /*2860*/  IMAD.MOV.U32 R6, RZ, RZ, R10 ;  /* 0x000000ffff067224 */ /* 0x000fe200078e000a */
[----:B------:R0:W-:Y:S04]  /*2870*/  STL [R1+0xbf8], R9 ;  /* 0x000bf80901007387 */ /* 0x0001e80000100800 */
[----:B------:R-:W-:-:S04]  /*2880*/  @!P5 LOP3.LUT R7, R7, R6, RZ, 0x3c, !PT ;  /* 0x000000060707d212 */ /* 0x000fc800078e3cff */
[----:B------:R-:W-:Y:S01]  /*2890*/  @!P5 LOP3.LUT R6, R7, R6, RZ, 0x3c, !PT ;  /* 0x000000060706d212 */ /* 0x000fe200078e3cff */
[----:B0-----:R-:W-:-:S03]  /*28a0*/  IMAD R9, R4, 0xd0, RZ ;  /* 0x000000d004097824 */ /* 0x001fc600078e02ff */
[----:B------:R-:W-:Y:S02]  /*28b0*/  @!P5 LOP3.LUT R7, R7, R6, RZ, 0x3c, !PT ;  /* 0x000000060707d212 */ /* 0x000fe400078e3cff */
[----:B------:R-:W-:Y:S01]  /*28c0*/  IADD3 R11, P6, PT, R9, R0, RZ ;  /* 0x00000000090b7210 */ /* 0x000fe20007fde0ff */
[----:B------:R0:W-:Y:S04]  /*28d0*/  STL [R1+0xbf0], R10 ;  /* 0x000bf00a01007387 */ /* 0x0001e80000100800 */
[----:B------:R1:W-:Y:S01]  /*28e0*/  STL [R1+0xbf4], R11 ;  /* 0x000bf40b01007387 */ /* 0x0003e20000100800 */
[----:B0-----:R-:W-:Y:S01]  /*28f0*/  VIADD R10, R23, 0xffffff0f ;  /* 0xffffff0f170a7836 */ /* 0x001fe20000000000 */
[----:B--2---:R-:W-:-:S06]  /*2900*/  PRMT R13, RZ, 0x7610, R13 ;  /* 0x00007610ff0d7816 */ /* 0x004fcc000000000d */
[----:B------:R0:W2:Y:S02]  /*2910*/  @!P5 LDG.E.U8 R13, desc[UR4][R6.64] ;  /* 0x00000004060dd981 */ /* 0x0000a4000c1e1100 */
        /* <DEDUP_REMOVED lines=18> */
[----:B----4-:R-:W-:Y:S01]  /*2a40*/  PRMT R12, RZ, 0x7610, R12 ;  /* 0x00007610ff0c7816 */ /* 0x010fe2000000000c */
        /* <DEDUP_REMOVED lines=434> */
[----:B------:R-:W-:Y:S01]  /*4570*/  IMAD R9, R4, 0xc9, RZ ;  /* 0x000000c904097824 */ /* 0x000fe200078e02ff */
[----:B---3--:R-:W-:Y:S01]  /*4580*/  PRMT R14, RZ, 0x7610, R14 ;  /* 0x00007610ff0e7816 */ /* 0x008fe2000000000e */
[----:B--2---:R0:W-:Y:S04]  /*4590*/  @!P4 STL [R1+0x1d4], R23 ;  /* 0x0001d4170100c387 */ /* 0x0041e80000100800 */
[----:B------:R-:W-:Y:S01]  /*45a0*/  STL [R1+0xa08], R12 ;  /* 0x000a080c01007387 */ /* 0x000fe20000100800 */
[----:B0-----:R-:W0:Y:S03]  /*45b0*/  LDC R23, c[0x0][0x3a0] ;  /* 0x0000e800ff177b82 */ /* 0x001e260000000800 */
[----:B------:R1:W-:Y:S02]  /*45c0*/  STL [R1+0xa04], R6 ;  /* 0x000a040601007387 */ /* 0x0003e40000100800 */
[----:B-1----:R-:W-:-:S04]  /*45d0*/  @!P5 LOP3.LUT R6, R7, R6, RZ, 0x3c, !PT ;  /* 0x000000060706d212 */ /* 0x002fc800078e3cff */
[----:B------:R-:W-:-:S05]  /*45e0*/  @!P5 LOP3.LUT R7, R7, R6, RZ, 0x3c, !PT ;  /* 0x000000060707d212 */ /* 0x000fca00078e3cff */
[----:B------:R1:W2:Y:S01]  /*45f0*/  @!P5 LDG.E.U8 R13, desc[UR4][R6.64] ;  /* 0x00000004060dd981 */ /* 0x0002a2000c1e1100 */
[----:B------:R-:W-:Y:S02]  /*4600*/  IADD3 R12, P6, PT, R9, R0, RZ ;  /* 0x00000000090c7210 */ /* 0x000fe40007fde0ff */
[----:B------:R-:W-:Y:S01]  /*4610*/  ISETP.GE.U32.AND P4, PT, R11, 0x7ffffe1f, PT ;  /* 0x7ffffe1f0b00780c */ /* 0x000fe20003f86070 */
[----:B0-----:R-:W-:Y:S01]  /*4620*/  VIADD R11, R23, 0xffffff16 ;  /* 0xffffff16170b7836 */ /* 0x001fe20000000000 */
[----:B------:R-:W-:Y:S01]  /*4630*/  LEA.HI.X.SX32 R23, R9, R2, 0x1, P6 ;  /* 0x0000000209177211 */ /* 0x000fe200030f0eff */
[----:B-1----:R-:W-:-:S04]  /*4640*/  @!P0 IMAD.MOV.U32 R6, RZ, RZ, R12 ;  /* 0x000000ffff068224 */ /* 0x002fc800078e000c */
[----:B------:R-:W-:-:S05]  /*4650*/  @!P0 IMAD.MOV.U32 R7, RZ, RZ, R23 ;  /* 0x000000ffff078224 */ /* 0x000fca00078e0017 */
[----:B------:R-:W3:Y:S04]  /*4660*/  @!P0 LDG.E.U8 R14, desc[UR4][R6.64] ;  /* 0x00000004060e8981 */ /* 0x000ee8000c1e1100 */
[----:B------:R-:W-:Y:S01]  /*4670*/  STL [R1+0xa40], R12 ;  /* 0x000a400c01007387 */ /* 0x000fe20000100800 */
[----:B------:R-:W-:-:S03]  /*4680*/  IMAD R10, R4, 0xd1, RZ ;  /* 0x000000d1040a7824 */ /* 0x000fc600078e02ff */
[----:B--2---:R0:W-:Y:S04]  /*4690*/  STL [R1+0x1d0], R13 ;  /* 0x0001d00d01007387 */ /* 0x0041e80000100800 */
[----:B0-----:R-:W2:Y:S04]  /*46a0*/  LDL.LU R13, [R1+0xf44] ;  /* 0x000f4400010d7983 */ /* 0x001ea80000300800 */
[----:B------:R0:W-:Y:S04]  /*46b0*/  STL [R1+0xa3c], R23 ;  /* 0x000a3c1701007387 */ /* 0x0001e80000100800 */
[----:B------:R-:W4:Y:S04]  /*46c0*/  LDL.LU R12, [R1+0xf40] ;  /* 0x000f4000010c7983 */ /* 0x000f280000300800 */
[----:B---3--:R1:W-:Y:S01]  /*46d0*/  STL [R1+0x1cc], R14 ;  /* 0x0001cc0e01007387 */ /* 0x0083e20000100800 */
[----:B0-----:R-:W0:Y:S03]  /*46e0*/  LDC R23, c[0x0][0x3a0] ;  /* 0x0000e800ff177b82 */ /* 0x001e260000000800 */
[----:B-1----:R-:W3:Y:S01]  /*46f0*/  LDL.LU R14, [R1+0xf3c] ;  /* 0x000f3c00010e7983 */ /* 0x002ee20000300800 */
[----:B------:R-:W-:-:S04]  /*4700*/  IADD3 R9, P6, PT, R10, R0, RZ ;  /* 0x000000000a097210 */ /* 0x000fc80007fde0ff */
[----:B------:R-:W-:Y:S01]  /*4710*/  LEA.HI.X.SX32 R10, R10, R2, 0x1, P6 ;  /* 0x000000020a0a7211 */ /* 0x000fe200030f0eff */
[----:B------:R-:W-:Y:S02]  /*4720*/  IMAD.MOV.U32 R7, RZ, RZ, R9 ;  /* 0x000000ffff077224 */ /* 0x000fe400078e0009 */
[----:B0-----:R-:W-:-:S05]  /*4730*/  VIADD R6, R23, 0xffffff0e ;  /* 0xffffff0e17067836 */ /* 0x001fca0000000000 */
[----:B------:R-:W-:Y:S01]  /*4740*/  ISETP.GE.U32.AND P0, PT, R6, 0x7ffffe0f, PT ;  /* 0x7ffffe0f0600780c */ /* 0x000fe20003f06070 */
[----:B------:R-:W-:Y:S01]  /*4750*/  IMAD.MOV.U32 R6, RZ, RZ, R10 ;  /* 0x000000ffff067224 */ /* 0x000fe200078e000a */
[----:B------:R0:W-:Y:S04]  /*4760*/  STL [R1+0xa78], R9 ;  /* 0x000a780901007387 */ /* 0x0001e80000100800 */
[----:B------:R-:W-:-:S04]  /*4770*/  @!P3 LOP3.LUT R7, R7, R6, RZ, 0x3c, !PT ;  /* 0x000000060707b212 */ /* 0x000fc800078e3cff */
[----:B------:R-:W-:Y:S01]  /*4780*/  @!P3 LOP3.LUT R6, R7, R6, RZ, 0x3c, !PT ;  /* 0x000000060706b212 */ /* 0x000fe200078e3cff */
[----:B0-----:R-:W-:Y:S01]  /*4790*/  IMAD R9, R4, 0xd9, RZ ;  /* 0x000000d904097824 */ /* 0x001fe200078e02ff */
[----:B------:R-:W-:Y:S02]  /*47a0*/  ISETP.GE.U32.AND P5, PT, R11, 0x7ffffe17, PT ;  /* 0x7ffffe170b00780c */ /* 0x000fe40003fa6070 */
[----:B------:R-:W-:Y:S02]  /*47b0*/  @!P3 LOP3.LUT R7, R7, R6, RZ, 0x3c, !PT ;  /* 0x000000060707b212 */ /* 0x000fe400078e3cff */
[----:B------:R-:W-:Y:S01]  /*47c0*/  IADD3 R11, P6, PT, R9, R0, RZ ;  /* 0x00000000090b7210 */ /* 0x000fe20007fde0ff */
[----:B------:R-:W-:Y:S04]  /*47d0*/  STL [R1+0xa74], R10 ;  /* 0x000a740a01007387 */ /* 0x000fe80000100800 */
[----:B------:R-:W-:Y:S01]  /*47e0*/  STL [R1+0xab4], R11 ;  /* 0x000ab40b01007387 */ /* 0x000fe20000100800 */
[----:B--2---:R-:W-:-:S06]  /*47f0*/  PRMT R13, RZ, 0x7610, R13 ;  /* 0x00007610ff0d7816 */ /* 0x004fcc000000000d */
[----:B------:R0:W2:Y:S02]  /*4800*/  @!P3 LDG.E.U8 R13, desc[UR4][R6.64] ;  /* 0x00000004060db981 */ /* 0x0000a4000c1e1100 */
[----:B0-----:R-:W-:Y:S01]  /*4810*/  IMAD.MOV.U32 R7, RZ, RZ, R11 ;  /* 0x000000ffff077224 */ /* 0x001fe200078e000b */
[----:B------:R-:W-:-:S04]  /*4820*/  LEA.HI.X.SX32 R6, R9, R2, 0x1, P6 ;  /* 0x0000000209067211 */ /* 0x000fc800030f0eff */
[-C--:B------:R-:W-:Y:S01]  /*4830*/  @!P2 LOP3.LUT R7, R7, R6.reuse, RZ, 0x3c, !PT ;  /* 0x000000060707a212 */ /* 0x080fe200078e3cff */
[----:B------:R0:W-:Y:S01]  /*4840*/  STL [R1+0xab0], R6 ;  /* 0x000ab00601007387 */ /* 0x0001e20000100800 */
[----:B---3--:R-:W-:Y:S02]  /*4850*/  PRMT R14, RZ, 0x7610, R14 ;  /* 0x00007610ff0e7816 */ /* 0x008fe4000000000e */
[----:B0-----:R-:W-:-:S04]  /*4860*/  @!P2 LOP3.LUT R6, R7, R6, RZ, 0x3c, !PT ;  /* 0x000000060706a212 */ /* 0x001fc800078e3cff */
[----:B------:R-:W-:-:S05]  /*4870*/  @!P2 LOP3.LUT R7, R7, R6, RZ, 0x3c, !PT ;  /* 0x000000060707a212 */ /* 0x000fca00078e3cff */
[----:B------:R0:W3:Y:S01]  /*4880*/  @!P2 LDG.E.U8 R14, desc[UR4][R6.64] ;  /* 0x00000004060ea981 */ /* 0x0000e2000c1e1100 */
[----:B------:R-:W-:-:S05]  /*4890*/  VIADD R10, R23, 0xffffff06 ;  /* 0xffffff06170a7836 */ /* 0x000fca0000000000 */
[----:B------:R-:W-:Y:S01]  /*48a0*/  ISETP.GE.U32.AND P3, PT, R10, 0x7ffffe07, PT ;  /* 0x7ffffe070a00780c */ /* 0x000fe20003f66070 */
[----:B------:R-:W-:Y:S02]  /*48b0*/  IMAD R10, R4, 0xe1, RZ ;  /* 0x000000e1040a7824 */ /* 0x000fe400078e02ff */
[----:B------:R-:W-:-:S05]  /*48c0*/  VIADD R11, R23, 0xfffffffe ;  /* 0xfffffffe170b7836 */ /* 0x000fca0000000000 */
[----:B------:R-:W-:Y:S01]  /*48d0*/  ISETP.GE.U32.AND P2, PT, R11, 0x7ffffeff, PT ;  /* 0x7ffffeff0b00780c */ /* 0x000fe20003f46070 */
[----:B------:R-:W-:Y:S01]  /*48e0*/  VIADD R11, R23, 0xfffffffd ;  /* 0xfffffffd170b7836 */ /* 0x000fe20000000000 */
[----:B----4-:R-:W-:Y:S01]  /*48f0*/  PRMT R12, RZ, 0x7610, R12 ;  /* 0x00007610ff0c7816 */ /* 0x010fe2000000000c */
[----:B--2---:R1:W-:Y:S02]  /*4900*/  STL [R1+0x1c8], R13 ;  /* 0x0001c80d01007387 */ /* 0x0043e40000100800 */
[----:B-1----:R-:W-:-:S04]  /*4910*/  IADD3 R13, P6, PT, R10, R0, RZ ;  /* 0x000000000a0d7210 */ /* 0x002fc80007fde0ff */
[----:B0-----:R-:W-:Y:S02]  /*4920*/  LEA.HI.X.SX32 R6, R10, R2, 0x1, P6 ;  /* 0x000000020a067211 */ /* 0x001fe400030f0eff */
[----:B------:R-:W-:Y:S01]  /*4930*/  PRMT R10, RZ, 0x7610, R10 ;  /* 0x00007610ff0a7816 */ /* 0x000fe2000000000a */
[----:B------:R-:W-:Y:S01]  /*4940*/  STL [R1+0xaf4], R13 ;  /* 0x000af40d01007387 */ /* 0x000fe20000100800 */
[----:B------:R-:W-:-:S03]  /*4950*/  IMAD.MOV.U32 R7, RZ, RZ, R13 ;  /* 0x000000ffff077224 */ /* 0x000fc600078e000d */
[----:B---3--:R-:W-:Y:S04]  /*4960*/  STL [R1+0x1c4], R14 ;  /* 0x0001c40e01007387 */ /* 0x008fe80000100800 */
[----:B------:R0:W-:Y:S04]  /*4970*/  STL [R1+0xaf0], R6 ;  /* 0x000af00601007387 */ /* 0x0001e80000100800 */
[----:B------:R-:W-:Y:S04]  /*4980*/  STL.S16 [R1+0x1bc], R10 ;  /* 0x0001bc0a01007387 */ /* 0x000fe80000100600 */
[----:B------:R-:W2:Y:S01]  /*4990*/  LDL R23, [R1+0x1bc] ;  /* 0x0001bc0001177983 */ /* 0x000ea20000100800 */
[----:B------:R-:W-:-:S04]  /*49a0*/  @!P4 LOP3.LUT R7, R7, R6, RZ, 0x3c, !PT ;  /* 0x000000060707c212 */ /* 0x000fc800078e3cff */
[----:B0-----:R-:W-:-:S04]  /*49b0*/  @!P4 LOP3.LUT R6, R7, R6, RZ, 0x3c, !PT ;  /* 0x000000060706c212 */ /* 0x001fc800078e3cff */
[----:B------:R-:W-:-:S05]  /*49c0*/  @!P4 LOP3.LUT R7, R7, R6, RZ, 0x3c, !PT ;  /* 0x000000060707c212 */ /* 0x000fca00078e3cff */
[----:B------:R0:W3:Y:S01]  /*49d0*/  @!P4 LDG.E.U8 R12, desc[UR4][R6.64] ;  /* 0x00000004060cc981 */ /* 0x0000e2000c1e1100 */
[----:B------:R-:W-:-:S05]  /*49e0*/  IMAD R9, R4, 0xe9, RZ ;  /* 0x000000e904097824 */ /* 0x000fca00078e02ff */
[----:B------:R-:W-:-:S04]  /*49f0*/  IADD3 R14, P6, PT, R9, R0, RZ ;  /* 0x00000000090e7210 */ /* 0x000fc80007fde0ff */
[----:B------:R-:W-:Y:S01]  /*4a00*/  LEA.HI.X.SX32 R13, R9, R2, 0x1, P6 ;  /* 0x00000002090d7211 */ /* 0x000fe200030f0eff */
[----:B0-----:R-:W-:-:S04]  /*4a10*/  @!P5 IMAD.MOV.U32 R6, RZ, RZ, R14 ;  /* 0x000000ffff06d224 */ /* 0x001fc800078e000e */
[----:B------:R-:W-:Y:S01]  /*4a20*/  @!P5 IMAD.MOV.U32 R7, RZ, RZ, R13 ;  /* 0x000000ffff07d224 */ /* 0x000fe200078e000d */
[----:B------:R-:W-:Y:S04]  /*4a30*/  STL [R1+0xb34], R14 ;  /* 0x000b340e01007387 */ /* 0x000fe80000100800 */
[----:B--2---:R-:W2:Y:S04]  /*4a40*/  @!P5 LDG.E.U8 R23, desc[UR4][R6.64] ;  /* 0x000000040617d981 */ /* 0x004ea8000c1e1100 */
[----:B---3--:R0:W-:Y:S04]  /*4a50*/  STL [R1+0x1c0], R12 ;  /* 0x0001c00c01007387 */ /* 0x0081e80000100800 */
[----:B0-----:R-:W3:Y:S04]  /*4a60*/  LDL.LU R12, [R1+0xf38] ;  /* 0x000f3800010c7983 */ /* 0x001ee80000300800 */
[----:B------:R0:W-:Y:S04]  /*4a70*/  STL [R1+0xb30], R13 ;  /* 0x000b300d01007387 */ /* 0x0001e80000100800 */
[----:B0-----:R-:W4:Y:S04]  /*4a80*/  LDL.LU R13, [R1+0xf34] ;  /* 0x000f3400010d7983 */ /* 0x001f280000300800 */
[----:B------:R-:W4:Y:S01]  /*4a90*/  LDL.LU R14, [R1+0xf30] ;  /* 0x000f3000010e7983 */ /* 0x000f220000300800 */
[----:B------:R-:W-:-:S05]  /*4aa0*/  IMAD R10, R4, 0xf1, RZ ;  /* 0x000000f1040a7824 */ /* 0x000fca00078e02ff */
[----:B------:R-:W-:-:S04]  /*4ab0*/  IADD3 R9, P6, PT, R10, R0, RZ ;  /* 0x000000000a097210 */ /* 0x000fc80007fde0ff */
[----:B------:R-:W-:Y:S01]  /*4ac0*/  LEA.HI.X.SX32 R10, R10, R2, 0x1, P6 ;  /* 0x000000020a0a7211 */ /* 0x000fe200030f0eff */
[----:B--2---:R0:W-:Y:S02]  /*4ad0*/  @!P5 STL [R1+0x1bc], R23 ;  /* 0x0001bc170100d387 */ /* 0x0041e40000100800 */
[----:B0-----:R-:W0:Y:S02]  /*4ae0*/  LDC R23, c[0x0][0x3a0] ;  /* 0x0000e800ff177b82 */ /* 0x001e240000000800 */
[----:B------:R-:W-:Y:S04]  /*4af0*/  STL [R1+0xb74], R9 ;  /* 0x000b740901007387 */ /* 0x000fe80000100800 */
[----:B------:R1:W-:Y:S01]  /*4b00*/  STL [R1+0xb70], R10 ;  /* 0x000b700a01007387 */ /* 0x0003e20000100800 */
[----:B---3--:R-:W-:Y:S01]  /*4b10*/  PRMT R12, RZ, 0x7610, R12 ;  /* 0x00007610ff0c7816 */ /* 0x008fe2000000000c */
[----:B0-----:R-:W-:-:S04]  /*4b20*/  VIADD R6, R23, 0xfffffff5 ;  /* 0xfffffff517067836 */ /* 0x001fc80000000000 */
[----:B------:R0:W-:Y:S01]  /*4b30*/  STL.S16 [R1+0x1b8], R12 ;  /* 0x0001b80c01007387 */ /* 0x0001e20000100600 */
[----:B------:R-:W-:Y:S01]  /*4b40*/  ISETP.GE.U32.AND P5, PT, R6, 0x7ffffef6, PT ;  /* 0x7ffffef60600780c */ /* 0x000fe20003fa6070 */
[----:B------:R-:W-:Y:S02]  /*4b50*/  IMAD.MOV.U32 R6, RZ, RZ, R10 ;  /* 0x000000ffff067224 */ /* 0x000fe400078e000a */
[----:B-1----:R-:W-:Y:S02]  /*4b60*/  VIADD R10, R23, 0xffffffed ;  /* 0xffffffed170a7836 */ /* 0x002fe40000000000 */
[----:B------:R-:W2:Y:S01]  /*4b70*/  LDL R23, [R1+0x1b8] ;  /* 0x0001b80001177983 */ /* 0x000ea20000100800 */
[----:B------:R-:W-:-:S05]  /*4b80*/  IMAD.MOV.U32 R7, RZ, RZ, R9 ;  /* 0x000000ffff077224 */ /* 0x000fca00078e0009 */
[----:B------:R-:W-:-:S04]  /*4b90*/  @!P0 LOP3.LUT R7, R7, R6, RZ, 0x3c, !PT ;  /* 0x0000000607078212 */ /* 0x000fc800078e3cff */
[----:B------:R-:W-:-:S04]  /*4ba0*/  @!P0 LOP3.LUT R6, R7, R6, RZ, 0x3c, !PT ;  /* 0x0000000607068212 */ /* 0x000fc800078e3cff */
[----:B------:R-:W-:-:S05]  /*4bb0*/  @!P0 LOP3.LUT R7, R7, R6, RZ, 0x3c, !PT ;  /* 0x0000000607078212 */ /* 0x000fca00078e3cff */
[----:B--2---:R1:W2:Y:S01]  /*4bc0*/  @!P0 LDG.E.U8 R23, desc[UR4][R6.64] ;  /* 0x0000000406178981 */ /* 0x0042a2000c1e1100 */
[----:B------:R-:W-:-:S05]  /*4bd0*/  IMAD R9, R4, 0xf9, RZ ;  /* 0x000000f904097824 */ /* 0x000fca00078e02ff */
[----:B0-----:R-:W-:-:S04]  /*4be0*/  IADD3 R12, P6, PT, R9, R0, RZ ;  /* 0x00000000090c7210 */ /* 0x001fc80007fde0ff */
[----:B-1----:R-:W-:Y:S01]  /*4bf0*/  LEA.HI.X.SX32 R6, R9, R2, 0x1, P6 ;  /* 0x0000000209067211 */ /* 0x002fe200030f0eff */
[----:B------:R-:W-:-:S05]  /*4c00*/  IMAD.MOV.U32 R7, RZ, RZ, R12 ;  /* 0x000000ffff077224 */ /* 0x000fca00078e000c */
[-C--:B------:R-:W-:Y:S02]  /*4c10*/  @!P3 LOP3.LUT R7, R7, R6.reuse, RZ, 0x3c, !PT ;  /* 0x000000060707b212 */ /* 0x080fe400078e3cff */
[----:B------:R-:W-:Y:S02]  /*4c20*/  ISETP.GE.U32.AND P4, PT, R11, 0x7ffffefe, PT ;  /* 0x7ffffefe0b00780c */ /* 0x000fe40003f86070 */
[----:B------:R-:W-:Y:S02]  /*4c30*/  PRMT R11, RZ, 0x7610, R11 ;  /* 0x00007610ff0b7816 */ /* 0x000fe4000000000b */
[----:B----4-:R-:W-:Y:S01]  /*4c40*/  PRMT R14, RZ, 0x7610, R14 ;  /* 0x00007610ff0e7816 */ /* 0x010fe2000000000e */
[----:B--2---:R0:W-:Y:S04]  /*4c50*/  @!P0 STL [R1+0x1b8], R23 ;  /* 0x0001b81701008387 */ /* 0x0041e80000100800 */
[----:B------:R-:W-:Y:S01]  /*4c60*/  STL [R1+0xbb4], R12 ;  /* 0x000bb40c01007387 */ /* 0x000fe20000100800 */
[----:B0-----:R-:W0:Y:S03]  /*4c70*/  LDC R23, c[0x0][0x3a0] ;  /* 0x0000e800ff177b82 */ /* 0x001e260000000800 */
[----:B------:R1:W-:Y:S02]  /*4c80*/  STL [R1+0xbb0], R6 ;  /* 0x000bb00601007387 */ /* 0x0003e40000100800 */
[----:B-1----:R-:W-:-:S04]  /*4c90*/  @!P3 LOP3.LUT R6, R7, R6, RZ, 0x3c, !PT ;  /* 0x000000060706b212 */ /* 0x002fc800078e3cff */
[----:B------:R-:W-:-:S05]  /*4ca0*/  @!P3 LOP3.LUT R7, R7, R6, RZ, 0x3c, !PT ;  /* 0x000000060707b212 */ /* 0x000fca00078e3cff */
[----:B------:R1:W2:Y:S01]  /*4cb0*/  @!P3 LDG.E.U8 R11, desc[UR4][R6.64] ;  /* 0x00000004060bb981 */ /* 0x0002a2000c1e1100 */
[----:B------:R-:W-:Y:S01]  /*4cc0*/  IADD3 R12, P6, PT, R0, R4, RZ ;  /* 0x00000004000c7210 */ /* 0x000fe20007fde0ff */
[----:B0-----:R-:W-:-:S03]  /*4cd0*/  VIADD R9, R23, 0xffffffe5 ;  /* 0xffffffe517097836 */ /* 0x001fc60000000000 */
[----:B------:R-:W-:Y:S01]  /*4ce0*/  LEA.HI.X.SX32 R23, R4, R2, 0x1, P6 ;  /* 0x0000000204177211 */ /* 0x000fe200030f0eff */
[----:B-1----:R-:W-:-:S04]  /*4cf0*/  @!P2 IMAD.MOV.U32 R6, RZ, RZ, R12 ;  /* 0x000000ffff06a224 */ /* 0x002fc800078e000c */
[----:B------:R-:W-:-:S05]  /*4d00*/  @!P2 IMAD.MOV.U32 R7, RZ, RZ, R23 ;  /* 0x000000ffff07a224 */ /* 0x000fca00078e0017 */
[----:B------:R0:W3:Y:S04]  /*4d10*/  @!P2 LDG.E.U8 R14, desc[UR4][R6.64] ;  /* 0x00000004060ea981 */ /* 0x0000e8000c1e1100 */
[----:B------:R-:W-:Y:S04]  /*4d20*/  STL [R1+0x494], R12 ;  /* 0x0004940c01007387 */ /* 0x000fe80000100800 */
[----:B------:R1:W-:Y:S02]  /*4d30*/  STL [R1+0x490], R23 ;  /* 0x0004901701007387 */ /* 0x0003e40000100800 */
[----:B-1----:R-:W0:Y:S01]  /*4d40*/  LDC R23, c[0x0][0x3a0] ;  /* 0x0000e800ff177b82 */ /* 0x002e220000000800 */
[----:B------:R-:W-:Y:S01]  /*4d50*/  ISETP.GE.U32.AND P0, PT, R10, 0x7ffffeee, PT ;  /* 0x7ffffeee0a00780c */ /* 0x000fe20003f06070 */
[C---:B------:R-:W-:Y:S01]  /*4d60*/  IMAD.SHL.U32 R10, R4.reuse, 0x2, RZ ;  /* 0x00000002040a7824 */ /* 0x040fe200078e00ff */
[----:B------:R-:W-:Y:S01]  /*4d70*/  ISETP.GE.U32.AND P3, PT, R9, 0x7ffffee6, PT ;  /* 0x7ffffee60900780c */ /* 0x000fe20003f66070 */
[----:B------:R-:W-:Y:S01]  /*4d80*/  IMAD R9, R4, 0xa, RZ ;  /* 0x0000000a04097824 */ /* 0x000fe200078e02ff */
[----:B------:R-:W-:Y:S01]  /*4d90*/  PRMT R13, RZ, 0x7610, R13 ;  /* 0x00007610ff0d7816 */ /* 0x000fe2000000000d */
[----:B0-----:R-:W-:-:S05]  /*4da0*/  VIADD R6, R23, 0xffffffdd ;  /* 0xffffffdd17067836 */ /* 0x001fca0000000000 */
[----:B------:R-:W-:Y:S01]  /*4db0*/  ISETP.GE.U32.AND P2, PT, R6, 0x7ffffede, PT ;  /* 0x7ffffede0600780c */ /* 0x000fe20003f46070 */
[----:B--2---:R0:W-:Y:S04]  /*4dc0*/  STL [R1+0x1b4], R11 ;  /* 0x0001b40b01007387 */ /* 0x0041e80000100800 */
[----:B------:R-:W2:Y:S01]  /*4dd0*/  LDL.LU R12, [R1+0xf2c] ;  /* 0x000f2c00010c7983 */ /* 0x000ea20000300800 */
[----:B0-----:R-:W-:-:S04]  /*4de0*/  IADD3 R11, P6, PT, R10, R0, RZ ;  /* 0x000000000a0b7210 */ /* 0x001fc80007fde0ff */
[----:B------:R-:W-:Y:S01]  /*4df0*/  LEA.HI.X.SX32 R10, R10, R2, 0x1, P6 ;  /* 0x000000020a0a7211 */ /* 0x000fe200030f0eff */
[----:B------:R-:W-:-:S04]  /*4e00*/  IMAD.MOV.U32 R7, RZ, RZ, R11 ;  /* 0x000000ffff077224 */ /* 0x000fc800078e000b */
[----:B------:R-:W-:-:S05]  /*4e10*/  IMAD.MOV.U32 R6, RZ, RZ, R10 ;  /* 0x000000ffff067224 */ /* 0x000fca00078e000a */
[-C--:B------:R-:W-:Y:S01]  /*4e20*/  @!P4 LOP3.LUT R7, R7, R6.reuse, RZ, 0x3c, !PT ;  /* 0x000000060707c212 */ /* 0x080fe200078e3cff */
[----:B---3--:R0:W-:Y:S03]  /*4e30*/  STL [R1+0x1b0], R14 ;  /* 0x0001b00e01007387 */ /* 0x0081e60000100800 */
[----:B------:R-:W-:-:S04]  /*4e40*/  @!P4 LOP3.LUT R6, R7, R6, RZ, 0x3c, !PT ;  /* 0x000000060706c212 */ /* 0x000fc800078e3cff */
[----:B------:R-:W-:Y:S01]  /*4e50*/  @!P4 LOP3.LUT R7, R7, R6, RZ, 0x3c, !PT ;  /* 0x000000060707c212 */ /* 0x000fe200078e3cff */
[----:B0-----:R-:W3:Y:S04]  /*4e60*/  LDL.LU R14, [R1+0xf28] ;  /* 0x000f2800010e7983 */ /* 0x001ee80000300800 */
[----:B------:R0:W-:Y:S04]  /*4e70*/  STL [R1+0x49c], R11 ;  /* 0x00049c0b01007387 */ /* 0x0001e80000100800 */
[----:B------:R1:W4:Y:S01]  /*4e80*/  @!P4 LDG.E.U8 R13, desc[UR4][R6.64] ;  /* 0x00000004060dc981 */ /* 0x000322000c1e1100 */
[----:B0-----:R-:W-:-:S04]  /*4e90*/  IADD3 R11, P6, PT, R9, R0, RZ ;  /* 0x00000000090b7210 */ /* 0x001fc80007fde0ff */
[----:B-1----:R-:W-:Y:S02]  /*4ea0*/  LEA.HI.X.SX32 R6, R9, R2, 0x1, P6 ;  /* 0x0000000209067211 */ /* 0x002fe400030f0eff */
[----:B------:R-:W-:Y:S01]  /*4eb0*/  PRMT R9, RZ, 0x7610, R9 ;  /* 0x00007610ff097816 */ /* 0x000fe20000000009 */
[----:B------:R0:W-:Y:S01]  /*4ec0*/  STL [R1+0x498], R10 ;  /* 0x0004980a01007387 */ /* 0x0001e20000100800 */
[----:B------:R-:W-:-:S03]  /*4ed0*/  IMAD.MOV.U32 R7, RZ, RZ, R11 ;  /* 0x000000ffff077224 */ /* 0x000fc600078e000b */
[----:B------:R1:W-:Y:S04]  /*4ee0*/  STL [R1+0x4dc], R11 ;  /* 0x0004dc0b01007387 */ /* 0x0003e80000100800 */
[----:B------:R-:W-:Y:S01]  /*4ef0*/  STL.S16 [R1+0x1a8], R9 ;  /* 0x0001a80901007387 */ /* 0x000fe20000100600 */
[C---:B0-----:R-:W-:Y:S02]  /*4f00*/  VIADD R10, R23.reuse, 0xffffffd5 ;  /* 0xffffffd5170a7836 */ /* 0x041fe40000000000 */
[----:B-1----:R-:W-:Y:S02]  /*4f10*/  VIADD R11, R23, 0xffffffcd ;  /* 0xffffffcd170b7836 */ /* 0x002fe40000000000 */
        /* <DEDUP_REMOVED lines=8> */
[----:B----4-:R1:W-:Y:S03]  /*4fa0*/  STL [R1+0x1ac], R13 ;  /* 0x0001ac0d01007387 */ /* 0x0103e60000100800 */
        /* <DEDUP_REMOVED lines=952> */
[----:B------:R-:W-:-:S03]  /*8b30*/  IMAD.SHL.U32 R10, R4, 0x4, RZ ;  /* 0x00000004040a7824 */ /* 0x000fc600078e00ff */
        /* <DEDUP_REMOVED lines=229> */
[----:B---3--:R-:W-:Y:S01]  /*9990*/  PRMT R14, RZ, 0x7610, R14 ;  /* 0x00007610ff0e7816 */ /* 0x008fe2000000000e */
[----:B------:R-:W-:Y:S01]  /*99a0*/  IMAD R9, R4, 0x7c, RZ ;  /* 0x0000007c04097824 */ /* 0x000fe200078e02ff */
        /* <DEDUP_REMOVED lines=51> */
[C---:B------:R-:W-:Y:S01]  /*9ce0*/  IMAD R10, R4.reuse, 0x94, RZ ;  /* 0x00000094040a7824 */ /* 0x040fe200078e02ff */
[----:B------:R-:W-:Y:S01]  /*9cf0*/  PRMT R36, RZ, 0x7610, R36 ;  /* 0x00007610ff247816 */ /* 0x000fe20000000024 */
[----:B------:R-:W-:Y:S01]  /*9d00*/  IMAD R9, R4, 0x9c, RZ ;  /* 0x0000009c04097824 */ /* 0x000fe200078e02ff */
[----:B--2---:R1:W-:Y:S02]  /*9d10*/  STL [R1+0x60], R14 ;  /* 0x0000600e01007387 */ /* 0x0043e40000100800 */
[----:B-1----:R-:W-:-:S04]  /*9d20*/  IADD3 R14, P6, PT, R10, R0, RZ ;  /* 0x000000000a0e7210 */ /* 0x002fc80007fde0ff */
[----:B0-----:R-:W-:Y:S01]  /*9d30*/  LEA.HI.X.SX32 R7, R10, R2, 0x1, P6 ;  /* 0x000000020a077211 */ /* 0x001fe200030f0eff */
[----:B------:R-:W-:Y:S01]  /*9d40*/  @!P0 IMAD.MOV.U32 R6, RZ, RZ, R14 ;  /* 0x000000ffff068224 */ /* 0x000fe200078e000e */
[----:B------:R-:W-:Y:S04]  /*9d50*/  STL [R1+0x8d0], R14 ;  /* 0x0008d00e01007387 */ /* 0x000fe80000100800 */
[----:B------:R0:W2:Y:S04]  /*9d60*/  @!P0 LDG.E.U8 R36, desc[UR4][R6.64] ;  /* 0x0000000406248981 */ /* 0x0000a8000c1e1100 */
[----:B---3--:R1:W-:Y:S04]  /*9d70*/  STL [R1+0x5c], R13 ;  /* 0x00005c0d01007387 */ /* 0x0083e80000100800 */
[----:B------:R3:W-:Y:S01]  /*9d80*/  STL [R1+0x8cc], R7 ;  /* 0x0008cc0701007387 */ /* 0x0007e20000100800 */
[----:B-1----:R-:W-:-:S05]  /*9d90*/  IADD3 R13, P6, PT, R9, R0, RZ ;  /* 0x00000000090d7210 */ /* 0x002fca0007fde0ff */
[----:B------:R1:W-:Y:S04]  /*9da0*/  STL [R1+0x908], R13 ;  /* 0x0009080d01007387 */ /* 0x0003e80000100800 */
[----:B------:R-:W2:Y:S01]  /*9db0*/  LDL.LU R14, [R1+0xe34] ;  /* 0x000e3400010e7983 */ /* 0x000ea20000300800 */
[----:B------:R-:W-:Y:S01]  /*9dc0*/  LEA.HI.X.SX32 R9, R9, R2, 0x1, P6 ;  /* 0x0000000209097211 */ /* 0x000fe200030f0eff */
[----:B0-----:R-:W-:Y:S01]  /*9dd0*/  @!P3 IMAD.MOV.U32 R6, RZ, RZ, R13 ;  /* 0x000000ffff06b224 */ /* 0x001fe200078e000d */
[----:B----4-:R-:W-:Y:S01]  /*9de0*/  PRMT R12, RZ, 0x7610, R12 ;  /* 0x00007610ff0c7816 */ /* 0x010fe2000000000c */
[----:B------:R-:W-:Y:S02]  /*9df0*/  IMAD R10, R4, 0xa4, RZ ;  /* 0x000000a4040a7824 */ /* 0x000fe400078e02ff */
[----:B---3--:R-:W-:Y:S01]  /*9e00*/  @!P3 IMAD.MOV.U32 R7, RZ, RZ, R9 ;  /* 0x000000ffff07b224 */ /* 0x008fe200078e0009 */
[----:B------:R-:W-:Y:S04]  /*9e10*/  STL [R1+0x904], R9 ;  /* 0x0009040901007387 */ /* 0x000fe80000100800 */
[----:B------:R0:W3:Y:S02]  /*9e20*/  @!P3 LDG.E.U8 R12, desc[UR4][R6.64] ;  /* 0x00000004060cb981 */ /* 0x0000e4000c1e1100 */
[----:B0-----:R-:W-:-:S05]  /*9e30*/  VIADD R6, R23, 0xffffff3b ;  /* 0xffffff3b17067836 */ /* 0x001fca0000000000 */
[----:B------:R-:W-:Y:S01]  /*9e40*/  ISETP.GE.U32.AND P3, PT, R6, 0x7ffffe3c, PT ;  /* 0x7ffffe3c0600780c */ /* 0x000fe20003f66070 */
[----:B--2---:R0:W-:Y:S04]  /*9e50*/  STL [R1+0x58], R36 ;  /* 0x0000582401007387 */ /* 0x0041e80000100800 */
[----:B-1----:R-:W2:Y:S01]  /*9e60*/  LDL.LU R13, [R1+0xe30] ;  /* 0x000e3000010d7983 */ /* 0x002ea20000300800 */
[----:B0-----:R-:W-:-:S04]  /*9e70*/  IADD3 R36, P6, PT, R10, R0, RZ ;  /* 0x000000000a247210 */ /* 0x001fc80007fde0ff */
[----:B------:R-:W-:Y:S01]  /*9e80*/  LEA.HI.X.SX32 R7, R10, R2, 0x1, P6 ;  /* 0x000000020a077211 */ /* 0x000fe200030f0eff */
[----:B------:R-:W-:Y:S01]  /*9e90*/  @!P2 IMAD.MOV.U32 R6, RZ, RZ, R36 ;  /* 0x000000ffff06a224 */ /* 0x000fe200078e0024 */
[----:B------:R-:W-:-:S06]  /*9ea0*/  PRMT R14, RZ, 0x7610, R14 ;  /* 0x00007610ff0e7816 */ /* 0x000fcc000000000e */
[----:B------:R0:W4:Y:S01]  /*9eb0*/  @!P2 LDG.E.U8 R14, desc[UR4][R6.64] ;  /* 0x00000004060ea981 */ /* 0x000122000c1e1100 */
[----:B------:R-:W-:Y:S02]  /*9ec0*/  VIADD R11, R23, 0xffffff4b ;  /* 0xffffff4b170b7836 */ /* 0x000fe40000000000 */
[----:B------:R-:W-:-:S03]  /*9ed0*/  IMAD R9, R4, 0xac, RZ ;  /* 0x000000ac04097824 */ /* 0x000fc600078e02ff */
[----:B------:R-:W-:Y:S01]  /*9ee0*/  ISETP.GE.U32.AND P5, PT, R11, 0x7ffffe4c, PT ;  /* 0x7ffffe4c0b00780c */ /* 0x000fe20003fa6070 */
[----:B------:R-:W-:Y:S01]  /*9ef0*/  VIADD R11, R23, 0xffffff43 ;  /* 0xffffff43170b7836 */ /* 0x000fe20000000000 */
[----:B---3--:R1:W-:Y:S04]  /*9f00*/  STL [R1+0x54], R12 ;  /* 0x0000540c01007387 */ /* 0x0083e80000100800 */
[----:B------:R-:W-:Y:S02]  /*9f10*/  ISETP.GE.U32.AND P0, PT, R11, 0x7ffffe44, PT ;  /* 0x7ffffe440b00780c */ /* 0x000fe40003f06070 */
[C---:B------:R-:W-:Y:S01]  /*9f20*/  IADD3 R11, P6, PT, R9.reuse, R0, RZ ;  /* 0x00000000090b7210 */ /* 0x040fe20007fde0ff */
[----:B-1----:R-:W3:Y:S03]  /*9f30*/  LDL.LU R12, [R1+0xe2c] ;  /* 0x000e2c00010c7983 */ /* 0x002ee60000300800 */
[----:B0-----:R-:W-:Y:S01]  /*9f40*/  LEA.HI.X.SX32 R6, R9, R2, 0x1, P6 ;  /* 0x0000000209067211 */ /* 0x001fe200030f0eff */
[----:B------:R-:W-:Y:S04]  /*9f50*/  STL [R1+0x940], R36 ;  /* 0x0009402401007387 */ /* 0x000fe80000100800 */
[----:B------:R0:W-:Y:S04]  /*9f60*/  STL [R1+0x93c], R7 ;  /* 0x00093c0701007387 */ /* 0x0001e80000100800 */
[----:B------:R-:W-:Y:S01]  /*9f70*/  STL [R1+0x978], R11 ;  /* 0x0009780b01007387 */ /* 0x000fe20000100800 */
[----:B0-----:R-:W-:-:S05]  /*9f80*/  IMAD.MOV.U32 R7, RZ, RZ, R11 ;  /* 0x000000ffff077224 */ /* 0x001fca00078e000b */
[-C--:B------:R-:W-:Y:S02]  /*9f90*/  @!P4 LOP3.LUT R7, R7, R6.reuse, RZ, 0x3c, !PT ;  /* 0x000000060707c212 */ /* 0x080fe400078e3cff */
[----:B--2---:R-:W-:Y:S01]  /*9fa0*/  PRMT R13, RZ, 0x7610, R13 ;  /* 0x00007610ff0d7816 */ /* 0x004fe2000000000d */
[----:B----4-:R-:W-:Y:S04]  /*9fb0*/  STL [R1+0xd6c], R14 ;  /* 0x000d6c0e01007387 */ /* 0x010fe80000100800 */
[----:B------:R0:W-:Y:S02]  /*9fc0*/  STL [R1+0x974], R6 ;  /* 0x0009740601007387 */ /* 0x0001e40000100800 */
[----:B0-----:R-:W-:-:S04]  /*9fd0*/  @!P4 LOP3.LUT R6, R7, R6, RZ, 0x3c, !PT ;  /* 0x000000060706c212 */ /* 0x001fc800078e3cff */
[----:B------:R-:W-:-:S05]  /*9fe0*/  @!P4 LOP3.LUT R7, R7, R6, RZ, 0x3c, !PT ;  /* 0x000000060707c212 */ /* 0x000fca00078e3cff */
[----:B------:R0:W2:Y:S01]  /*9ff0*/  @!P4 LDG.E.U8 R13, desc[UR4][R6.64] ;  /* 0x00000004060dc981 */ /* 0x0000a2000c1e1100 */
[----:B------:R-:W-:-:S05]  /*a000*/  VIADD R10, R23, 0xffffff33 ;  /* 0xffffff33170a7836 */ /* 0x000fca0000000000 */
[----:B------:R-:W-:Y:S01]  /*a010*/  ISETP.GE.U32.AND P2, PT, R10, 0x7ffffe34, PT ;  /* 0x7ffffe340a00780c */ /* 0x000fe20003f46070 */
[----:B------:R-:W-:-:S05]  /*a020*/  IMAD R10, R4, 0xb4, RZ ;  /* 0x000000b4040a7824 */ /* 0x000fca00078e02ff */
[----:B------:R-:W-:-:S04]  /*a030*/  IADD3 R36, P6, PT, R10, R0, RZ ;  /* 0x000000000a247210 */ /* 0x000fc80007fde0ff */
[----:B0-----:R-:W-:Y:S01]  /*a040*/  LEA.HI.X.SX32 R6, R10, R2, 0x1, P6 ;  /* 0x000000020a067211 */ /* 0x001fe200030f0eff */
[----:B------:R-:W-:Y:S01]  /*a050*/  IMAD.MOV.U32 R7, RZ, RZ, R36 ;  /* 0x000000ffff077224 */ /* 0x000fe200078e0024 */
[----:B------:R-:W-:Y:S04]  /*a060*/  STL [R1+0x9b0], R36 ;  /* 0x0009b02401007387 */ /* 0x000fe80000100800 */
[-C--:B------:R-:W-:Y:S02]  /*a070*/  @!P5 LOP3.LUT R7, R7, R6.reuse, RZ, 0x3c, !PT ;  /* 0x000000060707d212 */ /* 0x080fe400078e3cff */
[----:B---3--:R-:W-:Y:S01]  /*a080*/  PRMT R12, RZ, 0x7610, R12 ;  /* 0x00007610ff0c7816 */ /* 0x008fe2000000000c */
[----:B--2---:R-:W-:Y:S04]  /*a090*/  STL [R1+0xd70], R13 ;  /* 0x000d700d01007387 */ /* 0x004fe80000100800 */
[----:B------:R0:W-:Y:S02]  /*a0a0*/  STL [R1+0x9ac], R6 ;  /* 0x0009ac0601007387 */ /* 0x0001e40000100800 */
[----:B0-----:R-:W-:-:S04]  /*a0b0*/  @!P5 LOP3.LUT R6, R7, R6, RZ, 0x3c, !PT ;  /* 0x000000060706d212 */ /* 0x001fc800078e3cff */
[----:B------:R-:W-:-:S05]  /*a0c0*/  @!P5 LOP3.LUT R7, R7, R6, RZ, 0x3c, !PT ;  /* 0x000000060707d212 */ /* 0x000fca00078e3cff */
[----:B------:R0:W2:Y:S01]  /*a0d0*/  @!P5 LDG.E.U8 R12, desc[UR4][R6.64] ;  /* 0x00000004060cd981 */ /* 0x0000a2000c1e1100 */
[----:B------:R-:W-:Y:S02]  /*a0e0*/  IMAD R9, R4, 0xbc, RZ ;  /* 0x000000bc04097824 */ /* 0x000fe400078e02ff */
[----:B------:R-:W-:-:S03]  /*a0f0*/  IMAD.MOV.U32 R13, RZ, RZ, R17 ;  /* 0x000000ffff0d7224 */ /* 0x000fc600078e0011 */
[----:B------:R-:W-:Y:S01]  /*a100*/  IADD3 R17, P6, PT, R9, R0, RZ ;  /* 0x0000000009117210 */ /* 0x000fe20007fde0ff */
[----:B------:R-:W-:-:S03]  /*a110*/  VIADD R11, R23, 0xffffff2b ;  /* 0xffffff2b170b7836 */ /* 0x000fc60000000000 */
[----:B------:R-:W-:Y:S01]  /*a120*/  LEA.HI.X.SX32 R36, R9, R2, 0x1, P6 ;  /* 0x0000000209247211 */ /* 0x000fe200030f0eff */
[----:B------:R-:W-:Y:S01]  /*a130*/  IMAD R10, R4, 0xc4, RZ ;  /* 0x000000c4040a7824 */ /* 0x000fe200078e02ff */
[----:B------:R-:W-:Y:S01]  /*a140*/  ISETP.GE.U32.AND P4, PT, R11, 0x7ffffe2c, PT ;  /* 0x7ffffe2c0b00780c */ /* 0x000fe20003f86070 */
[----:B------:R-:W-:Y:S01]  /*a150*/  STL [R1+0x9e8], R17 ;  /* 0x0009e81101007387 */ /* 0x000fe20000100800 */
[----:B------:R-:W-:Y:S01]  /*a160*/  PRMT R11, RZ, 0x7610, R11 ;  /* 0x00007610ff0b7816 */ /* 0x000fe2000000000b */
[----:B0-----:R-:W-:Y:S02]  /*a170*/  @!P0 IMAD.MOV.U32 R6, RZ, RZ, R17 ;  /* 0x000000ffff068224 */ /* 0x001fe400078e0011 */
[----:B------:R-:W-:-:S05]  /*a180*/  @!P0 IMAD.MOV.U32 R7, RZ, RZ, R36 ;  /* 0x000000ffff078224 */ /* 0x000fca00078e0024 */
[----:B------:R0:W3:Y:S02]  /*a190*/  @!P0 LDG.E.U8 R11, desc[UR4][R6.64] ;  /* 0x00000004060b8981 */ /* 0x0000e4000c1e1100 */
[----:B0-----:R-:W-:-:S05]  /*a1a0*/  VIADD R6, R23, 0xffffff1b ;  /* 0xffffff1b17067836 */ /* 0x001fca0000000000 */
[----:B------:R-:W-:Y:S01]  /*a1b0*/  ISETP.GE.U32.AND P0, PT, R6, 0x7ffffe1c, PT ;  /* 0x7ffffe1c0600780c */ /* 0x000fe20003f06070 */
[----:B--2---:R0:W-:Y:S02]  /*a1c0*/  STL [R1+0xd74], R12 ;  /* 0x000d740c01007387 */ /* 0x0041e40000100800 */
[----:B0-----:R-:W-:Y:S01]  /*a1d0*/  IMAD.MOV.U32 R12, RZ, RZ, R16 ;  /* 0x000000ffff0c7224 */ /* 0x001fe200078e0010 */
[----:B------:R-:W-:-:S04]  /*a1e0*/  IADD3 R16, P6, PT, R10, R0, RZ ;  /* 0x000000000a107210 */ /* 0x000fc80007fde0ff */
[----:B------:R-:W-:Y:S01]  /*a1f0*/  LEA.HI.X.SX32 R17, R10, R2, 0x1, P6 ;  /* 0x000000020a117211 */ /* 0x000fe200030f0eff */
[----:B------:R-:W-:Y:S01]  /*a200*/  @!P3 IMAD.MOV.U32 R6, RZ, RZ, R16 ;  /* 0x000000ffff06b224 */ /* 0x000fe200078e0010 */
[----:B------:R-:W-:-:S03]  /*a210*/  PRMT R10, RZ, 0x7610, R10 ;  /* 0x00007610ff0a7816 */ /* 0x000fc6000000000a */
[----:B------:R-:W-:-:S05]  /*a220*/  @!P3 IMAD.MOV.U32 R7, RZ, RZ, R17 ;  /* 0x000000ffff07b224 */ /* 0x000fca00078e0011 */
[----:B------:R0:W2:Y:S01]  /*a230*/  @!P3 LDG.E.U8 R10, desc[UR4][R6.64] ;  /* 0x00000004060ab981 */ /* 0x0000a2000c1e1100 */
[----:B------:R-:W-:Y:S02]  /*a240*/  IMAD.MOV.U32 R14, RZ, RZ, R15 ;  /* 0x000000ffff0e7224 */ /* 0x000fe400078e000f */
[----:B------:R-:W-:Y:S02]  /*a250*/  VIADD R15, R23, 0xffffff23 ;  /* 0xffffff23170f7836 */ /* 0x000fe40000000000 */
[C---:B------:R-:W-:Y:S01]  /*a260*/  IMAD R9, R4.reuse, 0xcc, RZ ;  /* 0x000000cc04097824 */ /* 0x040fe200078e02ff */
[----:B------:R-:W-:Y:S02]  /*a270*/  STL [R1+0x9e4], R36 ;  /* 0x0009e42401007387 */ /* 0x000fe40000100800 */
[----:B------:R-:W-:Y:S01]  /*a280*/  ISETP.GE.U32.AND P5, PT, R15, 0x7ffffe24, PT ;  /* 0x7ffffe240f00780c */ /* 0x000fe20003fa6070 */
[----:B------:R-:W-:Y:S01]  /*a290*/  VIADD R15, R23, 0xffffff13 ;  /* 0xffffff13170f7836 */ /* 0x000fe20000000000 */
[----:B---3--:R1:W-:Y:S04]  /*a2a0*/  STL [R1+0xd78], R11 ;  /* 0x000d780b01007387 */ /* 0x0083e80000100800 */
[----:B------:R-:W-:Y:S01]  /*a2b0*/  ISETP.GE.U32.AND P3, PT, R15, 0x7ffffe14, PT ;  /* 0x7ffffe140f00780c */ /* 0x000fe20003f66070 */
[C---:B------:R-:W-:Y:S01]  /*a2c0*/  IMAD R15, R4.reuse, 0xd4, RZ ;  /* 0x000000d4040f7824 */ /* 0x040fe200078e02ff */
[C---:B-1----:R-:W-:Y:S01]  /*a2d0*/  IADD3 R11, P6, PT, R9.reuse, R0, RZ ;  /* 0x00000000090b7210 */ /* 0x042fe20007fde0ff */
[----:B------:R1:W-:Y:S03]  /*a2e0*/  STL [R1+0xa20], R16 ;  /* 0x000a201001007387 */ /* 0x0003e60000100800 */
[----:B0-----:R-:W-:Y:S01]  /*a2f0*/  LEA.HI.X.SX32 R7, R9, R2, 0x1, P6 ;  /* 0x0000000209077211 */ /* 0x001fe200030f0eff */
[----:B------:R0:W-:Y:S01]  /*a300*/  STL [R1+0xa1c], R17 ;  /* 0x000a1c1101007387 */ /* 0x0001e20000100800 */
[----:B------:R-:W-:Y:S01]  /*a310*/  PRMT R9, RZ, 0x7610, R9 ;  /* 0x00007610ff097816 */ /* 0x000fe20000000009 */
[----:B------:R-:W-:Y:S01]  /*a320*/  @!P2 IMAD.MOV.U32 R6, RZ, RZ, R11 ;  /* 0x000000ffff06a224 */ /* 0x000fe200078e000b */
[----:B------:R-:W-:Y:S01]  /*a330*/  IADD3 R36, P6, PT, R15, R0, RZ ;  /* 0x000000000f247210 */ /* 0x000fe20007fde0ff */
[----:B-1----:R-:W-:-:S03]  /*a340*/  IMAD R16, R4, 0xdc, RZ ;  /* 0x000000dc04107824 */ /* 0x002fc600078e02ff */
[----:B------:R1:W3:Y:S01]  /*a350*/  @!P2 LDG.E.U8 R9, desc[UR4][R6.64] ;  /* 0x000000040609a981 */ /* 0x0002e2000c1e1100 */
[----:B0-----:R-:W-:-:S05]  /*a360*/  VIADD R17, R23, 0xffffff0b ;  /* 0xffffff0b17117836 */ /* 0x001fca0000000000 */
[----:B------:R-:W-:Y:S02]  /*a370*/  ISETP.GE.U32.AND P2, PT, R17, 0x7ffffe0c, PT ;  /* 0x7ffffe0c1100780c */ /* 0x000fe40003f46070 */
[----:B------:R-:W-:Y:S01]  /*a380*/  LEA.HI.X.SX32 R17, R15, R2, 0x1, P6 ;  /* 0x000000020f117211 */ /* 0x000fe200030f0eff */
[----:B--2---:R0:W-:Y:S04]  /*a390*/  STL [R1+0xd7c], R10 ;  /* 0x000d7c0a01007387 */ /* 0x0041e80000100800 */
[----:B------:R2:W-:Y:S01]  /*a3a0*/  STL [R1+0xa58], R11 ;  /* 0x000a580b01007387 */ /* 0x0005e20000100800 */
[----:B0-----:R-:W-:Y:S02]  /*a3b0*/  IMAD.MOV.U32 R10, RZ, RZ, R13 ;  /* 0x000000ffff0a7224 */ /* 0x001fe400078e000d */
[----:B------:R-:W-:Y:S01]  /*a3c0*/  IMAD.MOV.U32 R13, RZ, RZ, R19 ;  /* 0x000000ffff0d7224 */ /* 0x000fe200078e0013 */
[----:B------:R-:W-:Y:S01]  /*a3d0*/  IADD3 R19, P6, PT, R16, R0, RZ ;  /* 0x0000000010137210 */ /* 0x000fe20007fde0ff */
[----:B------:R1:W-:Y:S01]  /*a3e0*/  STL [R1+0xa54], R7 ;  /* 0x000a540701007387 */ /* 0x0003e20000100800 */
[----:B--2---:R-:W-:-:S02]  /*a3f0*/  IMAD.MOV.U32 R11, RZ, RZ, R20 ;  /* 0x000000ffff0b7224 */ /* 0x004fc400078e0014 */
[----:B------:R-:W-:Y:S01]  /*a400*/  LEA.HI.X.SX32 R20, R16, R2, 0x1, P6 ;  /* 0x0000000210147211 */ /* 0x000fe200030f0eff */
[----:B------:R-:W-:Y:S01]  /*a410*/  @!P4 IMAD.MOV.U32 R16, RZ, RZ, R36 ;  /* 0x000000ffff10c224 */ /* 0x000fe200078e0024 */
[----:B-1----:R-:W-:-:S06]  /*a420*/  PRMT R7, RZ, 0x7610, R7 ;  /* 0x00007610ff077816 */ /* 0x002fcc0000000007 */
[----:B------:R0:W2:Y:S01]  /*a430*/  @!P4 LDG.E.U8 R7, desc[UR4][R16.64] ;  /* 0x000000041007c981 */ /* 0x0000a2000c1e1100 */
[----:B------:R-:W-:-:S03]  /*a440*/  PRMT R6, RZ, 0x7610, R6 ;  /* 0x00007610ff067816 */ /* 0x000fc60000000006 */
[----:B------:R-:W-:Y:S04]  /*a450*/  STL [R1+0xa90], R36 ;  /* 0x000a902401007387 */ /* 0x000fe80000100800 */
[----:B---3--:R1:W-:Y:S01]  /*a460*/  STL [R1+0xd80], R9 ;  /* 0x000d800901007387 */ /* 0x0083e20000100800 */
[----:B0-----:R-:W-:-:S03]  /*a470*/  @!P5 IMAD.MOV.U32 R16, RZ, RZ, R19 ;  /* 0x000000ffff10d224 */ /* 0x001fc600078e0013 */
[----:B------:R0:W-:Y:S01]  /*a480*/  STL [R1+0xa8c], R17 ;  /* 0x000a8c1101007387 */ /* 0x0001e20000100800 */
[----:B-1----:R-:W-:Y:S02]  /*a490*/  IMAD.MOV.U32 R9, RZ, RZ, R18 ;  /* 0x000000ffff097224 */ /* 0x002fe400078e0012 */
[----:B------:R-:W-:Y:S02]  /*a4a0*/  IMAD R18, R4, 0xe4, RZ ;  /* 0x000000e404127824 */ /* 0x000fe400078e02ff */
[----:B0-----:R-:W-:Y:S01]  /*a4b0*/  @!P5 IMAD.MOV.U32 R17, RZ, RZ, R20 ;  /* 0x000000ffff11d224 */ /* 0x001fe200078e0014 */
[----:B------:R-:W-:Y:S04]  /*a4c0*/  STL [R1+0xacc], R19 ;  /* 0x000acc1301007387 */ /* 0x000fe80000100800 */
[----:B------:R-:W3:Y:S04]  /*a4d0*/  LDL.LU R36, [R1+0xe28] ;  /* 0x000e280001247983 */ /* 0x000ee80000300800 */
[----:B------:R0:W4:Y:S02]  /*a4e0*/  @!P5 LDG.E.U8 R6, desc[UR4][R16.64] ;  /* 0x000000041006d981 */ /* 0x000124000c1e1100 */
[----:B0-----:R-:W-:-:S05]  /*a4f0*/  VIADD R16, R23, 0xfffffffa ;  /* 0xfffffffa17107836 */ /* 0x001fca0000000000 */
[----:B------:R-:W-:Y:S01]  /*a500*/  ISETP.GE.U32.AND P5, PT, R16, 0x7ffffefb, PT ;  /* 0x7ffffefb1000780c */ /* 0x000fe20003fa6070 */
[----:B--2---:R0:W-:Y:S02]  /*a510*/  STL [R1+0xd84], R7 ;  /* 0x000d840701007387 */ /* 0x0041e40000100800 */
[----:B0-----:R-:W-:-:S04]  /*a520*/  IADD3 R7, P6, PT, R18, R0, RZ ;  /* 0x0000000012077210 */ /* 0x001fc80007fde0ff */
[----:B------:R-:W-:Y:S01]  /*a530*/  LEA.HI.X.SX32 R17, R18, R2, 0x1, P6 ;  /* 0x0000000212117211 */ /* 0x000fe200030f0eff */
[----:B------:R-:W-:Y:S01]  /*a540*/  @!P0 IMAD.MOV.U32 R16, RZ, RZ, R7 ;  /* 0x000000ffff108224 */ /* 0x000fe200078e0007 */
[----:B------:R-:W-:-:S06]  /*a550*/  PRMT R18, RZ, 0x7610, R18 ;  /* 0x00007610ff127816 */ /* 0x000fcc0000000012 */
[----:B------:R0:W2:Y:S01]  /*a560*/  @!P0 LDG.E.U8 R18, desc[UR4][R16.64] ;  /* 0x0000000410128981 */ /* 0x0000a2000c1e1100 */
[----:B------:R-:W-:-:S05]  /*a570*/  VIADD R15, R23, 0xffffff03 ;  /* 0xffffff03170f7836 */ /* 0x000fca0000000000 */
[----:B------:R-:W-:Y:S01]  /*a580*/  ISETP.GE.U32.AND P4, PT, R15, 0x7ffffe04, PT ;  /* 0x7ffffe040f00780c */ /* 0x000fe20003f86070 */
[----:B------:R-:W-:Y:S01]  /*a590*/  IMAD R15, R4, 0xec, RZ ;  /* 0x000000ec040f7824 */ /* 0x000fe200078e02ff */
[----:B------:R1:W-:Y:S04]  /*a5a0*/  STL [R1+0xac8], R20 ;  /* 0x000ac81401007387 */ /* 0x0003e80000100800 */
[----:B----4-:R-:W-:Y:S01]  /*a5b0*/  STL [R1+0xd88], R6 ;  /* 0x000d880601007387 */ /* 0x010fe20000100800 */
[----:B-1----:R-:W-:-:S03]  /*a5c0*/  IADD3 R20, P6, PT, R15, R0, RZ ;  /* 0x000000000f147210 */ /* 0x002fc60007fde0ff */
[----:B------:R-:W-:Y:S04]  /*a5d0*/  STL [R1+0xb0c], R7 ;  /* 0x000b0c0701007387 */ /* 0x000fe80000100800 */
[----:B------:R0:W-:Y:S04]  /*a5e0*/  STL [R1+0xb08], R17 ;  /* 0x000b081101007387 */ /* 0x0001e80000100800 */
[----:B------:R-:W-:Y:S01]  /*a5f0*/  STL [R1+0xb4c], R20 ;  /* 0x000b4c1401007387 */ /* 0x000fe20000100800 */
[----:B0-----:R-:W-:-:S03]  /*a600*/  PRMT R17, RZ, 0x7610, R17 ;  /* 0x00007610ff117816 */ /* 0x001fc60000000011 */
[----:B--2---:R0:W-:Y:S02]  /*a610*/  STL [R1+0xd8c], R18 ;  /* 0x000d8c1201007387 */ /* 0x0041e40000100800 */
[----:B0-----:R-:W-:Y:S01]  /*a620*/  IMAD.MOV.U32 R18, RZ, RZ, R21 ;  /* 0x000000ffff127224 */ /* 0x001fe200078e0015 */
[----:B------:R-:W-:-:S05]  /*a630*/  LEA.HI.X.SX32 R21, R15, R2, 0x1, P6 ;  /* 0x000000020f157211 */ /* 0x000fca00030f0eff */
[----:B------:R0:W2:Y:S01]  /*a640*/  @!P3 LDG.E.U8 R17, desc[UR4][R20.64] ;  /* 0x000000041411b981 */ /* 0x0000a2000c1e1100 */
[----:B------:R-:W-:-:S05]  /*a650*/  VIADD R19, R23, 0xfffffff2 ;  /* 0xfffffff217137836 */ /* 0x000fca0000000000 */
[----:B------:R-:W-:Y:S01]  /*a660*/  ISETP.GE.U32.AND P0, PT, R19, 0x7ffffef3, PT ;  /* 0x7ffffef31300780c */ /* 0x000fe20003f06070 */
[----:B------:R-:W-:Y:S02]  /*a670*/  IMAD R19, R4, 0xf4, RZ ;  /* 0x000000f404137824 */ /* 0x000fe400078e02ff */
[----:B------:R-:W-:-:S03]  /*a680*/  IMAD.MOV.U32 R7, RZ, RZ, R24 ;  /* 0x000000ffff077224 */ /* 0x000fc600078e0018 */
[C---:B------:R-:W-:Y:S01]  /*a690*/  IADD3 R24, P6, PT, R19.reuse, R0, RZ ;  /* 0x0000000013187210 */ /* 0x040fe20007fde0ff */
[----:B------:R1:W-:Y:S03]  /*a6a0*/  STL [R1+0xb48], R21 ;  /* 0x000b481501007387 */ /* 0x0003e60000100800 */
[----:B0-----:R-:W-:Y:S01]  /*a6b0*/  LEA.HI.X.SX32 R20, R19, R2, 0x1, P6 ;  /* 0x0000000213147211 */ /* 0x001fe200030f0eff */
[----:B------:R-:W-:Y:S01]  /*a6c0*/  STL [R1+0xb8c], R24 ;  /* 0x000b8c1801007387 */ /* 0x000fe20000100800 */
[----:B-1----:R-:W-:-:S05]  /*a6d0*/  IMAD.MOV.U32 R21, RZ, RZ, R24 ;  /* 0x000000ffff157224 */ /* 0x002fca00078e0018 */
[-C--:B------:R-:W-:Y:S02]  /*a6e0*/  @!P2 LOP3.LUT R21, R21, R20.reuse, RZ, 0x3c, !PT ;  /* 0x000000141515a212 */ /* 0x080fe400078e3cff */
[----:B------:R-:W-:Y:S01]  /*a6f0*/  PRMT R16, RZ, 0x7610, R16 ;  /* 0x00007610ff107816 */ /* 0x000fe20000000010 */
[----:B--2---:R-:W-:Y:S04]  /*a700*/  STL [R1+0xd90], R17 ;  /* 0x000d901101007387 */ /* 0x004fe80000100800 */
[----:B------:R0:W-:Y:S02]  /*a710*/  STL [R1+0xb88], R20 ;  /* 0x000b881401007387 */ /* 0x0001e40000100800 */
[----:B0-----:R-:W-:-:S04]  /*a720*/  @!P2 LOP3.LUT R20, R21, R20, RZ, 0x3c, !PT ;  /* 0x000000141514a212 */ /* 0x001fc800078e3cff */
[----:B------:R-:W-:-:S05]  /*a730*/  @!P2 LOP3.LUT R21, R21, R20, RZ, 0x3c, !PT ;  /* 0x000000141515a212 */ /* 0x000fca00078e3cff */
[----:B------:R0:W2:Y:S01]  /*a740*/  @!P2 LDG.E.U8 R16, desc[UR4][R20.64] ;  /* 0x000000041410a981 */ /* 0x0000a2000c1e1100 */
[----:B------:R-:W-:Y:S02]  /*a750*/  IMAD.MOV.U32 R6, RZ, RZ, R9 ;  /* 0x000000ffff067224 */ /* 0x000fe400078e0009 */
[----:B------:R-:W-:Y:S02]  /*a760*/  IMAD.MOV.U32 R9, RZ, RZ, R11 ;  /* 0x000000ffff097224 */ /* 0x000fe400078e000b */
[----:B------:R-:W-:Y:S02]  /*a770*/  IMAD.MOV.U32 R11, RZ, RZ, R22 ;  /* 0x000000ffff0b7224 */ /* 0x000fe400078e0016 */
[----:B------:R-:W-:Y:S02]  /*a780*/  IMAD R22, R4, 0xfc, RZ ;  /* 0x000000fc04167824 */ /* 0x000fe400078e02ff */
[----:B------:R-:W-:-:S03]  /*a790*/  VIADD R15, R23, 0xffffffea ;  /* 0xffffffea170f7836 */ /* 0x000fc60000000000 */
[----:B------:R-:W-:Y:S01]  /*a7a0*/  IADD3 R17, P6, PT, R22, R0, RZ ;  /* 0x0000000016117210 */ /* 0x000fe20007fde0ff */
[----:B------:R-:W-:-:S03]  /*a7b0*/  VIADD R19, R23, 0xffffffe2 ;  /* 0xffffffe217137836 */ /* 0x000fc60000000000 */
[----:B------:R-:W-:Y:S01]  /*a7c0*/  LEA.HI.X.SX32 R23, R22, R2, 0x1, P6 ;  /* 0x0000000216177211 */ /* 0x000fe200030f0eff */
[----:B------:R-:W-:Y:S04]  /*a7d0*/  STL [R1+0xbcc], R17 ;  /* 0x000bcc1101007387 */ /* 0x000fe80000100800 */
[----:B------:R1:W-:Y:S01]  /*a7e0*/  STL [R1+0xbc8], R23 ;  /* 0x000bc81701007387 */ /* 0x0003e20000100800 */
[----:B0-----:R-:W-:Y:S02]  /*a7f0*/  @!P4 IMAD.MOV.U32 R21, RZ, RZ, R23 ;  /* 0x000000ffff15c224 */ /* 0x001fe400078e0017 */
[----:B-1----:R-:W0:Y:S01]  /*a800*/  LDC R23, c[0x0][0x3a0] ;  /* 0x0000e800ff177b82 */ /* 0x002e220000000800 */
[----:B------:R-:W-:Y:S01]  /*a810*/  IMAD R24, R4, 0x5, RZ ;  /* 0x0000000504187824 */ /* 0x000fe200078e02ff */
[----:B------:R-:W-:Y:S01]  /*a820*/  ISETP.GE.U32.AND P3, PT, R15, 0x7ffffeeb, PT ;  /* 0x7ffffeeb0f00780c */ /* 0x000fe20003f66070 */
[----:B------:R-:W-:Y:S01]  /*a830*/  @!P4 IMAD.MOV.U32 R20, RZ, RZ, R17 ;  /* 0x000000ffff14c224 */ /* 0x000fe200078e0011 */
[----:B------:R-:W-:-:S02]  /*a840*/  PRMT R15, RZ, 0x7610, R15 ;  /* 0x00007610ff0f7816 */ /* 0x000fc4000000000f */
[----:B------:R-:W-:-:S04]  /*a850*/  IADD3 R22, P6, PT, R24, R0, RZ ;  /* 0x0000000018167210 */ /* 0x000fc80007fde0ff */
[----:B------:R1:W4:Y:S02]  /*a860*/  @!P4 LDG.E.U8 R15, desc[UR4][R20.64] ;  /* 0x00000004140fc981 */ /* 0x000324000c1e1100 */
[----:B-1----:R-:W-:Y:S02]  /*a870*/  IMAD.MOV.U32 R21, RZ, RZ, R22 ;  /* 0x000000ffff157224 */ /* 0x002fe400078e0016 */
[----:B0-----:R-:W-:-:S05]  /*a880*/  VIADD R20, R23, 0xffffffda ;  /* 0xffffffda17147836 */ /* 0x001fca0000000000 */
[----:B------:R-:W-:Y:S01]  /*a890*/  ISETP.GE.U32.AND P4, PT, R20, 0x7ffffedb, PT ;  /* 0x7ffffedb1400780c */ /* 0x000fe20003f86070 */
[----:B--2---:R-:W-:Y:S04]  /*a8a0*/  STL [R1+0xd94], R16 ;  /* 0x000d941001007387 */ /* 0x004fe80000100800 */
[----:B------:R0:W-:Y:S02]  /*a8b0*/  STL [R1+0x4b4], R22 ;  /* 0x0004b41601007387 */ /* 0x0001e40000100800 */
[----:B0-----:R-:W-:-:S05]  /*a8c0*/  LEA.HI.X.SX32 R22, R24, R2, 0x1, P6 ;  /* 0x0000000218167211 */ /* 0x001fca00030f0eff */
[----:B------:R-:W-:-:S05]  /*a8d0*/  IMAD.MOV.U32 R20, RZ, RZ, R22 ;  /* 0x000000ffff147224 */ /* 0x000fca00078e0016 */
[----:B------:R-:W-:-:S04]  /*a8e0*/  @!P5 LOP3.LUT R21, R21, R20, RZ, 0x3c, !PT ;  /* 0x000000141515d212 */ /* 0x000fc800078e3cff */
[C---:B------:R-:W-:Y:S02]  /*a8f0*/  @!P5 LOP3.LUT R20, R21.reuse, R20, RZ, 0x3c, !PT ;  /* 0x000000141514d212 */ /* 0x040fe400078e3cff */
[----:B------:R-:W-:Y:S02]  /*a900*/  PRMT R24, RZ, 0x7610, R24 ;  /* 0x00007610ff187816 */ /* 0x000fe40000000018 */
[----:B------:R-:W-:-:S05]  /*a910*/  @!P5 LOP3.LUT R21, R21, R20, RZ, 0x3c, !PT ;  /* 0x000000141515d212 */ /* 0x000fca00078e3cff */
[----:B------:R0:W2:Y:S01]  /*a920*/  @!P5 LDG.E.U8 R24, desc[UR4][R20.64] ;  /* 0x000000041418d981 */ /* 0x0000a2000c1e1100 */
[----:B------:R-:W-:Y:S01]  /*a930*/  ISETP.GE.U32.AND P2, PT, R19, 0x7ffffee3, PT ;  /* 0x7ffffee31300780c */ /* 0x000fe20003f46070 */
[----:B------:R-:W-:Y:S02]  /*a940*/  IMAD R19, R4, 0xd, RZ ;  /* 0x0000000d04137824 */ /* 0x000fe400078e02ff */
[----:B------:R-:W-:Y:S02]  /*a950*/  IMAD.MOV.U32 R17, RZ, RZ, R18 ;  /* 0x000000ffff117224 */ /* 0x000fe400078e0012 */
[----:B------:R-:W-:Y:S02]  /*a960*/  IMAD.MOV.U32 R18, RZ, RZ, R6 ;  /* 0x000000ffff127224 */ /* 0x000fe400078e0006 */
[----:B------:R-:W-:Y:S02]  /*a970*/  IMAD.MOV.U32 R6, RZ, RZ, R10 ;  /* 0x000000ffff067224 */ /* 0x000fe400078e000a */
[----:B------:R-:W-:Y:S01]  /*a980*/  IMAD.MOV.U32 R10, RZ, RZ, R35 ;  /* 0x000000ffff0a7224 */ /* 0x000fe200078e0023 */
[C---:B------:R-:W-:Y:S01]  /*a990*/  IADD3 R35, P6, PT, R19.reuse, R0, RZ ;  /* 0x0000000013237210 */ /* 0x040fe20007fde0ff */
[----:B----4-:R-:W-:Y:S03]  /*a9a0*/  STL [R1+0xd98], R15 ;  /* 0x000d980f01007387 */ /* 0x010fe60000100800 */
[----:B0-----:R-:W-:Y:S01]  /*a9b0*/  LEA.HI.X.SX32 R20, R19, R2, 0x1, P6 ;  /* 0x0000000213147211 */ /* 0x001fe200030f0eff */
[----:B------:R-:W-:Y:S01]  /*a9c0*/  IMAD.MOV.U32 R21, RZ, RZ, R35 ;  /* 0x000000ffff157224 */ /* 0x000fe200078e0023 */
[----:B------:R-:W-:Y:S04]  /*a9d0*/  STL [R1+0x4b0], R22 ;  /* 0x0004b01601007387 */ /* 0x000fe80000100800 */
[----:B------:R-:W-:Y:S01]  /*a9e0*/  @!P0 LOP3.LUT R21, R21, R20, RZ, 0x3c, !PT ;  /* 0x0000001415158212 */ /* 0x000fe200078e3cff */
[----:B------:R-:W-:Y:S01]  /*a9f0*/  STL [R1+0x4f4], R35 ;  /* 0x0004f42301007387 */ /* 0x000fe20000100800 */
[----:B------:R-:W-:-:S03]  /*aa00*/  PRMT R16, RZ, 0x7610, R16 ;  /* 0x00007610ff107816 */ /* 0x000fc60000000010 */
[----:B--2---:R-:W-:Y:S04]  /*aa10*/  STL [R1+0x24], R24 ;  /* 0x0000241801007387 */ /* 0x004fe80000100800 */
[----:B------:R0:W-:Y:S02]  /*aa20*/  STL [R1+0x4f0], R20 ;  /* 0x0004f01401007387 */ /* 0x0001e40000100800 */
[----:B0-----:R-:W-:-:S04]  /*aa30*/  @!P0 LOP3.LUT R20, R21, R20, RZ, 0x3c, !PT ;  /* 0x0000001415148212 */ /* 0x001fc800078e3cff */
[----:B------:R-:W-:-:S05]  /*aa40*/  @!P0 LOP3.LUT R21, R21, R20, RZ, 0x3c, !PT ;  /* 0x0000001415158212 */ /* 0x000fca00078e3cff */
[----:B------:R0:W2:Y:S01]  /*aa50*/  @!P0 LDG.E.U8 R16, desc[UR4][R20.64] ;  /* 0x0000000414108981 */ /* 0x0000a2000c1e1100 */
[----:B------:R-:W-:-:S05]  /*aa60*/  VIADD R22, R23, 0xffffffd2 ;  /* 0xffffffd217167836 */ /* 0x000fca0000000000 */
[----:B------:R-:W-:Y:S01]  /*aa70*/  ISETP.GE.U32.AND P5, PT, R22, 0x7ffffed3, PT ;  /* 0x7ffffed31600780c */ /* 0x000fe20003fa6070 */
[----:B------:R-:W-:-:S05]  /*aa80*/  IMAD R22, R4, 0x15, RZ ;  /* 0x0000001504167824 */ /* 0x000fca00078e02ff */
[----:B------:R-:W-:Y:S01]  /*aa90*/  IADD3 R35, P6, PT, R22, R0, RZ ;  /* 0x0000000016237210 */ /* 0x000fe20007fde0ff */
[----:B------:R-:W-:-:S04]  /*aaa0*/  IMAD R19, R4, 0x1d, RZ ;  /* 0x0000001d04137824 */ /* 0x000fc800078e02ff */
[----:B------:R-:W-:Y:S01]  /*aab0*/  STL [R1+0x534], R35 ;  /* 0x0005342301007387 */ /* 0x000fe20000100800 */
[----:B0-----:R-:W-:Y:S02]  /*aac0*/  LEA.HI.X.SX32 R20, R22, R2, 0x1, P6 ;  /* 0x0000000216147211 */ /* 0x001fe400030f0eff */
[----:B------:R-:W-:-:S03]  /*aad0*/  PRMT R15, RZ, 0x7610, R15 ;  /* 0x00007610ff0f7816 */ /* 0x000fc6000000000f */
[----:B------:R-:W-:Y:S01]  /*aae0*/  @!P3 IMAD.MOV.U32 R21, RZ, RZ, R20 ;  /* 0x000000ffff15b224 */ /* 0x000fe200078e0014 */
[----:B---3--:R-:W-:Y:S01]  /*aaf0*/  PRMT R36, RZ, 0x7610, R36 ;  /* 0x00007610ff247816 */ /* 0x008fe20000000024 */
[----:B--2---:R0:W-:Y:S04]  /*ab00*/  STL [R1+0x20], R16 ;  /* 0x0000201001007387 */ /* 0x0041e80000100800 */
[----:B------:R1:W-:Y:S01]  /*ab10*/  STL [R1+0x530], R20 ;  /* 0x0005301401007387 */ /* 0x0003e20000100800 */
[----:B0-----:R-:W-:Y:S02]  /*ab20*/  IMAD.MOV.U32 R16, RZ, RZ, R18 ;  /* 0x000000ffff107224 */ /* 0x001fe400078e0012 */
[----:B------:R-:W-:Y:S02]  /*ab30*/  IMAD.MOV.U32 R18, RZ, RZ, R6 ;  /* 0x000000ffff127224 */ /* 0x000fe400078e0006 */
[----:B------:R-:W-:Y:S01]  /*ab40*/  IMAD.MOV.U32 R6, RZ, RZ, R37 ;  /* 0x000000ffff067224 */ /* 0x000fe200078e0025 */
[----:B------:R-:W-:Y:S01]  /*ab50*/  IADD3 R37, P6, PT, R19, R0, RZ ;  /* 0x0000000013257210 */ /* 0x000fe20007fde0ff */
[----:B-1----:R-:W-:-:S03]  /*ab60*/  @!P3 IMAD.MOV.U32 R20, RZ, RZ, R35 ;  /* 0x000000ffff14b224 */ /* 0x002fc600078e0023 */
[----:B------:R-:W-:Y:S02]  /*ab70*/  LEA.HI.X.SX32 R19, R19, R2, 0x1, P6 ;  /* 0x0000000213137211 */ /* 0x000fe400030f0eff */
[----:B------:R0:W2:Y:S02]  /*ab80*/  @!P3 LDG.E.U8 R15, desc[UR4][R20.64] ;  /* 0x00000004140fb981 */ /* 0x0000a4000c1e1100 */
[----:B0-----:R-:W-:Y:S02]  /*ab90*/  @!P2 IMAD.MOV.U32 R20, RZ, RZ, R37 ;  /* 0x000000ffff14a224 */ /* 0x001fe400078e0025 */
[----:B------:R-:W-:-:S05]  /*aba0*/  @!P2 IMAD.MOV.U32 R21, RZ, RZ, R19 ;  /* 0x000000ffff15a224 */ /* 0x000fca00078e0013 */
[----:B------:R0:W3:Y:S01]  /*abb0*/  @!P2 LDG.E.U8 R36, desc[UR4][R20.64] ;  /* 0x000000041424a981 */ /* 0x0000e2000c1e1100 */
[----:B------:R-:W-:-:S03]  /*abc0*/  IMAD R22, R4, 0x25, RZ ;  /* 0x0000002504167824 */ /* 0x000fc600078e02ff */
[----:B------:R1:W-:Y:S04]  /*abd0*/  STL [R1+0x574], R37 ;  /* 0x0005742501007387 */ /* 0x0003e80000100800 */
[----:B------:R-:W4:Y:S04]  /*abe0*/  LDL.LU R35, [R1+0xe24] ;  /* 0x000e240001237983 */ /* 0x000f280000300800 */
[----:B------:R-:W-:Y:S01]  /*abf0*/  STL [R1+0x570], R19 ;  /* 0x0005701301007387 */ /* 0x000fe20000100800 */
[C---:B0-----:R-:W-:Y:S02]  /*ac00*/  VIADD R20, R23.reuse, 0xffffffba ;  /* 0xffffffba17147836 */ /* 0x041fe40000000000 */
[----:B------:R-:W-:-:S03]  /*ac10*/  VIADD R24, R23, 0xffffffca ;  /* 0xffffffca17187836 */ /* 0x000fc60000000000 */
[----:B------:R-:W-:Y:S02]  /*ac20*/  ISETP.GE.U32.AND P2, PT, R20, 0x7ffffebb, PT ;  /* 0x7ffffebb1400780c */ /* 0x000fe40003f46070 */
[----:B------:R-:W-:Y:S01]  /*ac30*/  ISETP.GE.U32.AND P0, PT, R24, 0x7ffffecb, PT ;  /* 0x7ffffecb1800780c */ /* 0x000fe20003f06070 */
[----:B------:R-:W-:-:S05]  /*ac40*/  VIADD R24, R23, 0xffffffc2 ;  /* 0xffffffc217187836 */ /* 0x000fca0000000000 */
[----:B------:R-:W-:Y:S02]  /*ac50*/  ISETP.GE.U32.AND P3, PT, R24, 0x7ffffec3, PT ;  /* 0x7ffffec31800780c */ /* 0x000fe40003f66070 */
[----:B------:R-:W-:Y:S01]  /*ac60*/  PRMT R24, RZ, 0x7610, R24 ;  /* 0x00007610ff187816 */ /* 0x000fe20000000018 */
[----:B--2---:R0:W-:Y:S04]  /*ac70*/  STL [R1+0x1c], R15 ;  /* 0x00001c0f01007387 */ /* 0x0041e80000100800 */
[----:B-1----:R-:W2:Y:S01]  /*ac80*/  LDL.LU R37, [R1+0xe20] ;  /* 0x000e200001257983 */ /* 0x002ea20000300800 */
[----:B0-----:R-:W-:-:S05]  /*ac90*/  IADD3 R15, P6, PT, R22, R0, RZ ;  /* 0x00000000160f7210 */ /* 0x001fca0007fde0ff */
[----:B------:R-:W-:Y:S01]  /*aca0*/  IMAD.MOV.U32 R21, RZ, RZ, R15 ;  /* 0x000000ffff157224 */ /* 0x000fe200078e000f */
[----:B---3--:R0:W-:Y:S04]  /*acb0*/  STL [R1+0x18], R36 ;  /* 0x0000182401007387 */ /* 0x0081e80000100800 */
[----:B0-----:R-:W3:Y:S04]  /*acc0*/  LDL.LU R36, [R1+0xe1c] ;  /* 0x000e1c0001247983 */ /* 0x001ee80000300800 */
[----:B------:R0:W-:Y:S02]  /*acd0*/  STL [R1+0x5b4], R15 ;  /* 0x0005b40f01007387 */ /* 0x0001e40000100800 */
[----:B0-----:R-:W-:-:S05]  /*ace0*/  LEA.HI.X.SX32 R15, R22, R2, 0x1, P6 ;  /* 0x00000002160f7211 */ /* 0x001fca00030f0eff */
[----:B------:R-:W-:-:S05]  /*acf0*/  IMAD.MOV.U32 R20, RZ, RZ, R15 ;  /* 0x000000ffff147224 */ /* 0x000fca00078e000f */
[----:B------:R-:W-:-:S04]  /*ad00*/  @!P4 LOP3.LUT R21, R21, R20, RZ, 0x3c, !PT ;  /* 0x000000141515c212 */ /* 0x000fc800078e3cff */
[----:B------:R-:W-:-:S04]  /*ad10*/  @!P4 LOP3.LUT R20, R21, R20, RZ, 0x3c, !PT ;  /* 0x000000141514c212 */ /* 0x000fc800078e3cff */
[----:B------:R-:W-:-:S05]  /*ad20*/  @!P4 LOP3.LUT R21, R21, R20, RZ, 0x3c, !PT ;  /* 0x000000141515c212 */ /* 0x000fca00078e3cff */
[----:B------:R0:W2:Y:S01]  /*ad30*/  @!P4 LDG.E.U8 R24, desc[UR4][R20.64] ;  /* 0x000000041418c981 */ /* 0x0000a2000c1e1100 */
[----:B------:R-:W-:-:S03]  /*ad40*/  IMAD R19, R4, 0x2d, RZ ;  /* 0x0000002d04137824 */ /* 0x000fc600078e02ff */
[----:B------:R1:W-:Y:S02]  /*ad50*/  STL [R1+0x5b0], R15 ;  /* 0x0005b00f01007387 */ /* 0x0003e40000100800 */
[----:B-1----:R-:W-:-:S04]  /*ad60*/  IADD3 R15, P6, PT, R19, R0, RZ ;  /* 0x00000000130f7210 */ /* 0x002fc80007fde0ff */
[----:B0-----:R-:W-:Y:S02]  /*ad70*/  LEA.HI.X.SX32 R20, R19, R2, 0x1, P6 ;  /* 0x0000000213147211 */ /* 0x001fe400030f0eff */
[----:B------:R-:W-:Y:S01]  /*ad80*/  PRMT R19, RZ, 0x7610, R19 ;  /* 0x00007610ff137816 */ /* 0x000fe20000000013 */
[----:B------:R-:W-:Y:S01]  /*ad90*/  STL [R1+0x5f4], R15 ;  /* 0x0005f40f01007387 */ /* 0x000fe20000100800 */
[----:B------:R-:W-:-:S03]  /*ada0*/  VIADD R22, R23, 0xffffffb2 ;  /* 0xffffffb217167836 */ /* 0x000fc60000000000 */
[----:B--2---:R0:W-:Y:S04]  /*adb0*/  STL [R1+0x14], R24 ;  /* 0x0000141801007387 */ /* 0x0041e80000100800 */
[----:B------:R-:W-:Y:S01]  /*adc0*/  STL.S16 [R1+0x10], R19 ;  /* 0x0000101301007387 */ /* 0x000fe20000100600 */
[----:B0-----:R-:W-:-:S03]  /*add0*/  VIADD R24, R23, 0xffffffaa ;  /* 0xffffffaa17187836 */ /* 0x001fc60000000000 */
[----:B------:R-:W2:Y:S01]  /*ade0*/  LDL R23, [R1+0x10] ;  /* 0x0000100001177983 */ /* 0x000ea20000100800 */
[----:B------:R-:W-:-:S05]  /*adf0*/  IMAD.MOV.U32 R21, RZ, RZ, R15 ;  /* 0x000000ffff157224 */ /* 0x000fca00078e000f */
[-C--:B------:R-:W-:Y:S01]  /*ae00*/  @!P5 LOP3.LUT R21, R21, R20.reuse, RZ, 0x3c, !PT ;  /* 0x000000141515d212 */ /* 0x080fe200078e3cff */
[----:B------:R0:W-:Y:S03]  /*ae10*/  STL [R1+0x5f0], R20 ;  /* 0x0005f01401007387 */ /* 0x0001e60000100800 */
[----:B0-----:R-:W-:-:S04]  /*ae20*/  @!P5 LOP3.LUT R20, R21, R20, RZ, 0x3c, !PT ;  /* 0x000000141514d212 */ /* 0x001fc800078e3cff */
[----:B------:R-:W-:-:S05]  /*ae30*/  @!P5 LOP3.LUT R21, R21, R20, RZ, 0x3c, !PT ;  /* 0x000000141515d212 */ /* 0x000fca00078e3cff */
[----:B--2---:R0:W2:Y:S01]  /*ae40*/  @!P5 LDG.E.U8 R23, desc[UR4][R20.64] ;  /* 0x000000041417d981 */ /* 0x0040a2000c1e1100 */
[----:B------:R-:W-:Y:S01]  /*ae50*/  ISETP.GE.U32.AND P4, PT, R22, 0x7ffffeb3, PT ;  /* 0x7ffffeb31600780c */ /* 0x000fe20003f86070 */
[----:B------:R-:W-:Y:S02]  /*ae60*/  IMAD R22, R4, 0x35, RZ ;  /* 0x0000003504167824 */ /* 0x000fe400078e02ff */
[----:B------:R-:W-:Y:S02]  /*ae70*/  IMAD.MOV.U32 R15, RZ, RZ, R16 ;  /* 0x000000ffff0f7224 */ /* 0x000fe400078e0010 */
[----:B------:R-:W-:Y:S01]  /*ae80*/  IMAD.MOV.U32 R16, RZ, RZ, R34 ;  /* 0x000000ffff107224 */ /* 0x000fe200078e0022 */
[----:B------:R-:W-:-:S04]  /*ae90*/  IADD3 R34, P6, PT, R22, R0, RZ ;  /* 0x0000000016227210 */ /* 0x000fc80007fde0ff */
[----:B0-----:R-:W-:Y:S01]  /*aea0*/  LEA.HI.X.SX32 R20, R22, R2, 0x1, P6 ;  /* 0x0000000216147211 */ /* 0x001fe200030f0eff */
[----:B------:R-:W-:-:S05]  /*aeb0*/  IMAD.MOV.U32 R21, RZ, RZ, R34 ;  /* 0x000000ffff157224 */ /* 0x000fca00078e0022 */
[-C--:B------:R-:W-:Y:S02]  /*aec0*/  @!P0 LOP3.LUT R21, R21, R20.reuse, RZ, 0x3c, !PT ;  /* 0x0000001415158212 */ /* 0x080fe400078e3cff */
[----:B----4-:R-:W-:Y:S01]  /*aed0*/  PRMT R35, RZ, 0x7610, R35 ;  /* 0x00007610ff237816 */ /* 0x010fe20000000023 */
[----:B------:R-:W-:Y:S01]  /*aee0*/  IMAD R19, R4, 0x3d, RZ ;  /* 0x0000003d04137824 */ /* 0x000fe200078e02ff */
        /* <DEDUP_REMOVED lines=14> */
[----:B------:R0:W4:Y:S04]  /*afd0*/  @!P3 LDG.E.U8 R33, desc[UR4][R20.64] ;  /* 0x000000041421b981 */ /* 0x000128000c1e1100 */
[----:B------:R-:W-:Y:S01]  /*afe0*/  STL [R1+0x670], R34 ;  /* 0x0006702201007387 */ /* 0x000fe20000100800 */
[----:B------:R-:W-:-:S05]  /*aff0*/  IMAD R22, R4, 0x45, RZ ;  /* 0x0000004504167824 */ /* 0x000fca00078e02ff */
[----:B------:R-:W-:-:S04]  /*b000*/  IADD3 R19, P6, PT, R22, R0, RZ ;  /* 0x0000000016137210 */ /* 0x000fc80007fde0ff */
[----:B------:R-:W-:Y:S01]  /*b010*/  LEA.HI.X.SX32 R22, R22, R2, 0x1, P6 ;  /* 0x0000000216167211 */ /* 0x000fe200030f0eff */
[----:B0-----:R-:W-:Y:S01]  /*b020*/  IMAD.MOV.U32 R21, RZ, RZ, R19 ;  /* 0x000000ffff157224 */ /* 0x001fe200078e0013 */
[----:B------:R-:W-:Y:S02]  /*b030*/  PRMT R32, RZ, 0x7610, R32 ;  /* 0x00007610ff207816 */ /* 0x000fe40000000020 */
[----:B------:R-:W-:Y:S01]  /*b040*/  ISETP.GE.U32.AND P0, PT, R24, 0x7ffffea3, PT ;  /* 0x7ffffea31800780c */ /* 0x000fe20003f06070 */
[----:B--2---:R0:W-:Y:S04]  /*b050*/  STL [R1+0xc], R35 ;  /* 0x00000c2301007387 */ /* 0x0041e80000100800 */
[----:B0-----:R-:W2:Y:S04]  /*b060*/  LDL.LU R35, [R1+0xe18] ;  /* 0x000e180001237983 */ /* 0x001ea80000300800 */
[----:B------:R0:W-:Y:S04]  /*b070*/  STL [R1+0x66c], R23 ;  /* 0x00066c1701007387 */ /* 0x0001e80000100800 */
[----:B------:R-:W2:Y:S01]  /*b080*/  LDL.LU R34, [R1+0xe14] ;  /* 0x000e140001227983 */ /* 0x000ea20000300800 */
[----:B0-----:R-:W0:Y:S03]  /*b090*/  LDC R23, c[0x0][0x3a0] ;  /* 0x0000e800ff177b82 */ /* 0x001e260000000800 */
[----:B------:R1:W-:Y:S01]  /*b0a0*/  STL [R1+0x6a8], R19 ;  /* 0x0006a81301007387 */ /* 0x0003e20000100800 */
[----:B0-----:R-:W-:-:S05]  /*b0b0*/  VIADD R20, R23, 0xffffff9a ;  /* 0xffffff9a17147836 */ /* 0x001fca0000000000 */
[----:B------:R-:W-:Y:S01]  /*b0c0*/  ISETP.GE.U32.AND P3, PT, R20, 0x7ffffe9b, PT ;  /* 0x7ffffe9b1400780c */ /* 0x000fe20003f66070 */
[----:B------:R-:W-:-:S05]  /*b0d0*/  IMAD.MOV.U32 R20, RZ, RZ, R22 ;  /* 0x000000ffff147224 */ /* 0x000fca00078e0016 */
[----:B------:R-:W-:Y:S01]  /*b0e0*/  @!P2 LOP3.LUT R21, R21, R20, RZ, 0x3c, !PT ;  /* 0x000000141515a212 */ /* 0x000fe200078e3cff */
[----:B-1----:R-:W-:-:S03]  /*b0f0*/  IMAD R19, R4, 0x4d, RZ ;  /* 0x0000004d04137824 */ /* 0x002fc600078e02ff */
[----:B------:R-:W-:Y:S02]  /*b100*/  @!P2 LOP3.LUT R20, R21, R20, RZ, 0x3c, !PT ;  /* 0x000000141514a212 */ /* 0x000fe400078e3cff */
[----:B------:R-:W-:Y:S02]  /*b110*/  IADD3 R24, P6, PT, R19, R0, RZ ;  /* 0x0000000013187210 */ /* 0x000fe40007fde0ff */
[----:B------:R-:W-:Y:S01]  /*b120*/  @!P2 LOP3.LUT R21, R21, R20, RZ, 0x3c, !PT ;  /* 0x000000141515a212 */ /* 0x000fe200078e3cff */
[----:B----4-:R0:W-:Y:S04]  /*b130*/  STL [R1+0x8], R33 ;  /* 0x0000082101007387 */ /* 0x0101e80000100800 */
[----:B------:R1:W4:Y:S04]  /*b140*/  @!P2 LDG.E.U8 R32, desc[UR4][R20.64] ;  /* 0x000000041420a981 */ /* 0x000328000c1e1100 */
[----:B0-----:R-:W2:Y:S01]  /*b150*/  LDL.LU R33, [R1+0xe10] ;  /* 0x000e100001217983 */ /* 0x001ea20000300800 */
[----:B-1----:R-:W-:-:S02]  /*b160*/  LEA.HI.X.SX32 R20, R19, R2, 0x1, P6 ;  /* 0x0000000213147211 */ /* 0x002fc400030f0eff */
[----:B------:R-:W-:Y:S01]  /*b170*/  PRMT R19, RZ, 0x7610, R19 ;  /* 0x00007610ff137816 */ /* 0x000fe20000000013 */
[----:B------:R0:W-:Y:S01]  /*b180*/  STL [R1+0x6a4], R22 ;  /* 0x0006a41601007387 */ /* 0x0001e20000100800 */
[----:B------:R-:W-:-:S03]  /*b190*/  IMAD.MOV.U32 R21, RZ, RZ, R24 ;  /* 0x000000ffff157224 */ /* 0x000fc600078e0018 */
[----:B------:R1:W-:Y:S04]  /*b1a0*/  STL [R1+0x6e0], R24 ;  /* 0x0006e01801007387 */ /* 0x0003e80000100800 */
[----:B------:R-:W-:Y:S01]  /*b1b0*/  STL.S16 [R1], R19 ;  /* 0x0000001301007387 */ /* 0x000fe20000100600 */
[C---:B0-----:R-:W-:Y:S02]  /*b1c0*/  VIADD R22, R23.reuse, 0xffffff92 ;  /* 0xffffff9217167836 */ /* 0x041fe40000000000 */
[----:B-1----:R-:W-:Y:S02]  /*b1d0*/  VIADD R24, R23, 0xffffff8a ;  /* 0xffffff8a17187836 */ /* 0x002fe40000000000 */
[----:B------:R-:W2:Y:S01]  /*b1e0*/  LDL R23, [R1] ;  /* 0x0000000001177983 */ /* 0x000ea20000100800 */
[----:B------:R-:W-:-:S03]  /*b1f0*/  @!P4 LOP3.LUT R21, R21, R20, RZ, 0x3c, !PT ;  /* 0x000000141515c212 */ /* 0x000fc600078e3cff */
[----:B------:R0:W-:Y:S02]  /*b200*/  STL [R1+0x6dc], R20 ;  /* 0x0006dc1401007387 */ /* 0x0001e40000100800 */
[----:B0-----:R-:W-:-:S04]  /*b210*/  @!P4 LOP3.LUT R20, R21, R20, RZ, 0x3c, !PT ;  /* 0x000000141514c212 */ /* 0x001fc800078e3cff */
[----:B------:R-:W-:-:S05]  /*b220*/  @!P4 LOP3.LUT R21, R21, R20, RZ, 0x3c, !PT ;  /* 0x000000141515c212 */ /* 0x000fca00078e3cff */
[----:B--2---:R0:W2:Y:S04]  /*b230*/  @!P4 LDG.E.U8 R23, desc[UR4][R20.64] ;  /* 0x000000041417c981 */ /* 0x0040a8000c1e1100 */
[----:B----4-:R1:W-:Y:S01]  /*b240*/  STL [R1+0x4], R32 ;  /* 0x0000042001007387 */ /* 0x0103e20000100800 */
[----:B------:R-:W-:Y:S01]  /*b250*/  ISETP.GE.U32.AND P2, PT, R22, 0x7ffffe93, PT ;  /* 0x7ffffe931600780c */ /* 0x000fe20003f46070 */
[C---:B------:R-:W-:Y:S02]  /*b260*/  IMAD R22, R4.reuse, 0x55, RZ ;  /* 0x0000005504167824 */ /* 0x040fe400078e02ff */
[----:B------:R-:W-:Y:S02]  /*b270*/  IMAD R19, R4, 0x5d, RZ ;  /* 0x0000005d04137824 */ /* 0x000fe400078e02ff */
[----:B0-----:R-:W-:Y:S01]  /*b280*/  IMAD.MOV.U32 R21, RZ, RZ, R15 ;  /* 0x000000ffff157224 */ /* 0x001fe200078e000f */
[----:B-1----:R-:W-:Y:S01]  /*b290*/  IADD3 R32, P6, PT, R22, R0, RZ ;  /* 0x0000000016207210 */ /* 0x002fe20007fde0ff */
[----:B------:R-:W-:-:S02]  /*b2a0*/  IMAD.MOV.U32 R15, RZ, RZ, R9 ;  /* 0x000000ffff0f7224 */ /* 0x000fc400078e0009 */
[----:B------:R-:W-:Y:S01]  /*b2b0*/  IMAD.MOV.U32 R9, RZ, RZ, R30 ;  /* 0x000000ffff097224 */ /* 0x000fe200078e001e */
[----:B------:R-:W-:Y:S02]  /*b2c0*/  LEA.HI.X.SX32 R20, R22, R2, 0x1, P6 ;  /* 0x0000000216147211 */ /* 0x000fe400030f0eff */
[----:B------:R-:W-:Y:S02]  /*b2d0*/  IADD3 R30, P6, PT, R19, R0, RZ ;  /* 0x00000000131e7210 */ /* 0x000fe40007fde0ff */
[----:B------:R-:W-:Y:S01]  /*b2e0*/  PRMT R37, RZ, 0x7610, R37 ;  /* 0x00007610ff257816 */ /* 0x000fe20000000025 */
[----:B------:R-:W-:Y:S01]  /*b2f0*/  IMAD R22, R4, 0x65, RZ ;  /* 0x0000006504167824 */ /* 0x000fe200078e02ff */
[----:B---3--:R-:W-:Y:S02]  /*b300*/  PRMT R36, RZ, 0x7610, R36 ;  /* 0x00007610ff247816 */ /* 0x008fe40000000024 */
[----:B------:R-:W-:Y:S01]  /*b310*/  PRMT R35, RZ, 0x7610, R35 ;  /* 0x00007610ff237816 */ /* 0x000fe20000000023 */
[----:B--2---:R0:W-:Y:S02]  /*b320*/  @!P4 STL [R1], R23 ;  /* 0x000000170100c387 */ /* 0x0041e40000100800 */
[----:B0-----:R-:W0:Y:S01]  /*b330*/  LDC R23, c[0x0][0x3a0] ;  /* 0x0000e800ff177b82 */ /* 0x001e220000000800 */
[----:B------:R-:W-:Y:S01]  /*b340*/  ISETP.GE.U32.AND P4, PT, R24, 0x7ffffe8b, PT ;  /* 0x7ffffe8b1800780c */ /* 0x000fe20003f86070 */
[----:B------:R-:W-:Y:S04]  /*b350*/  STL [R1+0x718], R32 ;  /* 0x0007182001007387 */ /* 0x000fe80000100800 */
[----:B------:R1:W-:Y:S04]  /*b360*/  STL [R1+0x714], R20 ;  /* 0x0007141401007387 */ /* 0x0003e80000100800 */
[----:B------:R-:W-:Y:S01]  /*b370*/  STL [R1+0x750], R30 ;  /* 0x0007501e01007387 */ /* 0x000fe20000100800 */
[----:B0-----:R-:W-:Y:S01]  /*b380*/  VIADD R24, R23, 0xffffff82 ;  /* 0xffffff8217187836 */ /* 0x001fe20000000000 */
[----:B------:R-:W-:Y:S01]  /*b390*/  LEA.HI.X.SX32 R23, R19, R2, 0x1, P6 ;  /* 0x0000000213177211 */ /* 0x000fe200030f0eff */
[----:B------:R-:W-:-:S02]  /*b3a0*/  IMAD.MOV.U32 R19, RZ, RZ, R21 ;  /* 0x000000ffff137224 */ /* 0x000fc400078e0015 */
[----:B------:R-:W-:Y:S02]  /*b3b0*/  @!P5 IMAD.MOV.U32 R21, RZ, RZ, R20 ;  /* 0x000000ffff15d224 */ /* 0x000fe400078e0014 */
[----:B-1----:R-:W-:Y:S02]  /*b3c0*/  @!P5 IMAD.MOV.U32 R20, RZ, RZ, R32 ;  /* 0x000000ffff14d224 */ /* 0x002fe400078e0020 */
[----:B------:R-:W2:Y:S04]  /*b3d0*/  LDL.LU R32, [R1+0xe0c] ;  /* 0x000e0c0001207983 */ /* 0x000ea80000300800 */
[----:B------:R0:W3:Y:S04]  /*b3e0*/  @!P5 LDG.E.U8 R37, desc[UR4][R20.64] ;  /* 0x000000041425d981 */ /* 0x0000e8000c1e1100 */
[----:B------:R1:W-:Y:S01]  /*b3f0*/  STL [R1+0x74c], R23 ;  /* 0x00074c1701007387 */ /* 0x0003e20000100800 */
[----:B0-----:R-:W-:-:S02]  /*b400*/  @!P0 IMAD.MOV.U32 R21, RZ, RZ, R23 ;  /* 0x000000ffff158224 */ /* 0x001fc400078e0017 */
[----:B-1----:R-:W0:Y:S01]  /*b410*/  LDC R23, c[0x0][0x3a0] ;  /* 0x0000e800ff177b82 */ /* 0x002e220000000800 */
[----:B------:R-:W-:Y:S01]  /*b420*/  @!P0 IMAD.MOV.U32 R20, RZ, RZ, R30 ;  /* 0x000000ffff148224 */ /* 0x000fe200078e001e */
[----:B------:R-:W-:Y:S02]  /*b430*/  ISETP.GE.U32.AND P5, PT, R24, 0x7ffffe83, PT ;  /* 0x7ffffe831800780c */ /* 0x000fe40003fa6070 */
[C---:B------:R-:W-:Y:S02]  /*b440*/  IADD3 R24, P6, PT, R22.reuse, R0, RZ ;  /* 0x0000000016187210 */ /* 0x040fe40007fde0ff */
[----:B------:R1:W4:Y:S02]  /*b450*/  @!P0 LDG.E.U8 R36, desc[UR4][R20.64] ;  /* 0x0000000414248981 */ /* 0x000324000c1e1100 */
[----:B------:R-:W-:Y:S01]  /*b460*/  LEA.HI.X.SX32 R22, R22, R2, 0x1, P6 ;  /* 0x0000000216167211 */ /* 0x000fe200030f0eff */
[----:B-1----:R-:W-:Y:S02]  /*b470*/  IMAD.MOV.U32 R21, RZ, RZ, R24 ;  /* 0x000000ffff157224 */ /* 0x002fe400078e0018 */
[----:B0-----:R-:W-:-:S05]  /*b480*/  VIADD R20, R23, 0xffffff7a ;  /* 0xffffff7a17147836 */ /* 0x001fca0000000000 */
[----:B------:R-:W-:Y:S01]  /*b490*/  ISETP.GE.U32.AND P0, PT, R20, 0x7ffffe7b, PT ;  /* 0x7ffffe7b1400780c */ /* 0x000fe20003f06070 */
[----:B------:R-:W-:-:S05]  /*b4a0*/  IMAD.MOV.U32 R20, RZ, RZ, R22 ;  /* 0x000000ffff147224 */ /* 0x000fca00078e0016 */
[----:B------:R-:W-:-:S04]  /*b4b0*/  @!P3 LOP3.LUT R21, R21, R20, RZ, 0x3c, !PT ;  /* 0x000000141515b212 */ /* 0x000fc800078e3cff */
[----:B------:R-:W-:-:S04]  /*b4c0*/  @!P3 LOP3.LUT R20, R21, R20, RZ, 0x3c, !PT ;  /* 0x000000141514b212 */ /* 0x000fc800078e3cff */
[----:B------:R-:W-:-:S05]  /*b4d0*/  @!P3 LOP3.LUT R21, R21, R20, RZ, 0x3c, !PT ;  /* 0x000000141515b212 */ /* 0x000fca00078e3cff */
[----:B------:R0:W2:Y:S01]  /*b4e0*/  @!P3 LDG.E.U8 R35, desc[UR4][R20.64] ;  /* 0x000000041423b981 */ /* 0x0000a2000c1e1100 */
[----:B------:R-:W-:-:S03]  /*b4f0*/  PRMT R34, RZ, 0x7610, R34 ;  /* 0x00007610ff227816 */ /* 0x000fc60000000022 */
[----:B---3--:R1:W-:Y:S02]  /*b500*/  STL [R1+0xd5c], R37 ;  /* 0x000d5c2501007387 */ /* 0x0083e40000100800 */
[----:B-1----:R-:W-:Y:S02]  /*b510*/  IMAD.MOV.U32 R37, RZ, RZ, R31 ;  /* 0x000000ffff257224 */ /* 0x002fe400078e001f */
[----:B------:R-:W3:Y:S04]  /*b520*/  LDL.LU R31, [R1+0xe08] ;  /* 0x000e0800011f7983 */ /* 0x000ee80000300800 */
[----:B------:R-:W3:Y:S04]  /*b530*/  LDL.LU R30, [R1+0xe04] ;  /* 0x000e0400011e7983 */ /* 0x000ee80000300800 */
[----:B------:R-:W-:Y:S04]  /*b540*/  STL [R1+0x788], R24 ;  /* 0x0007881801007387 */ /* 0x000fe80000100800 */
[----:B----4-:R1:W-:Y:S02]  /*b550*/  STL [R1+0xd60], R36 ;  /* 0x000d602401007387 */ /* 0x0103e40000100800 */
[----:B-1----:R-:W-:-:S02]  /*b560*/  IMAD.MOV.U32 R36, RZ, RZ, R37 ;  /* 0x000000ffff247224 */ /* 0x002fc400078e0025 */
[----:B------:R-:W-:Y:S02]  /*b570*/  IMAD.MOV.U32 R37, RZ, RZ, R19 ;  /* 0x000000ffff257224 */ /* 0x000fe400078e0013 */
[----:B------:R-:W-:-:S05]  /*b580*/  IMAD R19, R4, 0x6d, RZ ;  /* 0x0000006d04137824 */ /* 0x000fca00078e02ff */
[----:B------:R-:W-:-:S04]  /*b590*/  IADD3 R24, P6, PT, R19, R0, RZ ;  /* 0x0000000013187210 */ /* 0x000fc80007fde0ff */
[----:B0-----:R-:W-:Y:S01]  /*b5a0*/  LEA.HI.X.SX32 R20, R19, R2, 0x1, P6 ;  /* 0x0000000213147211 */ /* 0x001fe200030f0eff */
[----:B------:R-:W-:Y:S01]  /*b5b0*/  IMAD.MOV.U32 R21, RZ, RZ, R24 ;  /* 0x000000ffff157224 */ /* 0x000fe200078e0018 */
[----:B------:R-:W-:Y:S04]  /*b5c0*/  STL [R1+0x784], R22 ;  /* 0x0007841601007387 */ /* 0x000fe80000100800 */
[-C--:B------:R-:W-:Y:S01]  /*b5d0*/  @!P2 LOP3.LUT R21, R21, R20.reuse, RZ, 0x3c, !PT ;  /* 0x000000141515a212 */ /* 0x080fe200078e3cff */
[----:B------:R-:W-:Y:S04]  /*b5e0*/  STL [R1+0x7c0], R24 ;  /* 0x0007c01801007387 */ /* 0x000fe80000100800 */
[----:B--2---:R-:W-:Y:S04]  /*b5f0*/  STL [R1+0xd64], R35 ;  /* 0x000d642301007387 */ /* 0x004fe80000100800 */
[----:B------:R0:W-:Y:S02]  /*b600*/  STL [R1+0x7bc], R20 ;  /* 0x0007bc1401007387 */ /* 0x0001e40000100800 */
[----:B0-----:R-:W-:-:S04]  /*b610*/  @!P2 LOP3.LUT R20, R21, R20, RZ, 0x3c, !PT ;  /* 0x000000141514a212 */ /* 0x001fc800078e3cff */
[----:B------:R-:W-:-:S05]  /*b620*/  @!P2 LOP3.LUT R21, R21, R20, RZ, 0x3c, !PT ;  /* 0x000000141515a212 */ /* 0x000fca00078e3cff */
[----:B------:R0:W2:Y:S01]  /*b630*/  @!P2 LDG.E.U8 R34, desc[UR4][R20.64] ;  /* 0x000000041422a981 */ /* 0x0000a2000c1e1100 */
[----:B------:R-:W-:-:S05]  /*b640*/  VIADD R22, R23, 0xffffff72 ;  /* 0xffffff7217167836 */ /* 0x000fca0000000000 */
[----:B------:R-:W-:Y:S01]  /*b650*/  ISETP.GE.U32.AND P3, PT, R22, 0x7ffffe73, PT ;  /* 0x7ffffe731600780c */ /* 0x000fe20003f66070 */
[----:B------:R-:W-:Y:S02]  /*b660*/  IMAD R22, R4, 0x75, RZ ;  /* 0x0000007504167824 */ /* 0x000fe400078e02ff */
[----:B------:R-:W-:-:S03]  /*b670*/  IMAD.MOV.U32 R35, RZ, RZ, R28 ;  /* 0x000000ffff237224 */ /* 0x000fc600078e001c */
[----:B------:R-:W-:Y:S01]  /*b680*/  IADD3 R28, P6, PT, R22, R0, RZ ;  /* 0x00000000161c7210 */ /* 0x000fe20007fde0ff */
[----:B------:R-:W-:Y:S02]  /*b690*/  IMAD R19, R4, 0x7d, RZ ;  /* 0x0000007d04137824 */ /* 0x000fe400078e02ff */
[----:B0-----:R-:W-:Y:S02]  /*b6a0*/  IMAD.MOV.U32 R21, RZ, RZ, R29 ;  /* 0x000000ffff157224 */ /* 0x001fe400078e001d */
[----:B------:R-:W-:Y:S01]  /*b6b0*/  STL [R1+0x7f8], R28 ;  /* 0x0007f81c01007387 */ /* 0x000fe20000100800 */
[C---:B------:R-:W-:Y:S01]  /*b6c0*/  VIADD R24, R23.reuse, 0xffffff6a ;  /* 0xffffff6a17187836 */ /* 0x040fe20000000000 */
[----:B------:R-:W-:Y:S02]  /*b6d0*/  LEA.HI.X.SX32 R20, R22, R2, 0x1, P6 ;  /* 0x0000000216147211 */ /* 0x000fe400030f0eff */
[----:B------:R-:W4:Y:S02]  /*b6e0*/  LDL.LU R29, [R1+0xe00] ;  /* 0x000e0000011d7983 */ /* 0x000f240000300800 */
[----:B------:R-:W-:Y:S01]  /*b6f0*/  ISETP.GE.U32.AND P2, PT, R24, 0x7ffffe6b, PT ;  /* 0x7ffffe6b1800780c */ /* 0x000fe20003f46070 */
[----:B------:R-:W-:Y:S01]  /*b700*/  VIADD R24, R23, 0xffffff62 ;  /* 0xffffff6217187836 */ /* 0x000fe20000000000 */
[----:B------:R-:W-:Y:S01]  /*b710*/  PRMT R33, RZ, 0x7610, R33 ;  /* 0x00007610ff217816 */ /* 0x000fe20000000021 */
[----:B------:R-:W-:Y:S01]  /*b720*/  IMAD R22, R4, 0x85, RZ ;  /* 0x0000008504167824 */ /* 0x000fe200078e02ff */
[----:B------:R-:W-:-:S02]  /*b730*/  PRMT R32, RZ, 0x7610, R32 ;  /* 0x00007610ff207816 */ /* 0x000fc40000000020 */
[----:B---3--:R-:W-:Y:S01]  /*b740*/  PRMT R31, RZ, 0x7610, R31 ;  /* 0x00007610ff1f7816 */ /* 0x008fe2000000001f */
[----:B--2---:R0:W-:Y:S02]  /*b750*/  STL [R1+0xd68], R34 ;  /* 0x000d682201007387 */ /* 0x0041e40000100800 */
[----:B0-----:R-:W-:Y:S01]  /*b760*/  IMAD.MOV.U32 R34, RZ, RZ, R26 ;  /* 0x000000ffff227224 */ /* 0x001fe200078e001a */
[C---:B------:R-:W-:Y:S01]  /*b770*/  IADD3 R26, P6, PT, R19.reuse, R0, RZ ;  /* 0x00000000131a7210 */ /* 0x040fe20007fde0ff */
[----:B------:R0:W-:Y:S03]  /*b780*/  STL [R1+0x7f4], R20 ;  /* 0x0007f41401007387 */ /* 0x0001e60000100800 */
[----:B------:R-:W-:Y:S01]  /*b790*/  LEA.HI.X.SX32 R23, R19, R2, 0x1, P6 ;  /* 0x0000000213177211 */ /* 0x000fe200030f0eff */
[----:B------:R-:W-:Y:S02]  /*b7a0*/  IMAD.MOV.U32 R19, RZ, RZ, R21 ;  /* 0x000000ffff137224 */ /* 0x000fe400078e0015 */
[----:B------:R-:W-:-:S02]  /*b7b0*/  @!P4 IMAD.MOV.U32 R21, RZ, RZ, R20 ;  /* 0x000000ffff15c224 */ /* 0x000fc400078e0014 */
[----:B0-----:R-:W-:Y:S01]  /*b7c0*/  @!P4 IMAD.MOV.U32 R20, RZ, RZ, R28 ;  /* 0x000000ffff14c224 */ /* 0x001fe200078e001c */
[----:B------:R-:W-:Y:S04]  /*b7d0*/  STL [R1+0x830], R26 ;  /* 0x0008301a01007387 */ /* 0x000fe80000100800 */
        /* <DEDUP_REMOVED lines=8> */
[----:B------:R1:W2:Y:S02]  /*b860*/  @!P5 LDG.E.U8 R32, desc[UR4][R20.64] ;  /* 0x000000041420d981 */ /* 0x0002a4000c1e1100 */
        /* <DEDUP_REMOVED lines=8> */
[----:B------:R0:W4:Y:S01]  /*b8f0*/  @!P0 LDG.E.U8 R31, desc[UR4][R20.64] ;  /* 0x00000004141f8981 */ /* 0x000122000c1e1100 */
[----:B------:R-:W-:-:S03]  /*b900*/  PRMT R30, RZ, 0x7610, R30 ;  /* 0x00007610ff1e7816 */ /* 0x000fc6000000001e */
[----:B---3--:R1:W-:Y:S02]  /*b910*/  STL [R1+0xd9c], R33 ;  /* 0x000d9c2101007387 */ /* 0x0083e40000100800 */
[----:B-1----:R-:W-:Y:S02]  /*b920*/  IMAD.MOV.U32 R33, RZ, RZ, R27 ;  /* 0x000000ffff217224 */ /* 0x002fe400078e001b */
[----:B------:R-:W3:Y:S04]  /*b930*/  LDL.LU R27, [R1+0xdf8] ;  /* 0x000df800011b7983 */ /* 0x000ee80000300800 */
[----:B------:R-:W3:Y:S04]  /*b940*/  LDL.LU R26, [R1+0xdf4] ;  /* 0x000df400011a7983 */ /* 0x000ee80000300800 */
[----:B------:R-:W-:Y:S04]  /*b950*/  STL [R1+0x868], R24 ;  /* 0x0008681801007387 */ /* 0x000fe80000100800 */
[----:B--2---:R1:W-:Y:S02]  /*b960*/  STL [R1+0xda0], R32 ;  /* 0x000da02001007387 */ /* 0x0043e40000100800 */
[----:B-1----:R-:W-:-:S02]  /*b970*/  IMAD.MOV.U32 R32, RZ, RZ, R19 ;  /* 0x000000ffff207224 */ /* 0x002fc400078e0013 */
[----:B------:R-:W-:-:S05]  /*b980*/  IMAD R19, R4, 0x8d, RZ ;  /* 0x0000008d04137824 */ /* 0x000fca00078e02ff */
[----:B------:R-:W-:-:S04]  /*b990*/  IADD3 R24, P6, PT, R19, R0, RZ ;  /* 0x0000000013187210 */ /* 0x000fc80007fde0ff */
[----:B0-----:R-:W-:Y:S01]  /*b9a0*/  LEA.HI.X.SX32 R20, R19, R2, 0x1, P6 ;  /* 0x0000000213147211 */ /* 0x001fe200030f0eff */
[----:B------:R-:W-:Y:S01]  /*b9b0*/  IMAD.MOV.U32 R21, RZ, RZ, R24 ;  /* 0x000000ffff157224 */ /* 0x000fe200078e0018 */
[----:B------:R-:W-:Y:S04]  /*b9c0*/  STL [R1+0x864], R22 ;  /* 0x0008641601007387 */ /* 0x000fe80000100800 */
[-C--:B------:R-:W-:Y:S01]  /*b9d0*/  @!P3 LOP3.LUT R21, R21, R20.reuse, RZ, 0x3c, !PT ;  /* 0x000000141515b212 */ /* 0x080fe200078e3cff */
[----:B------:R-:W-:Y:S04]  /*b9e0*/  STL [R1+0x8a0], R24 ;  /* 0x0008a01801007387 */ /* 0x000fe80000100800 */
[----:B----4-:R-:W-:Y:S04]  /*b9f0*/  STL [R1+0xda4], R31 ;  /* 0x000da41f01007387 */ /* 0x010fe80000100800 */
        /* <DEDUP_REMOVED lines=8> */
[----:B------:R-:W-:-:S04]  /*ba80*/  IADD3 R25, P6, PT, R22, R0, RZ ;  /* 0x0000000016197210 */ /* 0x000fc80007fde0ff */
[----:B0-----:R-:W-:Y:S01]  /*ba90*/  LEA.HI.X.SX32 R20, R22, R2, 0x1, P6 ;  /* 0x0000000216147211 */ /* 0x001fe200030f0eff */
[----:B------:R-:W-:Y:S01]  /*baa0*/  IMAD.MOV.U32 R21, RZ, RZ, R25 ;  /* 0x000000ffff157224 */ /* 0x000fe200078e0019 */
[----:B------:R-:W-:Y:S04]  /*bab0*/  STL [R1+0x8d8], R25 ;  /* 0x0008d81901007387 */ /* 0x000fe80000100800 */
[-C--:B------:R-:W-:Y:S02]  /*bac0*/  @!P2 LOP3.LUT R21, R21, R20.reuse, RZ, 0x3c, !PT ;  /* 0x000000141515a212 */ /* 0x080fe400078e3cff */
[----:B------:R-:W-:Y:S01]  /*bad0*/  PRMT R29, RZ, 0x7610, R29 ;  /* 0x00007610ff1d7816 */ /* 0x000fe2000000001d */
[----:B--2---:R-:W-:Y:S04]  /*bae0*/  STL [R1+0xda8], R30 ;  /* 0x000da81e01007387 */ /* 0x004fe80000100800 */
[----:B------:R0:W-:Y:S02]  /*baf0*/  STL [R1+0x8d4], R20 ;  /* 0x0008d41401007387 */ /* 0x0001e40000100800 */
[----:B0-----:R-:W-:-:S04]  /*bb00*/  @!P2 LOP3.LUT R20, R21, R20, RZ, 0x3c, !PT ;  /* 0x000000141514a212 */ /* 0x001fc800078e3cff */
[----:B------:R-:W-:-:S05]  /*bb10*/  @!P2 LOP3.LUT R21, R21, R20, RZ, 0x3c, !PT ;  /* 0x000000141515a212 */ /* 0x000fca00078e3cff */
[----:B------:R0:W2:Y:S01]  /*bb20*/  @!P2 LDG.E.U8 R29, desc[UR4][R20.64] ;  /* 0x00000004141da981 */ /* 0x0000a2000c1e1100 */
[----:B------:R-:W-:-:S05]  /*bb30*/  IMAD R19, R4, 0x9d, RZ ;  /* 0x0000009d04137824 */ /* 0x000fca00078e02ff */
[----:B------:R-:W-:Y:S01]  /*bb40*/  IADD3 R25, P6, PT, R19, R0, RZ ;  /* 0x0000000013197210 */ /* 0x000fe20007fde0ff */
[----:B------:R-:W-:-:S03]  /*bb50*/  IMAD R22, R4, 0xa5, RZ ;  /* 0x000000a504167824 */ /* 0x000fc600078e02ff */
[----:B------:R-:W-:Y:S01]  /*bb60*/  LEA.HI.X.SX32 R19, R19, R2, 0x1, P6 ;  /* 0x0000000213137211 */ /* 0x000fe200030f0eff */
[----:B0-----:R-:W-:Y:S01]  /*bb70*/  @!P4 IMAD.MOV.U32 R20, RZ, RZ, R25 ;  /* 0x000000ffff14c224 */ /* 0x001fe200078e0019 */
[----:B------:R-:W-:-:S03]  /*bb80*/  PRMT R28, RZ, 0x7610, R28 ;  /* 0x00007610ff1c7816 */ /* 0x000fc6000000001c */
[----:B------:R-:W-:Y:S01]  /*bb90*/  @!P4 IMAD.MOV.U32 R21, RZ, RZ, R19 ;  /* 0x000000ffff15c224 */ /* 0x000fe200078e0013 */
[----:B------:R-:W-:Y:S01]  /*bba0*/  IADD3 R30, P6, PT, R22, R0, RZ ;  /* 0x00000000161e7210 */ /* 0x000fe20007fde0ff */
[----:B------:R0:W-:Y:S04]  /*bbb0*/  STL [R1+0x910], R25 ;  /* 0x0009101901007387 */ /* 0x0001e80000100800 */
[----:B------:R-:W-:Y:S04]  /*bbc0*/  STL [R1+0x90c], R19 ;  /* 0x00090c1301007387 */ /* 0x000fe80000100800 */
[----:B------:R1:W4:Y:S01]  /*bbd0*/  @!P4 LDG.E.U8 R28, desc[UR4][R20.64] ;  /* 0x00000004141cc981 */ /* 0x000322000c1e1100 */
[----:B---3--:R-:W-:Y:S01]  /*bbe0*/  PRMT R27, RZ, 0x7610, R27 ;  /* 0x00007610ff1b7816 */ /* 0x008fe2000000001b */
[----:B-1----:R-:W-:-:S05]  /*bbf0*/  VIADD R20, R23, 0xffffff3a ;  /* 0xffffff3a17147836 */ /* 0x002fca0000000000 */
[----:B------:R-:W-:Y:S01]  /*bc00*/  ISETP.GE.U32.AND P4, PT, R20, 0x7ffffe3b, PT ;  /* 0x7ffffe3b1400780c */ /* 0x000fe20003f86070 */
[----:B------:R-:W-:Y:S01]  /*bc10*/  @!P5 IMAD.MOV.U32 R20, RZ, RZ, R30 ;  /* 0x000000ffff14d224 */ /* 0x000fe200078e001e */
[----:B--2---:R1:W-:Y:S04]  /*bc20*/  STL [R1+0xdac], R29 ;  /* 0x000dac1d01007387 */ /* 0x0043e80000100800 */
[----:B0-----:R-:W2:Y:S01]  /*bc30*/  LDL.LU R25, [R1+0xdf0] ;  /* 0x000df00001197983 */ /* 0x001ea20000300800 */
[----:B-1----:R-:W-:-:S05]  /*bc40*/  LEA.HI.X.SX32 R29, R22, R2, 0x1, P6 ;  /* 0x00000002161d7211 */ /* 0x002fca00030f0eff */
[----:B------:R-:W-:-:S05]  /*bc50*/  @!P5 IMAD.MOV.U32 R21, RZ, RZ, R29 ;  /* 0x000000ffff15d224 */ /* 0x000fca00078e001d */
[----:B------:R0:W3:Y:S01]  /*bc60*/  @!P5 LDG.E.U8 R27, desc[UR4][R20.64] ;  /* 0x00000004141bd981 */ /* 0x0000e2000c1e1100 */
[----:B------:R-:W-:Y:S02]  /*bc70*/  VIADD R24, R23, 0xffffff4a ;  /* 0xffffff4a17187836 */ /* 0x000fe40000000000 */
[----:B------:R-:W-:-:S03]  /*bc80*/  IMAD R19, R4, 0xad, RZ ;  /* 0x000000ad04137824 */ /* 0x000fc600078e02ff */
[----:B------:R-:W-:Y:S01]  /*bc90*/  ISETP.GE.U32.AND P3, PT, R24, 0x7ffffe4b, PT ;  /* 0x7ffffe4b1800780c */ /* 0x000fe20003f66070 */
[----:B------:R-:W-:Y:S01]  /*bca0*/  VIADD R24, R23, 0xffffff42 ;  /* 0xffffff4217187836 */ /* 0x000fe20000000000 */
[C---:B------:R-:W-:Y:S02]  /*bcb0*/  IADD3 R23, P6, PT, R19.reuse, R0, RZ ;  /* 0x0000000013177210 */ /* 0x040fe40007fde0ff */
[----:B------:R-:W-:Y:S02]  /*bcc0*/  PRMT R26, RZ, 0x7610, R26 ;  /* 0x00007610ff1a7816 */ /* 0x000fe4000000001a */
[----:B0-----:R-:W-:Y:S01]  /*bcd0*/  LEA.HI.X.SX32 R21, R19, R2, 0x1, P6 ;  /* 0x0000000213157211 */ /* 0x001fe200030f0eff */
[----:B------:R-:W-:-:S05]  /*bce0*/  @!P0 IMAD.MOV.U32 R20, RZ, RZ, R23 ;  /* 0x000000ffff148224 */ /* 0x000fca00078e0017 */
[----:B------:R0:W3:Y:S01]  /*bcf0*/  @!P0 LDG.E.U8 R26, desc[UR4][R20.64] ;  /* 0x00000004141a8981 */ /* 0x0000e2000c1e1100 */
[----:B------:R-:W-:-:S03]  /*bd00*/  IMAD R22, R4, 0xb5, RZ ;  /* 0x000000b504167824 */ /* 0x000fc600078e02ff */
[----:B----4-:R-:W-:Y:S04]  /*bd10*/  STL [R1+0xdb0], R28 ;  /* 0x000db01c01007387 */ /* 0x010fe80000100800 */
[----:B------:R1:W-:Y:S04]  /*bd20*/  STL [R1+0x948], R30 ;  /* 0x0009481e01007387 */ /* 0x0003e80000100800 */
[----:B------:R4:W-:Y:S01]  /*bd30*/  STL [R1+0x944], R29 ;  /* 0x0009441d01007387 */ /* 0x0009e20000100800 */
[----:B------:R-:W-:Y:S01]  /*bd40*/  IMAD R19, R4, 0xbd, RZ ;  /* 0x000000bd04137824 */ /* 0x000fe200078e02ff */
[----:B------:R-:W-:Y:S01]  /*bd50*/  ISETP.GE.U32.AND P2, PT, R24, 0x7ffffe43, PT ;  /* 0x7ffffe431800780c */ /* 0x000fe20003f46070 */
[----:B-1----:R-:W-:-:S02]  /*bd60*/  IMAD.MOV.U32 R30, RZ, RZ, R9 ;  /* 0x000000ffff1e7224 */ /* 0x002fc400078e0009 */
[----:B----4-:R-:W-:Y:S02]  /*bd70*/  IMAD.MOV.U32 R29, RZ, RZ, R7 ;  /* 0x000000ffff1d7224 */ /* 0x010fe400078e0007 */
[----:B------:R-:W-:Y:S01]  /*bd80*/  IMAD.MOV.U32 R7, RZ, RZ, R8 ;  /* 0x000000ffff077224 */ /* 0x000fe200078e0008 */
[C---:B------:R-:W-:Y:S01]  /*bd90*/  IADD3 R8, P5, PT, R22.reuse, R0, RZ ;  /* 0x0000000016087210 */ /* 0x040fe20007fbe0ff */
[----:B------:R-:W-:Y:S01]  /*bda0*/  IMAD.MOV.U32 R9, RZ, RZ, R3 ;  /* 0x000000ffff097224 */ /* 0x000fe200078e0003 */
[----:B------:R1:W-:Y:S02]  /*bdb0*/  STL [R1+0x980], R23 ;  /* 0x0009801701007387 */ /* 0x0003e40000100800 */
[----:B------:R-:W-:Y:S01]  /*bdc0*/  LEA.HI.X.SX32 R3, R22, R2, 0x1, P5 ;  /* 0x0000000216037211 */ /* 0x000fe200028f0eff */
[----:B0-----:R-:W-:Y:S01]  /*bdd0*/  @!P3 IMAD.MOV.U32 R20, RZ, RZ, R8 ;  /* 0x000000ffff14b224 */ /* 0x001fe200078e0008 */
[----:B-1----:R-:W-:-:S04]  /*bde0*/  IADD3 R23, P0, PT, R19, R0, RZ ;  /* 0x0000000013177210 */ /* 0x002fc80007f1e0ff */
[----:B------:R-:W-:Y:S02]  /*bdf0*/  LEA.HI.X.SX32 R19, R19, R2, 0x1, P0 ;  /* 0x0000000213137211 */ /* 0x000fe400000f0eff */
[----:B------:R-:W-:Y:S02]  /*be00*/  PRMT R24, RZ, 0x7610, R24 ;  /* 0x00007610ff187816 */ /* 0x000fe40000000018 */
[----:B--2---:R-:W-:Y:S01]  /*be10*/  PRMT R25, RZ, 0x7610, R25 ;  /* 0x00007610ff197816 */ /* 0x004fe20000000019 */
[----:B---3--:R-:W-:Y:S04]  /*be20*/  STL [R1+0xdb4], R27 ;  /* 0x000db41b01007387 */ /* 0x008fe80000100800 */
[----:B------:R-:W-:Y:S04]  /*be30*/  STL [R1+0x9b8], R8 ;  /* 0x0009b80801007387 */ /* 0x000fe80000100800 */
[----:B------:R0:W-:Y:S02]  /*be40*/  STL [R1+0x97c], R21 ;  /* 0x00097c1501007387 */ /* 0x0001e40000100800 */
[----:B0-----:R-:W-:-:S05]  /*be50*/  @!P3 IMAD.MOV.U32 R21, RZ, RZ, R3 ;  /* 0x000000ffff15b224 */ /* 0x001fca00078e0003 */
[----:B------:R0:W2:Y:S02]  /*be60*/  @!P3 LDG.E.U8 R25, desc[UR4][R20.64] ;  /* 0x000000041419b981 */ /* 0x0000a4000c1e1100 */
[----:B0-----:R-:W-:Y:S02]  /*be70*/  @!P2 IMAD.MOV.U32 R20, RZ, RZ, R23 ;  /* 0x000000ffff14a224 */ /* 0x001fe400078e0017 */
[----:B------:R-:W-:-:S05]  /*be80*/  @!P2 IMAD.MOV.U32 R21, RZ, RZ, R19 ;  /* 0x000000ffff15a224 */ /* 0x000fca00078e0013 */
[----:B------:R0:W3:Y:S04]  /*be90*/  @!P2 LDG.E.U8 R24, desc[UR4][R20.64] ;  /* 0x000000041418a981 */ /* 0x0000e8000c1e1100 */
[----:B------:R1:W-:Y:S04]  /*bea0*/  STL [R1+0x9b4], R3 ;  /* 0x0009b40301007387 */ /* 0x0003e80000100800 */
[----:B------:R-:W-:Y:S04]  /*beb0*/  STL [R1+0xdb8], R26 ;  /* 0x000db81a01007387 */ /* 0x000fe80000100800 */
[----:B------:R-:W-:Y:S04]  /*bec0*/  STL [R1+0xdc8], R26 ;  /* 0x000dc81a01007387 */ /* 0x000fe80000100800 */
[----:B------:R-:W-:Y:S04]  /*bed0*/  STL [R1+0xdd8], R26 ;  /* 0x000dd81a01007387 */ /* 0x000fe80000100800 */
[----:B-1----:R-:W4:Y:S04]  /*bee0*/  LDL.LU R3, [R1+0xdec] ;  /* 0x000dec0001037983 */ /* 0x002f280000300800 */
[----:B------:R-:W4:Y:S04]  /*bef0*/  LDL.LU R8, [R1+0xde8] ;  /* 0x000de80001087983 */ /* 0x000f280000300800 */
[----:B------:R1:W-:Y:S02]  /*bf00*/  STL [R1+0x9f0], R23 ;  /* 0x0009f01701007387 */ /* 0x0003e40000100800 */
[----:B-1----:R-:W1:Y:S01]  /*bf10*/  LDC R23, c[0x0][0x3a0] ;  /* 0x0000e800ff177b82 */ /* 0x002e620000000800 */
[----:B------:R-:W-:-:S05]  /*bf20*/  IMAD R28, R4, 0xc5, RZ ;  /* 0x000000c5041c7824 */ /* 0x000fca00078e02ff */
[----:B------:R-:W-:-:S05]  /*bf30*/  IADD3 R27, P5, PT, R28, R0, RZ ;  /* 0x000000001c1b7210 */ /* 0x000fca0007fbe0ff */
[----:B------:R-:W-:Y:S01]  /*bf40*/  STL [R1+0xa28], R27 ;  /* 0x000a281b01007387 */ /* 0x000fe20000100800 */
[----:B------:R-:W-:Y:S01]  /*bf50*/  LEA.HI.X.SX32 R28, R28, R2, 0x1, P5 ;  /* 0x000000021c1c7211 */ /* 0x000fe200028f0eff */
[----:B0-----:R-:W-:Y:S01]  /*bf60*/  @!P4 IMAD.MOV.U32 R20, RZ, RZ, R27 ;  /* 0x000000ffff14c224 */ /* 0x001fe200078e001b */
[----:B------:R-:W-:-:S03]  /*bf70*/  PRMT R22, RZ, 0x7610, R22 ;  /* 0x00007610ff167816 */ /* 0x000fc60000000016 */
[----:B------:R-:W-:-:S05]  /*bf80*/  @!P4 IMAD.MOV.U32 R21, RZ, RZ, R28 ;  /* 0x000000ffff15c224 */ /* 0x000fca00078e001c */
[----:B------:R0:W4:Y:S02]  /*bf90*/  @!P4 LDG.E.U8 R22, desc[UR4][R20.64] ;  /* 0x000000041416c981 */ /* 0x000124000c1e1100 */
[----:B0-----:R-:W-:Y:S02]  /*bfa0*/  PRMT R21, RZ, 0x7610, R21 ;  /* 0x00007610ff157816 */ /* 0x001fe40000000015 */
[----:B------:R-:W-:Y:S02]  /*bfb0*/  PRMT R20, RZ, 0x7610, R20 ;  /* 0x00007610ff147816 */ /* 0x000fe40000000014 */
[----:B------:R-:W-:Y:S01]  /*bfc0*/  PRMT R26, RZ, 0x7610, R26 ;  /* 0x00007610ff1a7816 */ /* 0x000fe2000000001a */
[----:B--2---:R-:W-:Y:S04]  /*bfd0*/  STL [R1+0xdbc], R25 ;  /* 0x000dbc1901007387 */ /* 0x004fe80000100800 */
[----:B------:R1:W-:Y:S02]  /*bfe0*/  STL [R1+0x9ec], R19 ;  /* 0x0009ec1301007387 */ /* 0x0003e40000100800 */
[----:B-1----:R-:W-:-:S02]  /*bff0*/  VIADD R19, R23, 0xffffff32 ;  /* 0xffffff3217137836 */ /* 0x002fc40000000000 */
[----:B------:R-:W-:Y:S03]  /*c000*/  STL [R1+0xa24], R28 ;  /* 0x000a241c01007387 */ /* 0x000fe60000100800 */
[----:B------:R-:W-:Y:S01]  /*c010*/  ISETP.GE.U32.AND P0, PT, R19, 0x7ffffe33, PT ;  /* 0x7ffffe331300780c */ /* 0x000fe20003f06070 */
[----:B------:R-:W-:Y:S01]  /*c020*/  IMAD R19, R4, 0xcd, RZ ;  /* 0x000000cd04137824 */ /* 0x000fe200078e02ff */
[----:B---3--:R-:W-:Y:S04]  /*c030*/  STL.64 [R1+0xdc0], R24 ;  /* 0x000dc01801007387 */ /* 0x008fe80000100a00 */
[----:B------:R-:W-:Y:S04]  /*c040*/  STL.64 [R1+0xdd0], R24 ;  /* 0x000dd01801007387 */ /* 0x000fe80000100a00 */
[----:B------:R0:W-:Y:S02]  /*c050*/  STL.64 [R1+0xde0], R24 ;  /* 0x000de01801007387 */ /* 0x0001e40000100a00 */
[----:B0-----:R-:W-:-:S04]  /*c060*/  IADD3 R24, P2, PT, R19, R0, RZ ;  /* 0x0000000013187210 */ /* 0x001fc80007f5e0ff */
[----:B------:R-:W-:Y:S01]  /*c070*/  LEA.HI.X.SX32 R25, R19, R2, 0x1, P2 ;  /* 0x0000000213197211 */ /* 0x000fe200010f0eff */
[----:B------:R-:W-:-:S04]  /*c080*/  VIADD R19, R23, 0xffffff2a ;  /* 0xffffff2a17137836 */ /* 0x000fc80000000000 */
[----:B------:R0:W2:Y:S01]  /*c090*/  @!P0 LDG.E.U8 R21, desc[UR4][R24.64] ;  /* 0x0000000418158981 */ /* 0x0000a2000c1e1100 */
[----:B------:R-:W-:Y:S01]  /*c0a0*/  ISETP.GE.U32.AND P0, PT, R19, 0x7ffffe2b, PT ;  /* 0x7ffffe2b1300780c */ /* 0x000fe20003f06070 */
[----:B------:R-:W-:Y:S02]  /*c0b0*/  IMAD R19, R4, 0xd5, RZ ;  /* 0x000000d504137824 */ /* 0x000fe400078e02ff */
[----:B------:R0:W-:Y:S04]  /*c0c0*/  STL [R1+0xa60], R24 ;  /* 0x000a601801007387 */ /* 0x0001e80000100800 */
[----:B------:R1:W-:Y:S01]  /*c0d0*/  STL [R1+0xa5c], R25 ;  /* 0x000a5c1901007387 */ /* 0x0003e20000100800 */
[----:B0-----:R-:W-:-:S04]  /*c0e0*/  IADD3 R24, P2, PT, R19, R0, RZ ;  /* 0x0000000013187210 */ /* 0x001fc80007f5e0ff */
[----:B-1----:R-:W-:Y:S01]  /*c0f0*/  LEA.HI.X.SX32 R25, R19, R2, 0x1, P2 ;  /* 0x0000000213197211 */ /* 0x002fe200010f0eff */
[----:B------:R-:W-:-:S04]  /*c100*/  VIADD R19, R23, 0xffffff22 ;  /* 0xffffff2217137836 */ /* 0x000fc80000000000 */
[----:B------:R0:W3:Y:S01]  /*c110*/  @!P0 LDG.E.U8 R20, desc[UR4][R24.64] ;  /* 0x0000000418148981 */ /* 0x0000e2000c1e1100 */
[----:B------:R-:W-:Y:S01]  /*c120*/  ISETP.GE.U32.AND P0, PT, R19, 0x7ffffe23, PT ;  /* 0x7ffffe231300780c */ /* 0x000fe20003f06070 */
[----:B------:R-:W-:Y:S02]  /*c130*/  IMAD R19, R4, 0xdd, RZ ;  /* 0x000000dd04137824 */ /* 0x000fe400078e02ff */
[----:B------:R0:W-:Y:S04]  /*c140*/  STL [R1+0xa98], R24 ;  /* 0x000a981801007387 */ /* 0x0001e80000100800 */
[----:B------:R1:W-:Y:S01]  /*c150*/  STL [R1+0xa94], R25 ;  /* 0x000a941901007387 */ /* 0x0003e20000100800 */
[----:B0-----:R-:W-:-:S04]  /*c160*/  IADD3 R24, P2, PT, R19, R0, RZ ;  /* 0x0000000013187210 */ /* 0x001fc80007f5e0ff */
[----:B-1----:R-:W-:Y:S02]  /*c170*/  LEA.HI.X.SX32 R25, R19, R2, 0x1, P2 ;  /* 0x0000000213197211 */ /* 0x002fe400010f0eff */
[----:B------:R-:W-:Y:S01]  /*c180*/  PRMT R19, RZ, 0x7610, R19 ;  /* 0x00007610ff137816 */ /* 0x000fe20000000013 */
[----:B------:R0:W-:Y:S05]  /*c190*/  STL [R1+0xad4], R24 ;  /* 0x000ad41801007387 */ /* 0x0001ea0000100800 */
[----:B------:R0:W2:Y:S04]  /*c1a0*/  @!P0 LDG.E.U8 R19, desc[UR4][R24.64] ;  /* 0x0000000418138981 */ /* 0x0000a8000c1e1100 */
[----:B------:R1:W-:Y:S01]  /*c1b0*/  STL [R1+0xad0], R25 ;  /* 0x000ad01901007387 */ /* 0x0003e20000100800 */
[----:B0-----:R-:W-:-:S02]  /*c1c0*/  VIADD R24, R23, 0xffffff1a ;  /* 0xffffff1a17187836 */ /* 0x001fc40000000000 */
[----:B-1----:R-:W-:-:S03]  /*c1d0*/  IMAD R25, R4, 0xe5, RZ ;  /* 0x000000e504197824 */ /* 0x002fc600078e02ff */
[----:B------:R-:W-:Y:S02]  /*c1e0*/  ISETP.GE.U32.AND P0, PT, R24, 0x7ffffe1b, PT ;  /* 0x7ffffe1b1800780c */ /* 0x000fe40003f06070 */
[----:B------:R-:W-:-:S04]  /*c1f0*/  IADD3 R24, P2, PT, R25, R0, RZ ;  /* 0x0000000019187210 */ /* 0x000fc80007f5e0ff */
[----:B------:R-:W-:-:S07]  /*c200*/  LEA.HI.X.SX32 R25, R25, R2, 0x1, P2 ;  /* 0x0000000219197211 */ /* 0x000fce00010f0eff */
[----:B------:R-:W2:Y:S04]  /*c210*/  @!P0 LDG.E.U8 R26, desc[UR4][R24.64] ;  /* 0x00000004181a8981 */ /* 0x000ea8000c1e1100 */
[----:B------:R-:W-:Y:S04]  /*c220*/  STL [R1+0xb14], R24 ;  /* 0x000b141801007387 */ /* 0x000fe80000100800 */
[----:B------:R0:W-:Y:S04]  /*c230*/  STL [R1+0xb10], R25 ;  /* 0x000b101901007387 */ /* 0x0001e80000100800 */
[----:B0-----:R-:W3:Y:S01]  /*c240*/  LDL.LU.64 R24, [R1+0xde0] ;  /* 0x000de00001187983 */ /* 0x001ee20000300a00 */
[----:B------:R-:W-:-:S03]  /*c250*/  IMAD R27, R4, 0xed, RZ ;  /* 0x000000ed041b7824 */ /* 0x000fc600078e02ff */
[----:B--2---:R0:W-:Y:S02]  /*c260*/  STL [R1+0x34], R26 ;  /* 0x0000341a01007387 */ /* 0x0041e40000100800 */
[----:B0-----:R-:W-:-:S05]  /*c270*/  VIADD R26, R23, 0xffffff12 ;  /* 0xffffff12171a7836 */ /* 0x001fca0000000000 */
[----:B------:R-:W-:Y:S02]  /*c280*/  ISETP.GE.U32.AND P0, PT, R26, 0x7ffffe13, PT ;  /* 0x7ffffe131a00780c */ /* 0x000fe40003f06070 */
[C---:B------:R-:W-:Y:S02]  /*c290*/  IADD3 R26, P2, PT, R27.reuse, R0, RZ ;  /* 0x000000001b1a7210 */ /* 0x040fe40007f5e0ff */
[----:B---3--:R-:W-:Y:S02]  /*c2a0*/  PRMT R25, RZ, 0x7610, R25 ;  /* 0x00007610ff197816 */ /* 0x008fe40000000019 */
[----:B------:R-:W-:-:S07]  /*c2b0*/  LEA.HI.X.SX32 R27, R27, R2, 0x1, P2 ;  /* 0x000000021b1b7211 */ /* 0x000fce00010f0eff */
[----:B------:R0:W2:Y:S04]  /*c2c0*/  @!P0 LDG.E.U8 R25, desc[UR4][R26.64] ;  /* 0x000000041a198981 */ /* 0x0000a8000c1e1100 */
[----:B------:R0:W-:Y:S04]  /*c2d0*/  STL [R1+0xb54], R26 ;  /* 0x000b541a01007387 */ /* 0x0001e80000100800 */
[----:B------:R-:W-:Y:S01]  /*c2e0*/  STL [R1+0xb50], R27 ;  /* 0x000b501b01007387 */ /* 0x000fe20000100800 */
[----:B0-----:R-:W-:Y:S01]  /*c2f0*/  IMAD R26, R4, 0xf5, RZ ;  /* 0x000000f5041a7824 */ /* 0x001fe200078e02ff */
[----:B------:R-:W-:-:S02]  /*c300*/  PRMT R24, RZ, 0x7610, R24 ;  /* 0x00007610ff187816 */ /* 0x000fc40000000018 */
[----:B--2---:R0:W-:Y:S02]  /*c310*/  STL [R1+0x30], R25 ;  /* 0x0000301901007387 */ /* 0x0041e40000100800 */
[----:B0-----:R-:W-:-:S05]  /*c320*/  VIADD R25, R23, 0xffffff0a ;  /* 0xffffff0a17197836 */ /* 0x001fca0000000000 */
[----:B------:R-:W-:Y:S02]  /*c330*/  ISETP.GE.U32.AND P0, PT, R25, 0x7ffffe0b, PT ;  /* 0x7ffffe0b1900780c */ /* 0x000fe40003f06070 */
[----:B------:R-:W-:-:S04]  /*c340*/  IADD3 R25, P2, PT, R26, R0, RZ ;  /* 0x000000001a197210 */ /* 0x000fc80007f5e0ff */
[----:B------:R-:W-:Y:S01]  /*c350*/  LEA.HI.X.SX32 R26, R26, R2, 0x1, P2 ;  /* 0x000000021a1a7211 */ /* 0x000fe200010f0eff */
[----:B------:R-:W-:Y:S04]  /*c360*/  STL [R1+0xb94], R25 ;  /* 0x000b941901007387 */ /* 0x000fe80000100800 */
[----:B------:R0:W-:Y:S02]  /*c370*/  STL [R1+0xb90], R26 ;  /* 0x000b901a01007387 */ /* 0x0001e40000100800 */
[----:B------:R-:W-:Y:S02]  /*c380*/  @!P0 IMAD.MOV.U32 R27, RZ, RZ, R26 ;  /* 0x000000ffff1b8224 */ /* 0x000fe400078e001a */
[----:B0-----:R-:W-:-:S05]  /*c390*/  @!P0 IMAD.MOV.U32 R26, RZ, RZ, R25 ;  /* 0x000000ffff1a8224 */ /* 0x001fca00078e0019 */
[----:B------:R-:W2:Y:S04]  /*c3a0*/  @!P0 LDG.E.U8 R24, desc[UR4][R26.64] ;  /* 0x000000041a188981 */ /* 0x000ea8000c1e1100 */
[----:B------:R-:W3:Y:S01]  /*c3b0*/  LDL.LU R26, [R1+0xdd8] ;  /* 0x000dd800011a7983 */ /* 0x000ee20000300800 */
[----:B------:R-:W-:-:S03]  /*c3c0*/  IMAD R25, R4, 0xfd, RZ ;  /* 0x000000fd04197824 */ /* 0x000fc600078e02ff */
[----:B--2---:R0:W-:Y:S02]  /*c3d0*/  STL [R1+0x2c], R24 ;  /* 0x00002c1801007387 */ /* 0x0041e40000100800 */
[----:B0-----:R-:W-:-:S05]  /*c3e0*/  VIADD R24, R23, 0xffffff02 ;  /* 0xffffff0217187836 */ /* 0x001fca0000000000 */
[----:B------:R-:W-:Y:S02]  /*c3f0*/  ISETP.GE.U32.AND P0, PT, R24, 0x7ffffe03, PT ;  /* 0x7ffffe031800780c */ /* 0x000fe40003f06070 */
[C---:B------:R-:W-:Y:S02]  /*c400*/  IADD3 R24, P2, PT, R25.reuse, R0, RZ ;  /* 0x0000000019187210 */ /* 0x040fe40007f5e0ff */
[----:B---3--:R-:W-:Y:S02]  /*c410*/  PRMT R26, RZ, 0x7610, R26 ;  /* 0x00007610ff1a7816 */ /* 0x008fe4000000001a */
        /* <DEDUP_REMOVED lines=60> */
[----:B------:R-:W2:Y:S01]  /*c7e0*/  @!P0 LDG.E.U8 R5, desc[UR4][R26.64] ;  /* 0x000000041a058981 */ /* 0x000ea2000c1e1100 */
[----:B------:R-:W-:Y:S01]  /*c7f0*/  IMAD R25, R4, 0x2e, RZ ;  /* 0x0000002e04197824 */ /* 0x000fe200078e02ff */
[----:B----4-:R-:W-:Y:S02]  /*c800*/  PRMT R3, RZ, 0x7610, R3 ;  /* 0x00007610ff037816 */ /* 0x010fe40000000003 */
[----:B--2---:R0:W-:Y:S02]  /*c810*/  STL [R1+0xd50], R5 ;  /* 0x000d500501007387 */ /* 0x0041e40000100800 */
[----:B0-----:R-:W-:-:S05]  /*c820*/  VIADD R5, R23, 0xffffffd1 ;  /* 0xffffffd117057836 */ /* 0x001fca0000000000 */
[----:B------:R-:W-:Y:S02]  /*c830*/  ISETP.GE.U32.AND P0, PT, R5, 0x7ffffed2, PT ;  /* 0x7ffffed20500780c */ /* 0x000fe40003f06070 */
[----:B------:R-:W-:-:S04]  /*c840*/  IADD3 R5, P2, PT, R25, R0, RZ ;  /* 0x0000000019057210 */ /* 0x000fc80007f5e0ff */
[----:B------:R-:W-:-:S07]  /*c850*/  LEA.HI.X.SX32 R25, R25, R2, 0x1, P2 ;  /* 0x0000000219197211 */ /* 0x000fce00010f0eff */
[----:B------:R-:W-:Y:S02]  /*c860*/  @!P0 IMAD.MOV.U32 R26, RZ, RZ, R5 ;  /* 0x000000ffff1a8224 */ /* 0x000fe400078e0005 */
[----:B------:R-:W-:-:S05]  /*c870*/  @!P0 IMAD.MOV.U32 R27, RZ, RZ, R25 ;  /* 0x000000ffff1b8224 */ /* 0x000fca00078e0019 */
[----:B------:R0:W2:Y:S01]  /*c880*/  @!P0 LDG.E.U8 R3, desc[UR4][R26.64] ;  /* 0x000000041a038981 */ /* 0x0000a2000c1e1100 */
[----:B------:R-:W-:Y:S02]  /*c890*/  IMAD.MOV.U32 R28, RZ, RZ, R34 ;  /* 0x000000ffff1c7224 */ /* 0x000fe400078e0022 */
[----:B------:R-:W1:Y:S01]  /*c8a0*/  S2R R34, SR_TID.X ;  /* 0x0000000000227919 */ /* 0x000e620000002100 */
[----:B------:R-:W-:-:S04]  /*c8b0*/  @!UP1 UIADD3 UR6, UPT, UPT, -UR15, 0x100000, URZ ;  /* 0x001000000f069890 */ /* 0x000fc8000fffe1ff */
[----:B------:R-:W-:Y:S02]  /*c8c0*/  @!UP1 USHF.L.U32 UR7, UR6, 0xb, URZ ;  /* 0x0000000b06079899 */ /* 0x000fe400080006ff */
[----:B------:R-:W-:Y:S01]  /*c8d0*/  @!UP1 USHF.L.U32 UR6, UR6, 0x1, URZ ;  /* 0x0000000106069899 */ /* 0x000fe200080006ff */
[----:B------:R3:W-:Y:S01]  /*c8e0*/  STL [R1+0x5fc], R5 ;  /* 0x0005fc0501007387 */ /* 0x0007e20000100800 */
[----:B------:R-:W-:Y:S01]  /*c8f0*/  PRMT R8, RZ, 0x7610, R8 ;  /* 0x00007610ff087816 */ /* 0x000fe20000000008 */
[----:B0-----:R-:W-:Y:S01]  /*c900*/  IMAD.MOV.U32 R26, RZ, RZ, R36 ;  /* 0x000000ffff1a7224 */ /* 0x001fe200078e0024 */
[----:B------:R-:W-:Y:S01]  /*c910*/  UIADD3 UR70, UPT, UPT, UR71, 0x1, URZ ;  /* 0x0000000147467890 */ /* 0x000fe2000fffe0ff */
[----:B------:R0:W-:Y:S01]  /*c920*/  STL [R1+0x5f8], R25 ;  /* 0x0005f81901007387 */ /* 0x0001e20000100800 */
[----:B------:R-:W-:Y:S01]  /*c930*/  VOTEU.ALL UP1, P1 ;  /* 0x0000000000ff7886 */ /* 0x000fe20000820000 */
[----:B------:R-:W-:Y:S01]  /*c940*/  IMAD.MOV.U32 R27, RZ, RZ, R37 ;  /* 0x000000ffff1b7224 */ /* 0x000fe200078e0025 */
[----:B------:R-:W-:-:S02]  /*c950*/  UIADD3 UR67, UPT, UPT, UR71, 0x4, URZ ;  /* 0x0000000447437890 */ /* 0x000fc4000fffe0ff */
[----:B------:R-:W-:Y:S01]  /*c960*/  UIADD3 UR69, UPT, UPT, UR71, 0x2, URZ ;  /* 0x0000000247457890 */ /* 0x000fe2000fffe0ff */
[----:B---3--:R-:W-:Y:S01]  /*c970*/  IMAD R5, R4, 0x36, RZ ;  /* 0x0000003604057824 */ /* 0x008fe200078e02ff */
[----:B------:R3:W4:Y:S01]  /*c980*/  @!UP1 SYNCS.EXCH.64 URZ, [UR55+0x12008], UR6 ;  /* 0x0120080637ff95b2 */ /* 0x0007220008000100 */
[----:B------:R-:W-:Y:S01]  /*c990*/  UIADD3 UR66, UPT, UPT, UR71, 0x5, URZ ;  /* 0x0000000547427890 */ /* 0x000fe2000fffe0ff */
[----:B0-----:R-:W-:Y:S01]  /*c9a0*/  IMAD.MOV.U32 R25, RZ, RZ, R35 ;  /* 0x000000ffff197224 */ /* 0x001fe200078e0023 */
[----:B------:R-:W-:Y:S02]  /*c9b0*/  UIADD3 UR68, UPT, UPT, UR71, 0x3, URZ ;  /* 0x0000000347447890 */ /* 0x000fe4000fffe0ff */
[----:B------:R-:W-:Y:S02]  /*c9c0*/  UIADD3 UR65, UPT, UPT, UR71, 0x6, URZ ;  /* 0x0000000647417890 */ /* 0x000fe4000fffe0ff */
[----:B------:R-:W-:Y:S02]  /*c9d0*/  UIADD3 UR64, UPT, UPT, UR71, 0x7, URZ ;  /* 0x0000000747407890 */ /* 0x000fe4000fffe0ff */
[----:B------:R-:W-:-:S02]  /*c9e0*/  UIADD3 UR62, UPT, UPT, UR71, 0x9, URZ ;  /* 0x00000009473e7890 */ /* 0x000fc4000fffe0ff */
[----:B------:R-:W-:Y:S02]  /*c9f0*/  UIADD3 UR60, UPT, UPT, UR71, 0xb, URZ ;  /* 0x0000000b473c7890 */ /* 0x000fe4000fffe0ff */
[----:B------:R-:W-:Y:S02]  /*ca00*/  UIADD3 UR61, UPT, UPT, UR71, 0xa, URZ ;  /* 0x0000000a473d7890 */ /* 0x000fe4000fffe0ff */
[----:B------:R-:W-:Y:S01]  /*ca10*/  UIADD3 UR58, UPT, UPT, UR71, 0xf, URZ ;  /* 0x0000000f473a7890 */ /* 0x000fe2000fffe0ff */
[----:B-1----:R-:W-:Y:S01]  /*ca20*/  LOP3.LUT R34, R34, 0x7f, RZ, 0xc0, !PT ;  /* 0x0000007f22227812 */ /* 0x002fe200078ec0ff */
[----:B------:R-:W-:Y:S02]  /*ca30*/  UIADD3 UR63, UPT, UPT, UR71, 0x8, URZ ;  /* 0x00000008473f7890 */ /* 0x000fe4000fffe0ff */
[----:B------:R-:W-:Y:S02]  /*ca40*/  UIADD3 UR57, UPT, UPT, UR71, 0xd, URZ ;  /* 0x0000000d47397890 */ /* 0x000fe4000fffe0ff */
[----:B------:R-:W-:Y:S01]  /*ca50*/  STS.U8 [R34+UR55], R28 ;  /* 0x0000001c22007988 */ /* 0x000fe20008000037 */
[----:B------:R-:W-:-:S02]  /*ca60*/  UIADD3 UR59, UPT, UPT, UR71, 0xc, URZ ;  /* 0x0000000c473b7890 */ /* 0x000fc4000fffe0ff */
[----:B------:R-:W-:Y:S01]  /*ca70*/  UIADD3 UR56, UPT, UPT, UR71, 0xe, URZ ;  /* 0x0000000e47387890 */ /* 0x000fe2000fffe0ff */
[----:B------:R-:W-:Y:S01]  /*ca80*/  STS.U8 [R34+UR55+0x400], R29 ;  /* 0x0004001d22007988 */ /* 0x000fe20008000037 */
[----:B---3--:R-:W0:Y:S03]  /*ca90*/  LDCU.64 UR6, c[0x0][0x388] ;  /* 0x00007100ff0677ac */ /* 0x008e260008000a00 */
[----:B------:R1:W-:Y:S01]  /*caa0*/  STS.U8 [R34+UR55+0x800], R30 ;  /* 0x0008001e22007988 */ /* 0x0003e20008000037 */
[----:B------:R-:W3:Y:S03]  /*cab0*/  LDCU UR15, c[0x0][0x3b0] ;  /* 0x00007600ff0f77ac */ /* 0x000ee60008000800 */
[----:B------:R-:W-:Y:S04]  /*cac0*/  STS.U8 [R34+UR55+0xc00], R31 ;  /* 0x000c001f22007988 */ /* 0x000fe80008000037 */
[----:B------:R-:W-:Y:S01]  /*cad0*/  STS.U8 [R34+UR55+0x1000], R32 ;  /* 0x0010002022007988 */ /* 0x000fe20008000037 */
[----:B-1----:R-:W-:-:S03]  /*cae0*/  IMAD.MOV.U32 R30, RZ, RZ, R14 ;  /* 0x000000ffff1e7224 */ /* 0x002fc600078e000e */
[----:B------:R-:W-:Y:S04]  /*caf0*/  STS.U8 [R34+UR55+0x1400], R33 ;  /* 0x0014002122007988 */ /* 0x000fe80008000037 */
[----:B--2---:R1:W-:Y:S02]  /*cb00*/  STL [R1+0xd54], R3 ;  /* 0x000d540301007387 */ /* 0x0043e40000100800 */
[----:B-1----:R-:W-:Y:S02]  /*cb10*/  VIADD R3, R23, 0xffffffc9 ;  /* 0xffffffc917037836 */ /* 0x002fe40000000000 */
[----:B------:R1:W-:Y:S03]  /*cb20*/  STL [R1+0xd58], R4 ;  /* 0x000d580401007387 */ /* 0x0003e60000100800 */
[----:B------:R-:W-:-:S02]  /*cb30*/  ISETP.GE.U32.AND P0, PT, R3, 0x7ffffeca, PT ;  /* 0x7ffffeca0300780c */ /* 0x000fc40003f06070 */
[----:B------:R-:W-:-:S04]  /*cb40*/  IADD3 R3, P2, PT, R5, R0, RZ ;  /* 0x0000000005037210 */ /* 0x000fc80007f5e0ff */
[----:B-1----:R-:W-:Y:S01]  /*cb50*/  LEA.HI.X.SX32 R4, R5, R2, 0x1, P2 ;  /* 0x0000000205047211 */ /* 0x002fe200010f0eff */
[----:B------:R-:W-:Y:S04]  /*cb60*/  STL [R1+0x63c], R3 ;  /* 0x00063c0301007387 */ /* 0x000fe80000100800 */
[----:B------:R-:W-:Y:S04]  /*cb70*/  STL [R1+0x638], R4 ;  /* 0x0006380401007387 */ /* 0x000fe80000100800 */
[----:B------:R-:W2:Y:S04]  /*cb80*/  LDL.LU R31, [R1+0x254] ;  /* 0x00025400011f7983 */ /* 0x000ea80000300800 */
[----:B------:R-:W3:Y:S04]  /*cb90*/  LDL.LU R32, [R1+0x250] ;  /* 0x0002500001207983 */ /* 0x000ee80000300800 */
[----:B------:R-:W4:Y:S04]  /*cba0*/  LDL.LU R33, [R1+0x24c] ;  /* 0x00024c0001217983 */ /* 0x000f280000300800 */
[----:B------:R-:W4:Y:S04]  /*cbb0*/  LDL.LU R35, [R1+0x248] ;  /* 0x0002480001237983 */ /* 0x000f280000300800 */
[----:B------:R-:W4:Y:S04]  /*cbc0*/  LDL.LU R14, [R1+0x244] ;  /* 0x00024400010e7983 */ /* 0x000f280000300800 */
[----:B------:R-:W-:Y:S04]  /*cbd0*/  STS.U8 [R34+UR55+0x1800], R16 ;  /* 0x0018001022007988 */ /* 0x000fe80008000037 */
[----:B------:R-:W-:Y:S01]  /*cbe0*/  STS.U8 [R34+UR55+0x1c00], R17 ;  /* 0x001c001122007988 */ /* 0x000fe20008000037 */
[----:B------:R-:W-:-:S03]  /*cbf0*/  IMAD.MOV.U32 R28, RZ, RZ, R15 ;  /* 0x000000ffff1c7224 */ /* 0x000fc600078e000f */
[----:B------:R1:W-:Y:S01]  /*cc00*/  STS.U8 [R34+UR55+0x2000], R11 ;  /* 0x0020000b22007988 */ /* 0x0003e20008000037 */
[----:B------:R-:W-:-:S03]  /*cc10*/  IMAD.MOV.U32 R29, RZ, RZ, R18 ;  /* 0x000000ffff1d7224 */ /* 0x000fc600078e0012 */
[----:B------:R0:W-:Y:S04]  /*cc20*/  STS.U8 [R34+UR55+0x2400], R6 ;  /* 0x0024000622007988 */ /* 0x0001e80008000037 */
[----:B-1----:R-:W4:Y:S04]  /*cc30*/  LDL.LU R11, [R1+0x240] ;  /* 0x00024000010b7983 */ /* 0x002f280000300800 */
[----:B------:R-:W4:Y:S04]  /*cc40*/  LDL.LU R36, [R1+0x23c] ;  /* 0x00023c0001247983 */ /* 0x000f280000300800 */
[----:B------:R-:W4:Y:S04]  /*cc50*/  LDL.LU R37, [R1+0x238] ;  /* 0x0002380001257983 */ /* 0x000f280000300800 */
[----:B------:R-:W4:Y:S04]  /*cc60*/  LDL.LU R15, [R1+0x234] ;  /* 0x00023400010f7983 */ /* 0x000f280000300800 */
[----:B------:R-:W4:Y:S04]  /*cc70*/  LDL.LU R16, [R1+0x230] ;  /* 0x0002300001107983 */ /* 0x000f280000300800 */
[----:B------:R-:W4:Y:S04]  /*cc80*/  LDL.LU R17, [R1+0x14c] ;  /* 0x00014c0001117983 */ /* 0x000f280000300800 */
[----:B------:R-:W4:Y:S04]  /*cc90*/  LDL.LU R18, [R1+0x22c] ;  /* 0x00022c0001127983 */ /* 0x000f280000300800 */
[----:B------:R1:W-:Y:S04]  /*cca0*/  STS.U8 [R34+UR55+0x2800], R7 ;  /* 0x0028000722007988 */ /* 0x0003e80008000037 */
[----:B0-----:R-:W4:Y:S04]  /*ccb0*/  LDL.LU R6, [R1+0x228] ;  /* 0x0002280001067983 */ /* 0x001f280000300800 */
[----:B------:R0:W-:Y:S04]  /*ccc0*/  STS.U8 [R34+UR55+0x2c00], R9 ;  /* 0x002c000922007988 */ /* 0x0001e80008000037 */
[----:B-1----:R-:W4:Y:S04]  /*ccd0*/  LDL.LU R7, [R1+0x224] ;  /* 0x0002240001077983 */ /* 0x002f280000300800 */
[----:B------:R1:W-:Y:S04]  /*cce0*/  STS.U8 [R34+UR55+0x3000], R12 ;  /* 0x0030000c22007988 */ /* 0x0003e80008000037 */
[----:B0-----:R-:W4:Y:S04]  /*ccf0*/  LDL.LU R9, [R1+0x220] ;  /* 0x0002200001097983 */ /* 0x001f280000300800 */
[----:B-1----:R-:W4:Y:S04]  /*cd00*/  LDL.LU R12, [R1+0x21c] ;  /* 0x00021c00010c7983 */ /* 0x002f280000300800 */
[----:B------:R-:W-:Y:S04]  /*cd10*/  STS.U8 [R34+UR55+0x3400], R25 ;  /* 0x0034001922007988 */ /* 0x000fe80008000037 */
[----:B------:R-:W-:Y:S04]  /*cd20*/  STS.U8 [R34+UR55+0x3800], R26 ;  /* 0x0038001a22007988 */ /* 0x000fe80008000037 */
[----:B------:R-:W-:Y:S04]  /*cd30*/  STS.U8 [R34+UR55+0x3c00], R27 ;  /* 0x003c001b22007988 */ /* 0x000fe80008000037 */
[----:B------:R-:W-:Y:S04]  /*cd40*/  STS.U8 [R34+UR55+0x4000], R28 ;  /* 0x0040001c22007988 */ /* 0x000fe80008000037 */
[----:B------:R0:W-:Y:S04]  /*cd50*/  STS.U8 [R34+UR55+0x4400], R10 ;  /* 0x0044000a22007988 */ /* 0x0001e80008000037 */
[----:B------:R1:W-:Y:S04]  /*cd60*/  STS.U8 [R34+UR55+0x4800], R13 ;  /* 0x0048000d22007988 */ /* 0x0003e80008000037 */
[----:B------:R-:W-:Y:S04]  /*cd70*/  STS.U8 [R34+UR55+0x4c00], R29 ;  /* 0x004c001d22007988 */ /* 0x000fe80008000037 */
[----:B------:R-:W-:Y:S04]  /*cd80*/  STS.U8 [R34+UR55+0x5000], R30 ;  /* 0x0050001e22007988 */ /* 0x000fe80008000037 */
[----:B0-----:R-:W4:Y:S04]  /*cd90*/  LDL.LU R10, [R1+0x218] ;  /* 0x00021800010a7983 */ /* 0x001f280000300800 */
[----:B-1----:R-:W4:Y:S04]  /*cda0*/  LDL.LU R13, [R1+0x214] ;  /* 0x00021400010d7983 */ /* 0x002f280000300800 */
[----:B--2---:R-:W-:Y:S04]  /*cdb0*/  STS.U8 [R34+UR55+0x5400], R31 ;  /* 0x0054001f22007988 */ /* 0x004fe80008000037 */
[----:B---3--:R-:W-:Y:S04]  /*cdc0*/  STS.U8 [R34+UR55+0x5800], R32 ;  /* 0x0058002022007988 */ /* 0x008fe80008000037 */
[----:B----4-:R-:W-:Y:S04]  /*cdd0*/  STS.U8 [R34+UR55+0x5c00], R33 ;  /* 0x005c002122007988 */ /* 0x010fe80008000037 */
[----:B------:R-:W-:Y:S04]  /*cde0*/  STS.U8 [R34+UR55+0x6000], R35 ;  /* 0x0060002322007988 */ /* 0x000fe80008000037 */
[----:B------:R0:W-:Y:S04]  /*cdf0*/  STS.U8 [R34+UR55+0x6400], R14 ;  /* 0x0064000e22007988 */ /* 0x0001e80008000037 */
[----:B0-----:R-:W2:Y:S01]  /*ce00*/  LDL.LU R14, [R1+0x210] ;  /* 0x00021000010e7983 */ /* 0x001ea20000300800 */
[----:B------:R-:W-:-:S02]  /*ce10*/  @!P0 IMAD.MOV.U32 R5, RZ, RZ, R4 ;  /* 0x000000ffff058224 */ /* 0x000fc400078e0004 */
[----:B------:R-:W-:-:S05]  /*ce20*/  @!P0 IMAD.MOV.U32 R4, RZ, RZ, R3 ;  /* 0x000000ffff048224 */ /* 0x000fca00078e0003 */
[----:B------:R0:W3:Y:S04]  /*ce30*/  @!P0 LDG.E.U8 R8, desc[UR4][R4.64] ;  /* 0x0000000404088981 */ /* 0x0000e8000c1e1100 */
[----:B------:R1:W-:Y:S04]  /*ce40*/  STS.U8 [R34+UR55+0x6800], R11 ;  /* 0x0068000b22007988 */ /* 0x0003e80008000037 */
[----:B------:R4:W-:Y:S01]  /*ce50*/  STS.U8 [R34+UR55+0x6c00], R36 ;  /* 0x006c002422007988 */ /* 0x0009e20008000037 */
[----:B0-----:R-:W-:-:S03]  /*ce60*/  LOP3.LUT R4, R34, 0x10, RZ, 0x3c, !PT ;  /* 0x0000001022047812 */ /* 0x001fc600078e3cff */
[----:B------:R0:W-:Y:S04]  /*ce70*/  STS.U8 [R34+UR55+0x7000], R37 ;  /* 0x0070002522007988 */ /* 0x0001e80008000037 */
[----:B-1----:R-:W3:Y:S04]  /*ce80*/  LDL.LU R11, [R1+0x20c] ;  /* 0x00020c00010b7983 */ /* 0x002ee80000300800 */
[----:B------:R1:W-:Y:S04]  /*ce90*/  STS.U8 [R34+UR55+0x7400], R15 ;  /* 0x0074000f22007988 */ /* 0x0003e80008000037 */
[----:B------:R-:W3:Y:S04]  /*cea0*/  LDL.LU R32, [R1+0x208] ;  /* 0x0002080001207983 */ /* 0x000ee80000300800 */
[----:B------:R-:W-:Y:S04]  /*ceb0*/  STS.U8 [R34+UR55+0x7800], R16 ;  /* 0x0078001022007988 */ /* 0x000fe80008000037 */
[----:B------:R-:W3:Y:S04]  /*cec0*/  LDL.LU R33, [R1+0x204] ;  /* 0x0002040001217983 */ /* 0x000ee80000300800 */
[----:B------:R-:W-:Y:S04]  /*ced0*/  STS.U8 [R34+UR55+0x7c00], R17 ;  /* 0x007c001122007988 */ /* 0x000fe80008000037 */
[----:B------:R-:W-:Y:S04]  /*cee0*/  STS.U8 [R4+UR55+0x480], R18 ;  /* 0x0004801204007988 */ /* 0x000fe80008000037 */
[----:B------:R-:W3:Y:S04]  /*cef0*/  LDL.LU R35, [R1+0x200] ;  /* 0x0002000001237983 */ /* 0x000ee80000300800 */
[----:B------:R-:W-:Y:S04]  /*cf00*/  STS.U8 [R4+UR55+0x880], R6 ;  /* 0x0008800604007988 */ /* 0x000fe80008000037 */
[----:B----4-:R-:W4:Y:S04]  /*cf10*/  LDL.LU R36, [R1+0x1fc] ;  /* 0x0001fc0001247983 */ /* 0x010f280000300800 */
[----:B------:R1:W-:Y:S04]  /*cf20*/  STS.U8 [R4+UR55+0xc80], R7 ;  /* 0x000c800704007988 */ /* 0x0003e80008000037 */
[----:B0-----:R-:W4:Y:S04]  /*cf30*/  LDL.LU R37, [R1+0x1f8] ;  /* 0x0001f80001257983 */ /* 0x001f280000300800 */
[----:B------:R-:W-:Y:S04]  /*cf40*/  STS.U8 [R4+UR55+0x1080], R9 ;  /* 0x0010800904007988 */ /* 0x000fe80008000037 */
[----:B-1----:R-:W4:Y:S04]  /*cf50*/  LDL.LU R15, [R1+0x1f4] ;  /* 0x0001f400010f7983 */ /* 0x002f280000300800 */
[----:B------:R0:W-:Y:S04]  /*cf60*/  STS.U8 [R4+UR55+0x1480], R12 ;  /* 0x0014800c04007988 */ /* 0x0001e80008000037 */
[----:B------:R-:W4:Y:S04]  /*cf70*/  LDL.LU R7, [R1+0x1f0] ;  /* 0x0001f00001077983 */ /* 0x000f280000300800 */
[----:B0-----:R-:W4:Y:S04]  /*cf80*/  LDL.LU R12, [R1+0x1ec] ;  /* 0x0001ec00010c7983 */ /* 0x001f280000300800 */
[----:B------:R-:W4:Y:S04]  /*cf90*/  LDL.LU R16, [R1+0x1e8] ;  /* 0x0001e80001107983 */ /* 0x000f280000300800 */
[----:B------:R-:W4:Y:S04]  /*cfa0*/  LDL.LU R17, [R1+0x1e4] ;  /* 0x0001e40001117983 */ /* 0x000f280000300800 */
[----:B------:R-:W4:Y:S04]  /*cfb0*/  LDL.LU R18, [R1+0x1e0] ;  /* 0x0001e00001127983 */ /* 0x000f280000300800 */
[----:B------:R-:W4:Y:S04]  /*cfc0*/  LDL.LU R6, [R1+0x1dc] ;  /* 0x0001dc0001067983 */ /* 0x000f280000300800 */
[----:B------:R0:W-:Y:S04]  /*cfd0*/  STS.U8 [R4+UR55+0x1880], R10 ;  /* 0x0018800a04007988 */ /* 0x0001e80008000037 */
[----:B------:R-:W4:Y:S04]  /*cfe0*/  LDL.LU R9, [R1+0x1d8] ;  /* 0x0001d80001097983 */ /* 0x000f280000300800 */
[----:B------:R1:W-:Y:S04]  /*cff0*/  STS.U8 [R4+UR55+0x1c80], R13 ;  /* 0x001c800d04007988 */ /* 0x0003e80008000037 */
[----:B0-----:R-:W4:Y:S04]  /*d000*/  LDL.LU R10, [R1+0x1d4] ;  /* 0x0001d400010a7983 */ /* 0x001f280000300800 */
[----:B-1----:R-:W4:Y:S04]  /*d010*/  LDL.LU R13, [R1+0x1d0] ;  /* 0x0001d000010d7983 */ /* 0x002f280000300800 */
[----:B--2---:R0:W-:Y:S04]  /*d020*/  STS.U8 [R4+UR55+0x2080], R14 ;  /* 0x0020800e04007988 */ /* 0x0041e80008000037 */
[----:B0-----:R-:W2:Y:S04]  /*d030*/  LDL.LU R14, [R1+0x1cc] ;  /* 0x0001cc00010e7983 */ /* 0x001ea80000300800 */
[----:B---3--:R0:W-:Y:S04]  /*d040*/  STS.U8 [R4+UR55+0x2480], R11 ;  /* 0x0024800b04007988 */ /* 0x0081e80008000037 */
[----:B------:R-:W-:Y:S04]  /*d050*/  STS.U8 [R4+UR55+0x2880], R32 ;  /* 0x0028802004007988 */ /* 0x000fe80008000037 */
[----:B0-----:R-:W3:Y:S04]  /*d060*/  LDL.LU R11, [R1+0x1c8] ;  /* 0x0001c800010b7983 */ /* 0x001ee80000300800 */
[----:B------:R-:W-:Y:S04]  /*d070*/  STS.U8 [R4+UR55+0x2c80], R33 ;  /* 0x002c802104007988 */ /* 0x000fe80008000037 */
[----:B------:R-:W-:Y:S04]  /*d080*/  STS.U8 [R4+UR55+0x3080], R35 ;  /* 0x0030802304007988 */ /* 0x000fe80008000037 */
[----:B----4-:R-:W-:Y:S04]  /*d090*/  STS.U8 [R4+UR55+0x3480], R36 ;  /* 0x0034802404007988 */ /* 0x010fe80008000037 */
[----:B------:R-:W-:Y:S04]  /*d0a0*/  STS.U8 [R4+UR55+0x3880], R37 ;  /* 0x0038802504007988 */ /* 0x000fe80008000037 */
[----:B------:R-:W-:Y:S04]  /*d0b0*/  STS.U8 [R4+UR55+0x3c80], R15 ;  /* 0x003c800f04007988 */ /* 0x000fe80008000037 */
[----:B------:R0:W-:Y:S04]  /*d0c0*/  STS.U8 [R4+UR55+0x4080], R7 ;  /* 0x0040800704007988 */ /* 0x0001e80008000037 */
[----:B------:R1:W-:Y:S04]  /*d0d0*/  STS.U8 [R4+UR55+0x4480], R12 ;  /* 0x0044800c04007988 */ /* 0x0003e80008000037 */
[----:B0-----:R-:W4:Y:S04]  /*d0e0*/  LDL.LU R7, [R1+0x1c4] ;  /* 0x0001c40001077983 */ /* 0x001f280000300800 */
[----:B-1----:R-:W4:Y:S04]  /*d0f0*/  LDL.LU R12, [R1+0x1c0] ;  /* 0x0001c000010c7983 */ /* 0x002f280000300800 */
[----:B------:R-:W-:Y:S04]  /*d100*/  STS.U8 [R4+UR55+0x4880], R16 ;  /* 0x0048801004007988 */ /* 0x000fe80008000037 */
[----:B------:R-:W-:Y:S04]  /*d110*/  STS.U8 [R4+UR55+0x4c80], R17 ;  /* 0x004c801104007988 */ /* 0x000fe80008000037 */
[----:B------:R-:W-:Y:S04]  /*d120*/  STS.U8 [R4+UR55+0x5080], R18 ;  /* 0x0050801204007988 */ /* 0x000fe80008000037 */
[----:B------:R-:W-:Y:S04]  /*d130*/  STS.U8 [R4+UR55+0x5480], R6 ;  /* 0x0054800604007988 */ /* 0x000fe80008000037 */
[----:B------:R-:W-:Y:S04]  /*d140*/  STS.U8 [R4+UR55+0x5880], R9 ;  /* 0x0058800904007988 */ /* 0x000fe80008000037 */
[----:B------:R-:W-:Y:S04]  /*d150*/  STS.U8 [R4+UR55+0x5c80], R10 ;  /* 0x005c800a04007988 */ /* 0x000fe80008000037 */
[----:B------:R0:W-:Y:S04]  /*d160*/  STS.U8 [R4+UR55+0x6080], R13 ;  /* 0x0060800d04007988 */ /* 0x0001e80008000037 */
[----:B0-----:R-:W4:Y:S04]  /*d170*/  LDL.LU R13, [R1+0x1bc] ;  /* 0x0001bc00010d7983 */ /* 0x001f280000300800 */
[----:B--2---:R0:W-:Y:S04]  /*d180*/  STS.U8 [R4+UR55+0x6480], R14 ;  /* 0x0064800e04007988 */ /* 0x0041e80008000037 */
[----:B0-----:R-:W2:Y:S01]  /*d190*/  LDL.LU R14, [R1+0x1b8] ;  /* 0x0001b800010e7983 */ /* 0x001ea20000300800 */
[----:B------:R-:W-:-:S02]  /*d1a0*/  VIADD R3, R23, 0xffffff01 ;  /* 0xffffff0117037836 */ /* 0x000fc40000000000 */
[----:B------:R-:W-:-:S03]  /*d1b0*/  VIADD R5, R23, 0xffffff08 ;  /* 0xffffff0817057836 */ /* 0x000fc60000000000 */
[----:B------:R-:W-:Y:S01]  /*d1c0*/  ISETP.GE.U32.AND P4, PT, R3, 0x7ffffe02, PT ;  /* 0x7ffffe020300780c */ /* 0x000fe20003f86070 */
[----:B------:R-:W-:Y:S01]  /*d1d0*/  VIADD R3, R23, 0xffffff09 ;  /* 0xffffff0917037836 */ /* 0x000fe20000000000 */
[----:B------:R-:W-:Y:S01]  /*d1e0*/  ISETP.GE.U32.AND P3, PT, R5, 0x7ffffe09, PT ;  /* 0x7ffffe090500780c */ /* 0x000fe20003f66070 */
[----:B------:R-:W-:-:S03]  /*d1f0*/  VIADD R5, R23, 0xffffff10 ;  /* 0xffffff1017057836 */ /* 0x000fc60000000000 */
[----:B------:R-:W-:Y:S01]  /*d200*/  ISETP.GE.U32.AND P0, PT, R3, 0x7ffffe0a, PT ;  /* 0x7ffffe0a0300780c */ /* 0x000fe20003f06070 */
[----:B------:R-:W-:Y:S01]  /*d210*/  VIADD R3, R23, 0xffffff11 ;  /* 0xffffff1117037836 */ /* 0x000fe20000000000 */
[----:B------:R-:W-:Y:S01]  /*d220*/  ISETP.GE.U32.AND P5, PT, R5, 0x7ffffe11, PT ;  /* 0x7ffffe110500780c */ /* 0x000fe20003fa6070 */
[----:B------:R-:W2:Y:S04]  /*d230*/  LDL.LU R23, [R1+0x1b4] ;  /* 0x0001b40001177983 */ /* 0x000ea80000300800 */
        /* <DEDUP_REMOVED lines=15> */
[----:B---3--:R0:W-:Y:S04]  /*d330*/  STS.U8 [R4+UR55+0x6880], R11 ;  /* 0x0068800b04007988 */ /* 0x0081e80008000037 */
[----:B------:R-:W3:Y:S04]  /*d340*/  LDL.LU R10, [R1+0x174] ;  /* 0x00017400010a7983 */ /* 0x000ee80000300800 */
[----:B0-----:R-:W3:Y:S04]  /*d350*/  LDL.LU R11, [R1+0x170] ;  /* 0x00017000010b7983 */ /* 0x001ee80000300800 */
[----:B------:R-:W3:Y:S04]  /*d360*/  LDL.LU R16, [R1+0x16c] ;  /* 0x00016c0001107983 */ /* 0x000ee80000300800 */
[----:B------:R-:W3:Y:S04]  /*d370*/  LDL.LU R17, [R1+0x168] ;  /* 0x0001680001117983 */ /* 0x000ee80000300800 */
[----:B------:R-:W3:Y:S04]  /*d380*/  LDL.LU R18, [R1+0x164] ;  /* 0x0001640001127983 */ /* 0x000ee80000300800 */
[----:B----4-:R0:W-:Y:S04]  /*d390*/  STS.U8 [R4+UR55+0x6c80], R7 ;  /* 0x006c800704007988 */ /* 0x0101e80008000037 */
[----:B------:R-:W4:Y:S04]  /*d3a0*/  LDL.LU R6, [R1+0x160] ;  /* 0x0001600001067983 */ /* 0x000f280000300800 */
[----:B------:R1:W-:Y:S04]  /*d3b0*/  STS.U8 [R4+UR55+0x7080], R12 ;  /* 0x0070800c04007988 */ /* 0x0003e80008000037 */
[----:B0-----:R-:W4:Y:S04]  /*d3c0*/  LDL.LU R7, [R1+0x15c] ;  /* 0x00015c0001077983 */ /* 0x001f280000300800 */
[----:B-1----:R-:W4:Y:S04]  /*d3d0*/  LDL.LU R12, [R1+0x158] ;  /* 0x00015800010c7983 */ /* 0x002f280000300800 */
[----:B------:R0:W-:Y:S04]  /*d3e0*/  STS.U8 [R4+UR55+0x7480], R13 ;  /* 0x0074800d04007988 */ /* 0x0001e80008000037 */
[----:B0-----:R-:W4:Y:S04]  /*d3f0*/  LDL.LU R13, [R1+0x154] ;  /* 0x00015400010d7983 */ /* 0x001f280000300800 */
[----:B--2---:R0:W-:Y:S04]  /*d400*/  STS.U8 [R4+UR55+0x7880], R14 ;  /* 0x0078800e04007988 */ /* 0x0041e80008000037 */
[----:B0-----:R-:W2:Y:S01]  /*d410*/  LDL.LU R14, [R1+0x150] ;  /* 0x00015000010e7983 */ /* 0x001ea20000300800 */
[----:B------:R-:W-:-:S02]  /*d420*/  ISETP.GE.U32.AND P2, PT, R3, 0x7ffffe12, PT ;  /* 0x7ffffe120300780c */ /* 0x000fc40003f46070 */
[C---:B------:R-:W-:Y:S01]  /*d430*/  LOP3.LUT R3, R34.reuse, 0x20, RZ, 0x3c, !PT ;  /* 0x0000002022037812 */ /* 0x040fe200078e3cff */
[----:B------:R-:W-:Y:S04]  /*d440*/  STS.U8 [R4+UR55+0x7c80], R23 ;  /* 0x007c801704007988 */ /* 0x000fe80008000037 */
        /* <DEDUP_REMOVED lines=14> */
[----:B------:R0:W-:Y:S04]  /*d530*/  STS.U8 [R3+UR55+0x3500], R9 ;  /* 0x0035000903007988 */ /* 0x0001e80008000037 */
[----:B---3--:R1:W-:Y:S04]  /*d540*/  STS.U8 [R3+UR55+0x3900], R10 ;  /* 0x0039000a03007988 */ /* 0x0083e80008000037 */
[----:B0-----:R-:W3:Y:S04]  /*d550*/  LDL.LU R9, [R1+0x148] ;  /* 0x0001480001097983 */ /* 0x001ee80000300800 */
[----:B------:R0:W-:Y:S04]  /*d560*/  STS.U8 [R3+UR55+0x3d00], R11 ;  /* 0x003d000b03007988 */ /* 0x0001e80008000037 */
[----:B------:R-:W-:Y:S04]  /*d570*/  STS.U8 [R3+UR55+0x4100], R16 ;  /* 0x0041001003007988 */ /* 0x000fe80008000037 */
[----:B------:R-:W-:Y:S04]  /*d580*/  STS.U8 [R3+UR55+0x4500], R17 ;  /* 0x0045001103007988 */ /* 0x000fe80008000037 */
[----:B-1----:R-:W3:Y:S04]  /*d590*/  LDL.LU R10, [R1+0x13c] ;  /* 0x00013c00010a7983 */ /* 0x002ee80000300800 */
[----:B------:R-:W-:Y:S04]  /*d5a0*/  STS.U8 [R3+UR55+0x4900], R18 ;  /* 0x0049001203007988 */ /* 0x000fe80008000037 */
[----:B0-----:R-:W3:Y:S04]  /*d5b0*/  LDL.LU R11, [R1+0x138] ;  /* 0x00013800010b7983 */ /* 0x001ee80000300800 */
[----:B----4-:R-:W-:Y:S04]  /*d5c0*/  STS.U8 [R3+UR55+0x4d00], R6 ;  /* 0x004d000603007988 */ /* 0x010fe80008000037 */
[----:B------:R-:W-:Y:S04]  /*d5d0*/  STS.U8 [R3+UR55+0x5100], R7 ;  /* 0x0051000703007988 */ /* 0x000fe80008000037 */
[----:B------:R-:W4:Y:S04]  /*d5e0*/  LDL.LU R31, [R1+0x134] ;  /* 0x00013400011f7983 */ /* 0x000f280000300800 */
[----:B------:R0:W-:Y:S04]  /*d5f0*/  STS.U8 [R3+UR55+0x5500], R12 ;  /* 0x0055000c03007988 */ /* 0x0001e80008000037 */
[----:B0-----:R-:W4:Y:S04]  /*d600*/  LDL.LU R12, [R1+0x130] ;  /* 0x00013000010c7983 */ /* 0x001f280000300800 */
[----:B------:R-:W4:Y:S04]  /*d610*/  LDL.LU R4, [R1+0x12c] ;  /* 0x00012c0001047983 */ /* 0x000f280000300800 */
        /* <DEDUP_REMOVED lines=14> */
[----:B------:R0:W-:Y:S04]  /*d700*/  STS.U8 [R3+UR55+0x5900], R13 ;  /* 0x0059000d03007988 */ /* 0x0001e80008000037 */
[----:B------:R-:W4:Y:S04]  /*d710*/  LDL.LU R17, [R1+0xf0] ;  /* 0x0000f00001117983 */ /* 0x000f280000300800 */
[----:B0-----:R-:W4:Y:S04]  /*d720*/  LDL.LU R13, [R1+0xec] ;  /* 0x0000ec00010d7983 */ /* 0x001f280000300800 */
[----:B--2---:R0:W-:Y:S04]  /*d730*/  STS.U8 [R3+UR55+0x5d00], R14 ;  /* 0x005d000e03007988 */ /* 0x0041e80008000037 */
[----:B0-----:R-:W2:Y:S04]  /*d740*/  LDL.LU R14, [R1+0xe8] ;  /* 0x0000e800010e7983 */ /* 0x001ea80000300800 */
[----:B------:R-:W2:Y:S04]  /*d750*/  LDL.LU R18, [R1+0xe4] ;  /* 0x0000e40001127983 */ /* 0x000ea80000300800 */
[----:B------:R-:W2:Y:S04]  /*d760*/  LDL.LU R6, [R1+0xe0] ;  /* 0x0000e00001067983 */ /* 0x000ea80000300800 */
[----:B------:R-:W2:Y:S04]  /*d770*/  LDL.LU R7, [R1+0xdc] ;  /* 0x0000dc0001077983 */ /* 0x000ea80000300800 */
[----:B---3--:R0:W-:Y:S04]  /*d780*/  STS.U8 [R3+UR55+0x6100], R9 ;  /* 0x0061000903007988 */ /* 0x0081e80008000037 */
[----:B0-----:R-:W3:Y:S04]  /*d790*/  LDL.LU R9, [R1+0xd8] ;  /* 0x0000d80001097983 */ /* 0x001ee80000300800 */
[----:B------:R0:W-:Y:S04]  /*d7a0*/  STS.U8 [R3+UR55+0x6500], R10 ;  /* 0x0065000a03007988 */ /* 0x0001e80008000037 */
[----:B------:R1:W-:Y:S04]  /*d7b0*/  STS.U8 [R3+UR55+0x6900], R11 ;  /* 0x0069000b03007988 */ /* 0x0003e80008000037 */
[----:B0-----:R-:W3:Y:S04]  /*d7c0*/  LDL.LU R10, [R1+0xd4] ;  /* 0x0000d400010a7983 */ /* 0x001ee80000300800 */
[----:B-1----:R-:W3:Y:S04]  /*d7d0*/  LDL.LU R11, [R1+0xd0] ;  /* 0x0000d000010b7983 */ /* 0x002ee80000300800 */
[----:B----4-:R0:W-:Y:S02]  /*d7e0*/  STS.U8 [R3+UR55+0x6d00], R31 ;  /* 0x006d001f03007988 */ /* 0x0101e40008000037 */
[----:B0-----:R-:W-:-:S02]  /*d7f0*/  LOP3.LUT R31, R34, 0x30, RZ, 0x3c, !PT ;  /* 0x00000030221f7812 */ /* 0x001fc400078e3cff */
[----:B------:R0:W-:Y:S04]  /*d800*/  STS.U8 [R3+UR55+0x7100], R12 ;  /* 0x0071000c03007988 */ /* 0x0001e80008000037 */
        /* <DEDUP_REMOVED lines=14> */
[----:B------:R-:W-:Y:S04]  /*d8f0*/  STS.U8 [R31+UR55+0x2980], R15 ;  /* 0x0029800f1f007988 */ /* 0x000fe80008000037 */
[----:B------:R-:W-:Y:S04]  /*d900*/  STS.U8 [R31+UR55+0x2d80], R16 ;  /* 0x002d80101f007988 */ /* 0x000fe80008000037 */
[----:B------:R-:W-:Y:S04]  /*d910*/  STS.U8 [R31+UR55+0x3180], R17 ;  /* 0x003180111f007988 */ /* 0x000fe80008000037 */
[----:B-1----:R-:W4:Y:S04]  /*d920*/  LDL.LU R37, [R1+0xc8] ;  /* 0x0000c80001257983 */ /* 0x002f280000300800 */
[----:B------:R0:W-:Y:S04]  /*d930*/  STS.U8 [R31+UR55+0x3580], R13 ;  /* 0x0035800d1f007988 */ /* 0x0001e80008000037 */
[----:B0-----:R-:W4:Y:S04]  /*d940*/  LDL.LU R13, [R1+0xc4] ;  /* 0x0000c400010d7983 */ /* 0x001f280000300800 */
[----:B--2---:R0:W-:Y:S04]  /*d950*/  STS.U8 [R31+UR55+0x3980], R14 ;  /* 0x0039800e1f007988 */ /* 0x0041e80008000037 */
[----:B0-----:R-:W2:Y:S04]  /*d960*/  LDL.LU R14, [R1+0xc0] ;  /* 0x0000c000010e7983 */ /* 0x001ea80000300800 */
        /* <DEDUP_REMOVED lines=10> */
[----:B------:R0:W-:Y:S04]  /*da10*/  STS.U8 [R31+UR55+0x3d80], R18 ;  /* 0x003d80121f007988 */ /* 0x0001e80008000037 */
[----:B------:R-:W2:Y:S04]  /*da20*/  LDL.LU R17, [R1+0x94] ;  /* 0x0000940001117983 */ /* 0x000ea80000300800 */
[----:B------:R1:W-:Y:S04]  /*da30*/  STS.U8 [R31+UR55+0x4180], R6 ;  /* 0x004180061f007988 */ /* 0x0003e80008000037 */
[----:B0-----:R-:W2:Y:S04]  /*da40*/  LDL.LU R18, [R1+0x90] ;  /* 0x0000900001127983 */ /* 0x001ea80000300800 */
[----:B------:R0:W-:Y:S04]  /*da50*/  STS.U8 [R31+UR55+0x4580], R7 ;  /* 0x004580071f007988 */ /* 0x0001e80008000037 */
[----:B-1----:R-:W2:Y:S04]  /*da60*/  LDL.LU R6, [R1+0x8c] ;  /* 0x00008c0001067983 */ /* 0x002ea80000300800 */
[----:B---3--:R1:W-:Y:S04]  /*da70*/  STS.U8 [R31+UR55+0x4980], R9 ;  /* 0x004980091f007988 */ /* 0x0083e80008000037 */
[----:B0-----:R-:W3:Y:S04]  /*da80*/  LDL.LU R7, [R1+0x88] ;  /* 0x0000880001077983 */ /* 0x001ee80000300800 */
[----:B-1----:R-:W3:Y:S04]  /*da90*/  LDL.LU R9, [R1+0x84] ;  /* 0x0000840001097983 */ /* 0x002ee80000300800 */
[----:B------:R0:W-:Y:S04]  /*daa0*/  STS.U8 [R31+UR55+0x4d80], R10 ;  /* 0x004d800a1f007988 */ /* 0x0001e80008000037 */
[----:B------:R1:W-:Y:S04]  /*dab0*/  STS.U8 [R31+UR55+0x5180], R11 ;  /* 0x0051800b1f007988 */ /* 0x0003e80008000037 */
[----:B0-----:R-:W3:Y:S04]  /*dac0*/  LDL.LU R10, [R1+0x80] ;  /* 0x00008000010a7983 */ /* 0x001ee80000300800 */
[----:B-1----:R-:W3:Y:S04]  /*dad0*/  LDL.LU R11, [R1+0x7c] ;  /* 0x00007c00010b7983 */ /* 0x002ee80000300800 */
[----:B----4-:R0:W-:Y:S04]  /*dae0*/  STS.U8 [R31+UR55+0x5580], R12 ;  /* 0x0055800c1f007988 */ /* 0x0101e80008000037 */
[----:B0-----:R-:W4:Y:S04]  /*daf0*/  LDL.LU R12, [R1+0x78] ;  /* 0x00007800010c7983 */ /* 0x001f280000300800 */
[----:B------:R-:W4:Y:S04]  /*db00*/  LDL.LU R4, [R1+0x74] ;  /* 0x0000740001047983 */ /* 0x000f280000300800 */
[----:B------:R-:W4:Y:S04]  /*db10*/  LDL.LU R3, [R1+0x70] ;  /* 0x0000700001037983 */ /* 0x000f280000300800 */
[----:B------:R-:W-:Y:S04]  /*db20*/  STS.U8 [R31+UR55+0x5980], R37 ;  /* 0x005980251f007988 */ /* 0x000fe80008000037 */
[----:B------:R-:W4:Y:S04]  /*db30*/  LDL.LU R5, [R1+0x6c] ;  /* 0x00006c0001057983 */ /* 0x000f280000300800 */
[----:B------:R0:W-:Y:S04]  /*db40*/  STS.U8 [R31+UR55+0x5d80], R13 ;  /* 0x005d800d1f007988 */ /* 0x0001e80008000037 */
[----:B0-----:R-:W4:Y:S04]  /*db50*/  LDL.LU R13, [R1+0x68] ;  /* 0x00006800010d7983 */ /* 0x001f280000300800 */
[----:B--2---:R0:W-:Y:S04]  /*db60*/  STS.U8 [R31+UR55+0x6180], R14 ;  /* 0x0061800e1f007988 */ /* 0x0041e80008000037 */
[----:B0-----:R-:W2:Y:S04]  /*db70*/  LDL.LU R14, [R1+0x64] ;  /* 0x00006400010e7983 */ /* 0x001ea80000300800 */
[----:B------:R-:W2:Y:S04]  /*db80*/  LDL.LU R23, [R1+0x60] ;  /* 0x0000600001177983 */ /* 0x000ea80000300800 */
[----:B------:R-:W2:Y:S04]  /*db90*/  LDL.LU R35, [R1+0x5c] ;  /* 0x00005c0001237983 */ /* 0x000ea80000300800 */
[----:B------:R-:W2:Y:S01]  /*dba0*/  LDL.LU R36, [R1+0x58] ;  /* 0x0000580001247983 */ /* 0x000ea20000300800 */
[----:B------:R-:W-:-:S03]  /*dbb0*/  LOP3.LUT R34, R34, 0x40, RZ, 0x3c, !PT ;  /* 0x0000004022227812 */ /* 0x000fc600078e3cff */
[----:B------:R-:W2:Y:S04]  /*dbc0*/  LDL.LU R37, [R1+0x54] ;  /* 0x0000540001257983 */ /* 0x000ea80000300800 */
[----:B------:R0:W-:Y:S04]  /*dbd0*/  STS.U8 [R31+UR55+0x6580], R25 ;  /* 0x006580191f007988 */ /* 0x0001e80008000037 */
[----:B------:R1:W-:Y:S04]  /*dbe0*/  STS.U8 [R31+UR55+0x6980], R26 ;  /* 0x0069801a1f007988 */ /* 0x0003e80008000037 */
[----:B------:R1:W-:Y:S04]  /*dbf0*/  STS.U8 [R31+UR55+0x6d80], R27 ;  /* 0x006d801b1f007988 */ /* 0x0003e80008000037 */
[----:B0-----:R-:W2:Y:S04]  /*dc00*/  LDL.LU R25, [R1+0xdbc] ;  /* 0x000dbc0001197983 */ /* 0x001ea80000300800 */
[----:B-1----:R-:W2:Y:S04]  /*dc10*/  LDL.LU R26, [R1+0xdb8] ;  /* 0x000db800011a7983 */ /* 0x002ea80000300800 */
        /* <DEDUP_REMOVED lines=11> */
[----:B------:R-:W2:Y:S04]  /*dcd0*/  LDL.LU R32, [R1+0xda0] ;  /* 0x000da00001207983 */ /* 0x000ea80000300800 */
[----:B-1----:R-:W2:Y:S04]  /*dce0*/  LDL.LU R33, [R1+0xd9c] ;  /* 0x000d9c0001217983 */ /* 0x002ea80000300800 */
[----:B------:R-:W2:Y:S04]  /*dcf0*/  LDL.LU R15, [R1+0xd98] ;  /* 0x000d9800010f7983 */ /* 0x000ea80000300800 */
[----:B------:R0:W-:Y:S04]  /*dd00*/  STS.U8 [R34+UR55+0xa00], R16 ;  /* 0x000a001022007988 */ /* 0x0001e80008000037 */
[----:B------:R1:W-:Y:S04]  /*dd10*/  STS.U8 [R34+UR55+0xe00], R17 ;  /* 0x000e001122007988 */ /* 0x0003e80008000037 */
[----:B------:R3:W-:Y:S04]  /*dd20*/  STS.U8 [R34+UR55+0x1200], R18 ;  /* 0x0012001222007988 */ /* 0x0007e80008000037 */
[----:B0-----:R-:W2:Y:S04]  /*dd30*/  LDL.LU R16, [R1+0xd94] ;  /* 0x000d940001107983 */ /* 0x001ea80000300800 */
[----:B-1----:R-:W2:Y:S04]  /*dd40*/  LDL.LU R17, [R1+0xd90] ;  /* 0x000d900001117983 */ /* 0x002ea80000300800 */
[----:B---3--:R-:W3:Y:S04]  /*dd50*/  LDL.LU R18, [R1+0xd8c] ;  /* 0x000d8c0001127983 */ /* 0x008ee80000300800 */
[----:B------:R0:W-:Y:S04]  /*dd60*/  STS.U8 [R34+UR55+0x1600], R6 ;  /* 0x0016000622007988 */ /* 0x0001e80008000037 */
[----:B------:R1:W-:Y:S04]  /*dd70*/  STS.U8 [R34+UR55+0x1a00], R7 ;  /* 0x001a000722007988 */ /* 0x0003e80008000037 */
[----:B------:R1:W-:Y:S04]  /*dd80*/  STS.U8 [R34+UR55+0x1e00], R9 ;  /* 0x001e000922007988 */ /* 0x0003e80008000037 */
[----:B0-----:R-:W3:Y:S04]  /*dd90*/  LDL.LU R6, [R1+0xd88] ;  /* 0x000d880001067983 */ /* 0x001ee80000300800 */
[----:B-1----:R-:W3:Y:S04]  /*dda0*/  LDL.LU R7, [R1+0xd84] ;  /* 0x000d840001077983 */ /* 0x002ee80000300800 */
[----:B------:R-:W3:Y:S04]  /*ddb0*/  LDL.LU R9, [R1+0xd80] ;  /* 0x000d800001097983 */ /* 0x000ee80000300800 */
[----:B------:R0:W-:Y:S04]  /*ddc0*/  STS.U8 [R34+UR55+0x2200], R10 ;  /* 0x0022000a22007988 */ /* 0x0001e80008000037 */
[----:B------:R1:W-:Y:S04]  /*ddd0*/  STS.U8 [R34+UR55+0x2600], R11 ;  /* 0x0026000b22007988 */ /* 0x0003e80008000037 */
[----:B0-----:R-:W3:Y:S04]  /*dde0*/  LDL.LU R10, [R1+0xd7c] ;  /* 0x000d7c00010a7983 */ /* 0x001ee80000300800 */
[----:B-1----:R-:W3:Y:S04]  /*ddf0*/  LDL.LU R11, [R1+0xd78] ;  /* 0x000d7800010b7983 */ /* 0x002ee80000300800 */
[----:B----4-:R0:W-:Y:S04]  /*de00*/  STS.U8 [R34+UR55+0x2a00], R12 ;  /* 0x002a000c22007988 */ /* 0x0101e80008000037 */
[----:B------:R1:W-:Y:S04]  /*de10*/  STS.U8 [R34+UR55+0x2e00], R4 ;  /* 0x002e000422007988 */ /* 0x0003e80008000037 */
[----:B------:R4:W-:Y:S04]  /*de20*/  STS.U8 [R34+UR55+0x3200], R3 ;  /* 0x0032000322007988 */ /* 0x0009e80008000037 */
[----:B0-----:R-:W3:Y:S04]  /*de30*/  LDL.LU R12, [R1+0xd74] ;  /* 0x000d7400010c7983 */ /* 0x001ee80000300800 */
[----:B-1----:R-:W3:Y:S04]  /*de40*/  LDL.LU R4, [R1+0x18] ;  /* 0x0000180001047983 */ /* 0x002ee80000300800 */
[----:B------:R0:W-:Y:S04]  /*de50*/  STS.U8 [R34+UR55+0x3600], R5 ;  /* 0x0036000522007988 */ /* 0x0001e80008000037 */
[----:B----4-:R-:W4:Y:S04]  /*de60*/  LDL.LU R3, [R1+0x14] ;  /* 0x0000140001037983 */ /* 0x010f280000300800 */
[----:B0-----:R-:W3:Y:S04]  /*de70*/  LDL.LU R5, [R1+0x10] ;  /* 0x0000100001057983 */ /* 0x001ee80000300800 */
[----:B------:R0:W-:Y:S04]  /*de80*/  STS.U8 [R34+UR55+0x3a00], R13 ;  /* 0x003a000d22007988 */ /* 0x0001e80008000037 */
[----:B0-----:R-:W3:Y:S04]  /*de90*/  LDL.LU R13, [R1+0xd70] ;  /* 0x000d7000010d7983 */ /* 0x001ee80000300800 */
[----:B--2---:R0:W-:Y:S04]  /*dea0*/  STS.U8 [R34+UR55+0x3e00], R14 ;  /* 0x003e000e22007988 */ /* 0x0041e80008000037 */
[----:B0-----:R-:W2:Y:S04]  /*deb0*/  LDL.LU R14, [R1+0xd6c] ;  /* 0x000d6c00010e7983 */ /* 0x001ea80000300800 */
[----:B------:R-:W-:Y:S04]  /*dec0*/  STS.U8 [R34+UR55+0x4200], R23 ;  /* 0x0042001722007988 */ /* 0x000fe80008000037 */
[----:B------:R0:W-:Y:S04]  /*ded0*/  STS.U8 [R34+UR55+0x4600], R35 ;  /* 0x0046002322007988 */ /* 0x0001e80008000037 */
[----:B------:R1:W-:Y:S04]  /*dee0*/  STS.U8 [R34+UR55+0x4a00], R36 ;  /* 0x004a002422007988 */ /* 0x0003e80008000037 */
[----:B------:R1:W-:Y:S04]  /*def0*/  STS.U8 [R34+UR55+0x4e00], R37 ;  /* 0x004e002522007988 */ /* 0x0003e80008000037 */
[----:B0-----:R-:W4:Y:S04]  /*df00*/  LDL.LU R35, [R1+0x8] ;  /* 0x0000080001237983 */ /* 0x001f280000300800 */
[----:B-1----:R-:W4:Y:S04]  /*df10*/  LDL.LU R36, [R1+0x4] ;  /* 0x0000040001247983 */ /* 0x002f280000300800 */
[----:B------:R-:W4:Y:S04]  /*df20*/  LDL.LU R37, [R1] ;  /* 0x0000000001257983 */ /* 0x000f280000300800 */
[----:B--2---:R-:W-:Y:S04]  /*df30*/  STS.U8 [R34+UR55+0x5200], R14 ;  /* 0x0052000e22007988 */ /* 0x004fe80008000037 */
[----:B---3--:R-:W-:Y:S04]  /*df40*/  STS.U8 [R34+UR55+0x5600], R13 ;  /* 0x0056000d22007988 */ /* 0x008fe80008000037 */
[----:B------:R-:W-:Y:S04]  /*df50*/  STS.U8 [R34+UR55+0x5a00], R12 ;  /* 0x005a000c22007988 */ /* 0x000fe80008000037 */
[----:B------:R0:W-:Y:S04]  /*df60*/  STS.U8 [R34+UR55+0x5e00], R11 ;  /* 0x005e000b22007988 */ /* 0x0001e80008000037 */
[----:B------:R1:W-:Y:S04]  /*df70*/  STS.U8 [R34+UR55+0x6200], R10 ;  /* 0x0062000a22007988 */ /* 0x0003e80008000037 */
[----:B------:R-:W-:Y:S04]  /*df80*/  STS.U8 [R34+UR55+0x6600], R9 ;  /* 0x0066000922007988 */ /* 0x000fe80008000037 */
[----:B0-----:R-:W2:Y:S04]  /*df90*/  LDL.LU R11, [R1+0xc] ;  /* 0x00000c00010b7983 */ /* 0x001ea80000300800 */
[----:B-1----:R-:W3:Y:S04]  /*dfa0*/  LDL.LU R10, [R1+0x1c] ;  /* 0x00001c00010a7983 */ /* 0x002ee80000300800 */
[----:B------:R0:W-:Y:S04]  /*dfb0*/  STS.U8 [R34+UR55+0x6a00], R7 ;  /* 0x006a000722007988 */ /* 0x0001e80008000037 */
[----:B------:R1:W-:Y:S04]  /*dfc0*/  STS.U8 [R34+UR55+0x6e00], R6 ;  /* 0x006e000622007988 */ /* 0x0003e80008000037 */
[----:B0-----:R-:W2:Y:S04]  /*dfd0*/  LDL.LU R7, [R1+0x20] ;  /* 0x0000200001077983 */ /* 0x001ea80000300800 */
[----:B-1----:R-:W2:Y:S01]  /*dfe0*/  LDL.LU R6, [R1+0x24] ;  /* 0x0000240001067983 */ /* 0x002ea20000300800 */
[----:B------:R-:W0:Y:S03]  /*dff0*/  S2R R9, SR_TID.X ;  /* 0x0000000000097919 */ /* 0x000e260000002100 */
[----:B------:R-:W-:Y:S04]  /*e000*/  STS.U8 [R34+UR55+0x7200], R18 ;  /* 0x0072001222007988 */ /* 0x000fe80008000037 */
[----:B------:R-:W-:Y:S04]  /*e010*/  STS.U8 [R34+UR55+0x7600], R17 ;  /* 0x0076001122007988 */ /* 0x000fe80008000037 */
[----:B------:R-:W-:Y:S04]  /*e020*/  STS.U8 [R34+UR55+0x7a00], R16 ;  /* 0x007a001022007988 */ /* 0x000fe80008000037 */
[----:B------:R1:W-:Y:S04]  /*e030*/  STS.U8 [R34+UR55+0x7e00], R15 ;  /* 0x007e000f22007988 */ /* 0x0003e80008000037 */
[----:B-1----:R-:W4:Y:S01]  /*e040*/  LDL.LU R34, [R1+0xd68] ;  /* 0x000d680001227983 */ /* 0x002f220000300800 */
[----:B0-----:R-:W-:-:S04]  /*e050*/  LOP3.LUT R9, R9, 0x7f, RZ, 0xc0, !PT ;  /* 0x0000007f09097812 */ /* 0x001fc800078ec0ff */
[----:B------:R-:W-:-:S05]  /*e060*/  LOP3.LUT R23, R9, 0x50, RZ, 0x3c, !PT ;  /* 0x0000005009177812 */ /* 0x000fca00078e3cff */
[----:B--2---:R-:W-:Y:S04]  /*e070*/  STS.U8 [R23+UR55+0x280], R6 ;  /* 0x0002800617007988 */ /* 0x004fe80008000037 */
[----:B------:R-:W-:Y:S04]  /*e080*/  STS.U8 [R23+UR55+0x680], R7 ;  /* 0x0006800717007988 */ /* 0x000fe80008000037 */
[----:B---3--:R-:W-:Y:S04]  /*e090*/  STS.U8 [R23+UR55+0xa80], R10 ;  /* 0x000a800a17007988 */ /* 0x008fe80008000037 */
[----:B------:R0:W-:Y:S04]  /*e0a0*/  STS.U8 [R23+UR55+0xe80], R4 ;  /* 0x000e800417007988 */ /* 0x0001e80008000037 */
[----:B----4-:R1:W-:Y:S04]  /*e0b0*/  STS.U8 [R23+UR55+0x1280], R3 ;  /* 0x0012800317007988 */ /* 0x0103e80008000037 */
[----:B------:R2:W-:Y:S04]  /*e0c0*/  STS.U8 [R23+UR55+0x1680], R5 ;  /* 0x0016800517007988 */ /* 0x0005e80008000037 */
[----:B0-----:R-:W3:Y:S04]  /*e0d0*/  LDL.LU R4, [R1+0x34] ;  /* 0x0000340001047983 */ /* 0x001ee80000300800 */
[----:B-1----:R-:W4:Y:S04]  /*e0e0*/  LDL.LU R3, [R1+0x30] ;  /* 0x0000300001037983 */ /* 0x002f280000300800 */
[----:B--2---:R-:W2:Y:S04]  /*e0f0*/  LDL.LU R5, [R1+0x2c] ;  /* 0x00002c0001057983 */ /* 0x004ea80000300800 */
        /* <DEDUP_REMOVED lines=8> */
[----:B------:R1:W-:Y:S04]  /*e180*/  STS.U8 [R23+UR55+0x2680], R37 ;  /* 0x0026802517007988 */ /* 0x0003e80008000037 */
[----:B0-----:R-:W2:Y:S04]  /*e190*/  LDL.LU R36, [R1+0xd60] ;  /* 0x000d600001247983 */ /* 0x001ea80000300800 */
[----:B-1----:R-:W2:Y:S04]  /*e1a0*/  LDL.LU R37, [R1+0xd5c] ;  /* 0x000d5c0001257983 */ /* 0x002ea80000300800 */
[----:B--2---:R-:W-:Y:S04]  /*e1b0*/  STS.U8 [R23+UR55+0x2a80], R37 ;  /* 0x002a802517007988 */ /* 0x004fe80008000037 */
        /* <DEDUP_REMOVED lines=14> */
[----:B------:R-:W-:Y:S04]  /*e2a0*/  STS.U8 [R23+UR55+0x6680], R21 ;  /* 0x0066801517007988 */ /* 0x000fe80008000037 */
[----:B------:R-:W-:Y:S04]  /*e2b0*/  STS.U8 [R23+UR55+0x6a80], R20 ;  /* 0x006a801417007988 */ /* 0x000fe80008000037 */
[----:B0-----:R-:W2:Y:S04]  /*e2c0*/  LDL.LU R22, [R1+0x28] ;  /* 0x0000280001167983 */ /* 0x001ea80000300800 */
[----:B------:R-:W-:Y:S04]  /*e2d0*/  STS.U8 [R23+UR55+0x6e80], R19 ;  /* 0x006e801317007988 */ /* 0x000fe80008000037 */
[----:B---3--:R0:W-:Y:S04]  /*e2e0*/  STS.U8 [R23+UR55+0x7280], R4 ;  /* 0x0072800417007988 */ /* 0x0081e80008000037 */
[----:B0-----:R-:W3:Y:S04]  /*e2f0*/  LDL.LU R4, [R1+0xd58] ;  /* 0x000d580001047983 */ /* 0x001ee80000300800 */
[----:B----4-:R0:W-:Y:S04]  /*e300*/  STS.U8 [R23+UR55+0x7680], R3 ;  /* 0x0076800317007988 */ /* 0x0101e80008000037 */
[----:B------:R1:W-:Y:S04]  /*e310*/  STS.U8 [R23+UR55+0x7a80], R5 ;  /* 0x007a800517007988 */ /* 0x0003e80008000037 */
[----:B0-----:R-:W4:Y:S04]  /*e320*/  LDL.LU R3, [R1+0xd54] ;  /* 0x000d540001037983 */ /* 0x001f280000300800 */
[----:B-1----:R-:W4:Y:S01]  /*e330*/  LDL.LU R5, [R1+0xd50] ;  /* 0x000d500001057983 */ /* 0x002f220000300800 */
[----:B------:R-:W-:-:S02]  /*e340*/  LOP3.LUT R9, R9, 0x60, RZ, 0x3c, !PT ;  /* 0x0000006009097812 */ /* 0x000fc400078e3cff */
[----:B------:R-:W-:Y:S01]  /*e350*/  PRMT R24, RZ, 0x7610, R24 ;  /* 0x00007610ff187816 */ /* 0x000fe20000000018 */
[----:B--2---:R0:W-:Y:S04]  /*e360*/  STS.U8 [R23+UR55+0x7e80], R22 ;  /* 0x007e801617007988 */ /* 0x0041e80008000037 */
[----:B------:R3:W-:Y:S04]  /*e370*/  STS.U8 [R9+UR55+0x300], R6 ;  /* 0x0003000609007988 */ /* 0x0007e80008000037 */
[----:B------:R1:W-:Y:S01]  /*e380*/  STS.U8 [R9+UR55+0x700], R7 ;  /* 0x0007000709007988 */ /* 0x0003e20008000037 */
[----:B0-----:R-:W0:Y:S01]  /*e390*/  LDC R23, c[0x0][0x3a0] ;  /* 0x0000e800ff177b82 */ /* 0x001e220000000800 */
[----:B---3--:R-:W-:-:S02]  /*e3a0*/  IMAD R6, R4, 0xfe, RZ ;  /* 0x000000fe04067824 */ /* 0x008fc400078e02ff */
[----:B------:R-:W-:Y:S03]  /*e3b0*/  STS.U8 [R9+UR55+0xb00], R10 ;  /* 0x000b000a09007988 */ /* 0x000fe60008000037 */
[C---:B-1----:R-:W-:Y:S01]  /*e3c0*/  IADD3 R7, P6, PT, R6.reuse, R0, RZ ;  /* 0x0000000006077210 */ /* 0x042fe20007fde0ff */
[----:B------:R-:W-:Y:S03]  /*e3d0*/  STS.U8 [R9+UR55+0xf00], R11 ;  /* 0x000f000b09007988 */ /* 0x000fe60008000037 */
[----:B------:R-:W-:Y:S01]  /*e3e0*/  LEA.HI.X.SX32 R6, R6, R2, 0x1, P6 ;  /* 0x0000000206067211 */ /* 0x000fe200030f0eff */
[----:B----4-:R1:W-:Y:S04]  /*e3f0*/  STS.U8 [R9+UR55+0x1300], R5 ;  /* 0x0013000509007988 */ /* 0x0103e80008000037 */
[----:B------:R2:W-:Y:S04]  /*e400*/  STS.U8 [R9+UR55+0x1700], R3 ;  /* 0x0017000309007988 */ /* 0x0005e80008000037 */
[----:B-1----:R-:W3:Y:S04]  /*e410*/  LDL.LU R5, [R1+0xd4c] ;  /* 0x000d4c0001057983 */ /* 0x002ee80000300800 */
[----:B--2---:R-:W2:Y:S04]  /*e420*/  LDL.LU R3, [R1+0xd48] ;  /* 0x000d480001037983 */ /* 0x004ea80000300800 */
[----:B------:R1:W-:Y:S04]  /*e430*/  STL [R1+0xbdc], R7 ;  /* 0x000bdc0701007387 */ /* 0x0003e80000100800 */
[----:B------:R4:W-:Y:S01]  /*e440*/  STL [R1+0xbd8], R6 ;  /* 0x000bd80601007387 */ /* 0x0009e20000100800 */
[----:B-1----:R-:W-:-:S04]  /*e450*/  @!P4 LOP3.LUT R7, R7, R6, RZ, 0x3c, !PT ;  /* 0x000000060707c212 */ /* 0x002fc800078e3cff */
[----:B----4-:R-:W-:-:S04]  /*e460*/  @!P4 LOP3.LUT R6, R7, R6, RZ, 0x3c, !PT ;  /* 0x000000060706c212 */ /* 0x010fc800078e3cff */
[----:B------:R-:W-:-:S05]  /*e470*/  @!P4 LOP3.LUT R7, R7, R6, RZ, 0x3c, !PT ;  /* 0x000000060707c212 */ /* 0x000fca00078e3cff */
[----:B------:R1:W4:Y:S04]  /*e480*/  @!P4 LDG.E.U8 R24, desc[UR4][R6.64] ;  /* 0x000000040618c981 */ /* 0x000328000c1e1100 */
[----:B------:R1:W-:Y:S01]  /*e490*/  STS.U8 [R9+UR55+0x1b00], R8 ;  /* 0x001b000809007988 */ /* 0x0003e20008000037 */
[----:B0-----:R-:W-:Y:S02]  /*e4a0*/  VIADD R11, R23, 0xffffff18 ;  /* 0xffffff18170b7836 */ /* 0x001fe40000000000 */
[----:B-1----:R-:W-:Y:S01]  /*e4b0*/  IMAD R9, R4, 0xf7, RZ ;  /* 0x000000f704097824 */ /* 0x002fe200078e02ff */
[----:B------:R-:W-:-:S04]  /*e4c0*/  PRMT R7, RZ, 0x7610, R7 ;  /* 0x00007610ff077816 */ /* 0x000fc80000000007 */
[----:B------:R-:W-:-:S04]  /*e4d0*/  IADD3 R8, P6, PT, R9, R0, RZ ;  /* 0x0000000009087210 */ /* 0x000fc80007fde0ff */
[----:B------:R-:W-:Y:S02]  /*e4e0*/  LEA.HI.X.SX32 R6, R9, R2, 0x1, P6 ;  /* 0x0000000209067211 */ /* 0x000fe400030f0eff */
[----:B------:R-:W-:Y:S01]  /*e4f0*/  ISETP.GE.U32.AND P4, PT, R11, 0x7ffffe19, PT ;  /* 0x7ffffe190b00780c */ /* 0x000fe20003f86070 */
[----:B------:R-:W-:Y:S01]  /*e500*/  VIADD R11, R23, 0xffffff19 ;  /* 0xffffff19170b7836 */ /* 0x000fe20000000000 */
[----:B----4-:R-:W-:Y:S04]  /*e510*/  STL [R1+0xcf8], R24 ;  /* 0x000cf81801007387 */ /* 0x010fe80000100800 */
[----:B------:R-:W-:Y:S04]  /*e520*/  STL [R1+0xba4], R8 ;  /* 0x000ba40801007387 */ /* 0x000fe80000100800 */
[----:B------:R0:W-:Y:S04]  /*e530*/  STL.S16 [R1+0xc4], R7 ;  /* 0x0000c40701007387 */ /* 0x0001e80000100600 */
[----:B------:R1:W-:Y:S04]  /*e540*/  STL [R1+0xba0], R6 ;  /* 0x000ba00601007387 */ /* 0x0003e80000100800 */
[----:B------:R-:W4:Y:S01]  /*e550*/  LDL R23, [R1+0xc4] ;  /* 0x0000c40001177983 */ /* 0x000f220000100800 */
[----:B0-----:R-:W-:-:S02]  /*e560*/  @!P3 IMAD.MOV.U32 R7, RZ, RZ, R6 ;  /* 0x000000ffff07b224 */ /* 0x001fc400078e0006 */
[----:B-1----:R-:W-:Y:S02]  /*e570*/  @!P3 IMAD.MOV.U32 R6, RZ, RZ, R8 ;  /* 0x000000ffff06b224 */ /* 0x002fe400078e0008 */
[----:B------:R-:W-:-:S05]  /*e580*/  IMAD R10, R4, 0xf6, RZ ;  /* 0x000000f6040a7824 */ /* 0x000fca00078e02ff */
[----:B------:R-:W-:-:S04]  /*e590*/  IADD3 R22, P6, PT, R10, R0, RZ ;  /* 0x000000000a167210 */ /* 0x000fc80007fde0ff */
[----:B------:R-:W-:Y:S01]  /*e5a0*/  LEA.HI.X.SX32 R10, R10, R2, 0x1, P6 ;  /* 0x000000020a0a7211 */ /* 0x000fe200030f0eff */
[----:B------:R-:W-:Y:S01]  /*e5b0*/  STL [R1+0xb9c], R22 ;  /* 0x000b9c1601007387 */ /* 0x000fe20000100800 */
[----:B------:R-:W-:-:S03]  /*e5c0*/  PRMT R25, RZ, 0x7610, R25 ;  /* 0x00007610ff197816 */ /* 0x000fc60000000019 */
[----:B------:R-:W2:Y:S04]  /*e5d0*/  LDL.LU R8, [R1+0xd44] ;  /* 0x000d440001087983 */ /* 0x000ea80000300800 */
[----:B----4-:R0:W4:Y:S02]  /*e5e0*/  @!P3 LDG.E.U8 R23, desc[UR4][R6.64] ;  /* 0x000000040617b981 */ /* 0x010124000c1e1100 */
[----:B0-----:R-:W-:Y:S02]  /*e5f0*/  @!P0 IMAD.MOV.U32 R6, RZ, RZ, R22 ;  /* 0x000000ffff068224 */ /* 0x001fe400078e0016 */
[----:B------:R-:W-:-:S05]  /*e600*/  @!P0 IMAD.MOV.U32 R7, RZ, RZ, R10 ;  /* 0x000000ffff078224 */ /* 0x000fca00078e000a */
[----:B------:R0:W3:Y:S01]  /*e610*/  @!P0 LDG.E.U8 R25, desc[UR4][R6.64] ;  /* 0x0000000406198981 */ /* 0x0000e2000c1e1100 */
[----:B------:R-:W-:Y:S01]  /*e620*/  IMAD R9, R4, 0xef, RZ ;  /* 0x000000ef04097824 */ /* 0x000fe200078e02ff */
[----:B--2---:R-:W-:Y:S02]  /*e630*/  PRMT R8, RZ, 0x7610, R8 ;  /* 0x00007610ff087816 */ /* 0x004fe40000000008 */
[----:B------:R-:W-:Y:S01]  /*e640*/  PRMT R26, RZ, 0x7610, R26 ;  /* 0x00007610ff1a7816 */ /* 0x000fe2000000001a */
[----:B----4-:R1:W-:Y:S02]  /*e650*/  @!P3 STL [R1+0xc4], R23 ;  /* 0x0000c4170100b387 */ /* 0x0103e40000100800 */
[----:B-1----:R-:W1:Y:S01]  /*e660*/  LDC R23, c[0x0][0x3a0] ;  /* 0x0000e800ff177b82 */ /* 0x002e620000000800 */
[----:B------:R-:W-:Y:S01]  /*e670*/  ISETP.GE.U32.AND P3, PT, R11, 0x7ffffe1a, PT ;  /* 0x7ffffe1a0b00780c */ /* 0x000fe20003f66070 */
[----:B------:R2:W-:Y:S01]  /*e680*/  STL [R1+0xb98], R10 ;  /* 0x000b980a01007387 */ /* 0x0005e20000100800 */
[----:B------:R-:W-:-:S04]  /*e690*/  IADD3 R11, P6, PT, R9, R0, RZ ;  /* 0x00000000090b7210 */ /* 0x000fc80007fde0ff */
[----:B0-----:R-:W-:Y:S01]  /*e6a0*/  LEA.HI.X.SX32 R7, R9, R2, 0x1, P6 ;  /* 0x0000000209077211 */ /* 0x001fe200030f0eff */
[----:B--2---:R-:W-:Y:S01]  /*e6b0*/  IMAD R10, R4, 0xee, RZ ;  /* 0x000000ee040a7824 */ /* 0x004fe200078e02ff */
[----:B---3--:R-:W-:Y:S01]  /*e6c0*/  STL [R1+0xcfc], R25 ;  /* 0x000cfc1901007387 */ /* 0x008fe20000100800 */
[----:B-1----:R-:W-:-:S03]  /*e6d0*/  VIADD R6, R23, 0xffffff20 ;  /* 0xffffff2017067836 */ /* 0x002fc60000000000 */
[----:B------:R-:W-:Y:S02]  /*e6e0*/  IADD3 R22, P6, PT, R10, R0, RZ ;  /* 0x000000000a167210 */ /* 0x000fe40007fde0ff */
[----:B------:R-:W-:Y:S01]  /*e6f0*/  ISETP.GE.U32.AND P0, PT, R6, 0x7ffffe21, PT ;  /* 0x7ffffe210600780c */ /* 0x000fe20003f06070 */
[----:B------:R-:W-:Y:S01]  /*e700*/  @!P5 IMAD.MOV.U32 R6, RZ, RZ, R11 ;  /* 0x000000ffff06d224 */ /* 0x000fe200078e000b */
[----:B------:R-:W-:Y:S04]  /*e710*/  STL [R1+0xb64], R11 ;  /* 0x000b640b01007387 */ /* 0x000fe80000100800 */
[----:B------:R0:W2:Y:S04]  /*e720*/  @!P5 LDG.E.U8 R8, desc[UR4][R6.64] ;  /* 0x000000040608d981 */ /* 0x0000a8000c1e1100 */
[----:B------:R1:W-:Y:S01]  /*e730*/  STL [R1+0xb60], R7 ;  /* 0x000b600701007387 */ /* 0x0003e20000100800 */
[----:B0-----:R-:W-:Y:S01]  /*e740*/  @!P2 IMAD.MOV.U32 R6, RZ, RZ, R22 ;  /* 0x000000ffff06a224 */ /* 0x001fe200078e0016 */
[----:B-1----:R-:W-:-:S05]  /*e750*/  LEA.HI.X.SX32 R7, R10, R2, 0x1, P6 ;  /* 0x000000020a077211 */ /* 0x002fca00030f0eff */
[----:B------:R0:W3:Y:S01]  /*e760*/  @!P2 LDG.E.U8 R26, desc[UR4][R6.64] ;  /* 0x00000004061aa981 */ /* 0x0000e2000c1e1100 */
[----:B------:R-:W-:-:S05]  /*e770*/  VIADD R9, R23, 0xffffff21 ;  /* 0xffffff2117097836 */ /* 0x000fca0000000000 */
[----:B------:R-:W-:Y:S01]  /*e780*/  ISETP.GE.U32.AND P5, PT, R9, 0x7ffffe22, PT ;  /* 0x7ffffe220900780c */ /* 0x000fe20003fa6070 */
[----:B------:R-:W-:Y:S01]  /*e790*/  IMAD R9, R4, 0xe7, RZ ;  /* 0x000000e704097824 */ /* 0x000fe200078e02ff */
[----:B------:R-:W-:Y:S04]  /*e7a0*/  STL [R1+0xb5c], R22 ;  /* 0x000b5c1601007387 */ /* 0x000fe80000100800 */
[----:B------:R0:W-:Y:S01]  /*e7b0*/  STL [R1+0xb58], R7 ;  /* 0x000b580701007387 */ /* 0x0001e20000100800 */
[----:B------:R-:W-:Y:S01]  /*e7c0*/  VIADD R11, R23, 0xffffff28 ;  /* 0xffffff28170b7836 */ /* 0x000fe20000000000 */
[----:B0-----:R-:W-:-:S04]  /*e7d0*/  PRMT R7, RZ, 0x7610, R7 ;  /* 0x00007610ff077816 */ /* 0x001fc80000000007 */
[----:B------:R-:W-:Y:S01]  /*e7e0*/  ISETP.GE.U32.AND P2, PT, R11, 0x7ffffe29, PT ;  /* 0x7ffffe290b00780c */ /* 0x000fe20003f46070 */
[----:B------:R-:W-:Y:S01]  /*e7f0*/  VIADD R11, R23, 0xffffff29 ;  /* 0xffffff29170b7836 */ /* 0x000fe20000000000 */
[----:B--2---:R0:W-:Y:S02]  /*e800*/  STL [R1+0xbc], R8 ;  /* 0x0000bc0801007387 */ /* 0x0041e40000100800 */
[----:B0-----:R-:W-:-:S04]  /*e810*/  IADD3 R8, P6, PT, R9, R0, RZ ;  /* 0x0000000009087210 */ /* 0x001fc80007fde0ff */
[----:B------:R-:W-:Y:S01]  /*e820*/  LEA.HI.X.SX32 R6, R9, R2, 0x1, P6 ;  /* 0x0000000209067211 */ /* 0x000fe200030f0eff */
[----:B---3--:R-:W-:Y:S04]  /*e830*/  STL [R1+0xd00], R26 ;  /* 0x000d001a01007387 */ /* 0x008fe80000100800 */
[----:B------:R-:W-:Y:S04]  /*e840*/  STL [R1+0xb24], R8 ;  /* 0x000b240801007387 */ /* 0x000fe80000100800 */
[----:B------:R0:W-:Y:S04]  /*e850*/  STL.S16 [R1+0xa8], R7 ;  /* 0x0000a80701007387 */ /* 0x0001e80000100600 */
[----:B------:R1:W-:Y:S04]  /*e860*/  STL [R1+0xb20], R6 ;  /* 0x000b200601007387 */ /* 0x0003e80000100800 */
[----:B------:R-:W2:Y:S01]  /*e870*/  LDL R23, [R1+0xa8] ;  /* 0x0000a80001177983 */ /* 0x000ea20000100800 */
[----:B0-----:R-:W-:-:S02]  /*e880*/  @!P4 IMAD.MOV.U32 R7, RZ, RZ, R6 ;  /* 0x000000ffff07c224 */ /* 0x001fc400078e0006 */
[----:B-1----:R-:W-:Y:S02]  /*e890*/  @!P4 IMAD.MOV.U32 R6, RZ, RZ, R8 ;  /* 0x000000ffff06c224 */ /* 0x002fe400078e0008 */
[----:B------:R-:W-:-:S05]  /*e8a0*/  IMAD R10, R4, 0xe6, RZ ;  /* 0x000000e6040a7824 */ /* 0x000fca00078e02ff */
[----:B------:R-:W-:-:S04]  /*e8b0*/  IADD3 R22, P6, PT, R10, R0, RZ ;  /* 0x000000000a167210 */ /* 0x000fc80007fde0ff */
[----:B------:R-:W-:Y:S01]  /*e8c0*/  LEA.HI.X.SX32 R10, R10, R2, 0x1, P6 ;  /* 0x000000020a0a7211 */ /* 0x000fe200030f0eff */
[----:B------:R-:W-:Y:S01]  /*e8d0*/  STL [R1+0xb1c], R22 ;  /* 0x000b1c1601007387 */ /* 0x000fe20000100800 */
[----:B------:R-:W-:-:S03]  /*e8e0*/  PRMT R27, RZ, 0x7610, R27 ;  /* 0x00007610ff1b7816 */ /* 0x000fc6000000001b */
[----:B------:R-:W3:Y:S04]  /*e8f0*/  LDL.LU R8, [R1+0xd40] ;  /* 0x000d400001087983 */ /* 0x000ee80000300800 */
[----:B--2---:R0:W2:Y:S02]  /*e900*/  @!P4 LDG.E.U8 R23, desc[UR4][R6.64] ;  /* 0x000000040617c981 */ /* 0x0040a4000c1e1100 */
[----:B0-----:R-:W-:Y:S02]  /*e910*/  @!P3 IMAD.MOV.U32 R6, RZ, RZ, R22 ;  /* 0x000000ffff06b224 */ /* 0x001fe400078e0016 */
[----:B------:R-:W-:-:S05]  /*e920*/  @!P3 IMAD.MOV.U32 R7, RZ, RZ, R10 ;  /* 0x000000ffff07b224 */ /* 0x000fca00078e000a */
[----:B------:R0:W4:Y:S01]  /*e930*/  @!P3 LDG.E.U8 R27, desc[UR4][R6.64] ;  /* 0x00000004061bb981 */ /* 0x000122000c1e1100 */
[----:B------:R-:W-:Y:S01]  /*e940*/  IMAD R9, R4, 0xdf, RZ ;  /* 0x000000df04097824 */ /* 0x000fe200078e02ff */
[----:B---3--:R-:W-:Y:S02]  /*e950*/  PRMT R8, RZ, 0x7610, R8 ;  /* 0x00007610ff087816 */ /* 0x008fe40000000008 */
[----:B------:R-:W-:Y:S01]  /*e960*/  PRMT R28, RZ, 0x7610, R28 ;  /* 0x00007610ff1c7816 */ /* 0x000fe2000000001c */
[----:B--2---:R1:W-:Y:S02]  /*e970*/  @!P4 STL [R1+0xa8], R23 ;  /* 0x0000a8170100c387 */ /* 0x0043e40000100800 */
[----:B-1----:R-:W1:Y:S01]  /*e980*/  LDC R23, c[0x0][0x3a0] ;  /* 0x0000e800ff177b82 */ /* 0x002e620000000800 */
[----:B------:R-:W-:Y:S01]  /*e990*/  ISETP.GE.U32.AND P4, PT, R11, 0x7ffffe2a, PT ;  /* 0x7ffffe2a0b00780c */ /* 0x000fe20003f86070 */
[----:B------:R2:W-:Y:S01]  /*e9a0*/  STL [R1+0xb18], R10 ;  /* 0x000b180a01007387 */ /* 0x0005e20000100800 */
[----:B------:R-:W-:-:S04]  /*e9b0*/  IADD3 R11, P6, PT, R9, R0, RZ ;  /* 0x00000000090b7210 */ /* 0x000fc80007fde0ff */
[----:B0-----:R-:W-:Y:S01]  /*e9c0*/  LEA.HI.X.SX32 R7, R9, R2, 0x1, P6 ;  /* 0x0000000209077211 */ /* 0x001fe200030f0eff */
[----:B--2---:R-:W-:Y:S01]  /*e9d0*/  IMAD R10, R4, 0xde, RZ ;  /* 0x000000de040a7824 */ /* 0x004fe200078e02ff */
[----:B----4-:R-:W-:Y:S01]  /*e9e0*/  STL [R1+0xd04], R27 ;  /* 0x000d041b01007387 */ /* 0x010fe20000100800 */
        /* <DEDUP_REMOVED lines=129> */
[----:B------:R-:W-:-:S03]  /*f200*/  IMAD R10, R4, 0xb6, RZ ;  /* 0x000000b6040a7824 */ /* 0x000fc600078e02ff */
[----:B--2---:R0:W2:Y:S02]  /*f210*/  @!P0 LDG.E.U8 R23, desc[UR4][R6.64] ;  /* 0x0000000406178981 */ /* 0x0040a4000c1e1100 */
[----:B------:R-:W-:-:S05]  /*f220*/  IADD3 R22, P6, PT, R10, R0, RZ ;  /* 0x000000000a167210 */ /* 0x000fca0007fde0ff */
[----:B------:R-:W-:Y:S04]  /*f230*/  STL [R1+0x9c0], R22 ;  /* 0x0009c01601007387 */ /* 0x000fe80000100800 */
[----:B------:R-:W3:Y:S01]  /*f240*/  LDL.LU R8, [R1+0xd34] ;  /* 0x000d340001087983 */ /* 0x000ee20000300800 */
[----:B------:R-:W-:Y:S01]  /*f250*/  LEA.HI.X.SX32 R10, R10, R2, 0x1, P6 ;  /* 0x000000020a0a7211 */ /* 0x000fe200030f0eff */
[----:B0-----:R-:W-:Y:S01]  /*f260*/  @!P5 IMAD.MOV.U32 R6, RZ, RZ, R22 ;  /* 0x000000ffff06d224 */ /* 0x001fe200078e0016 */
[----:B------:R-:W-:Y:S01]  /*f270*/  PRMT R33, RZ, 0x7610, R33 ;  /* 0x00007610ff217816 */ /* 0x000fe20000000021 */
[----:B------:R-:W-:Y:S02]  /*f280*/  IMAD R9, R4, 0xaf, RZ ;  /* 0x000000af04097824 */ /* 0x000fe400078e02ff */
[----:B------:R-:W-:-:S05]  /*f290*/  @!P5 IMAD.MOV.U32 R7, RZ, RZ, R10 ;  /* 0x000000ffff07d224 */ /* 0x000fca00078e000a */
[----:B------:R0:W4:Y:S01]  /*f2a0*/  @!P5 LDG.E.U8 R33, desc[UR4][R6.64] ;  /* 0x000000040621d981 */ /* 0x000122000c1e1100 */
[----:B------:R-:W-:-:S03]  /*f2b0*/  PRMT R3, RZ, 0x7610, R3 ;  /* 0x00007610ff037816 */ /* 0x000fc60000000003 */
[----:B--2---:R1:W-:Y:S02]  /*f2c0*/  @!P0 STL [R1+0x88], R23 ;  /* 0x0000881701008387 */ /* 0x0043e40000100800 */
[----:B-1----:R-:W1:Y:S01]  /*f2d0*/  LDC R23, c[0x0][0x3a0] ;  /* 0x0000e800ff177b82 */ /* 0x002e620000000800 */
[----:B------:R-:W-:Y:S02]  /*f2e0*/  ISETP.GE.U32.AND P0, PT, R11, 0x7ffffe5a, PT ;  /* 0x7ffffe5a0b00780c */ /* 0x000fe40003f06070 */
[----:B------:R-:W-:-:S04]  /*f2f0*/  IADD3 R11, P6, PT, R9, R0, RZ ;  /* 0x00000000090b7210 */ /* 0x000fc80007fde0ff */
[----:B0-----:R-:W-:Y:S01]  /*f300*/  LEA.HI.X.SX32 R7, R9, R2, 0x1, P6 ;  /* 0x0000000209077211 */ /* 0x001fe200030f0eff */
[----:B-1----:R-:W-:-:S05]  /*f310*/  VIADD R6, R23, 0xffffff60 ;  /* 0xffffff6017067836 */ /* 0x002fca0000000000 */
[----:B------:R-:W-:Y:S01]  /*f320*/  ISETP.GE.U32.AND P6, PT, R6, 0x7ffffe61, PT ;  /* 0x7ffffe610600780c */ /* 0x000fe20003fc6070 */
[----:B------:R-:W-:-:S05]  /*f330*/  @!P2 IMAD.MOV.U32 R6, RZ, RZ, R11 ;  /* 0x000000ffff06a224 */ /* 0x000fca00078e000b */
[----:B------:R0:W2:Y:S04]  /*f340*/  @!P2 LDG.E.U8 R3, desc[UR4][R6.64] ;  /* 0x000000040603a981 */ /* 0x0000a8000c1e1100 */
[----:B------:R1:W-:Y:S01]  /*f350*/  STL [R1+0x9bc], R10 ;  /* 0x0009bc0a01007387 */ /* 0x0003e20000100800 */
[----:B------:R-:W-:-:S03]  /*f360*/  VIADD R9, R23, 0xffffff61 ;  /* 0xffffff6117097836 */ /* 0x000fc60000000000 */
[----:B----4-:R-:W-:Y:S01]  /*f370*/  STL [R1+0xd1c], R33 ;  /* 0x000d1c2101007387 */ /* 0x010fe20000100800 */
[----:B-1----:R-:W-:-:S03]  /*f380*/  IMAD R10, R4, 0xae, RZ ;  /* 0x000000ae040a7824 */ /* 0x002fc600078e02ff */
[----:B------:R-:W-:Y:S02]  /*f390*/  STL [R1+0x990], R11 ;  /* 0x0009900b01007387 */ /* 0x000fe40000100800 */
[----:B------:R-:W-:Y:S02]  /*f3a0*/  IADD3 R22, P5, PT, R10, R0, RZ ;  /* 0x000000000a167210 */ /* 0x000fe40007fbe0ff */
[----:B------:R1:W-:Y:S01]  /*f3b0*/  STL [R1+0x98c], R7 ;  /* 0x00098c0701007387 */ /* 0x0003e20000100800 */
[----:B------:R-:W-:Y:S01]  /*f3c0*/  ISETP.GE.U32.AND P2, PT, R9, 0x7ffffe62, PT ;  /* 0x7ffffe620900780c */ /* 0x000fe20003f46070 */
[----:B------:R-:W-:Y:S01]  /*f3d0*/  IMAD R9, R4, 0xa7, RZ ;  /* 0x000000a704097824 */ /* 0x000fe200078e02ff */
[----:B------:R-:W-:Y:S01]  /*f3e0*/  PRMT R34, RZ, 0x7610, R34 ;  /* 0x00007610ff227816 */ /* 0x000fe20000000022 */
[----:B0-----:R-:W-:Y:S01]  /*f3f0*/  @!P4 IMAD.MOV.U32 R6, RZ, RZ, R22 ;  /* 0x000000ffff06c224 */ /* 0x001fe200078e0016 */
[----:B------:R-:W-:Y:S01]  /*f400*/  STL [R1+0x988], R22 ;  /* 0x0009881601007387 */ /* 0x000fe20000100800 */
[----:B-1----:R-:W-:-:S05]  /*f410*/  LEA.HI.X.SX32 R7, R10, R2, 0x1, P5 ;  /* 0x000000020a077211 */ /* 0x002fca00028f0eff */
[----:B------:R-:W-:Y:S01]  /*f420*/  STL [R1+0x984], R7 ;  /* 0x0009840701007387 */ /* 0x000fe20000100800 */
[----:B------:R-:W-:-:S03]  /*f430*/  PRMT R15, RZ, 0x7610, R15 ;  /* 0x00007610ff0f7816 */ /* 0x000fc6000000000f */
[----:B------:R0:W4:Y:S04]  /*f440*/  @!P4 LDG.E.U8 R34, desc[UR4][R6.64] ;  /* 0x000000040622c981 */ /* 0x000128000c1e1100 */
[----:B--2---:R1:W-:Y:S02]  /*f450*/  STL [R1+0x84], R3 ;  /* 0x0000840301007387 */ /* 0x0043e40000100800 */
[----:B-1----:R-:W-:-:S04]  /*f460*/  IADD3 R3, P5, PT, R9, R0, RZ ;  /* 0x0000000009037210 */ /* 0x002fc80007fbe0ff */
[----:B0-----:R-:W-:Y:S01]  /*f470*/  LEA.HI.X.SX32 R7, R9, R2, 0x1, P5 ;  /* 0x0000000209077211 */ /* 0x001fe200028f0eff */
[----:B------:R-:W-:-:S05]  /*f480*/  @!P3 IMAD.MOV.U32 R6, RZ, RZ, R3 ;  /* 0x000000ffff06b224 */ /* 0x000fca00078e0003 */
[----:B------:R0:W2:Y:S01]  /*f490*/  @!P3 LDG.E.U8 R15, desc[UR4][R6.64] ;  /* 0x00000004060fb981 */ /* 0x0000a2000c1e1100 */
[----:B------:R-:W-:-:S05]  /*f4a0*/  IMAD R10, R4, 0xa6, RZ ;  /* 0x000000a6040a7824 */ /* 0x000fca00078e02ff */
[----:B------:R-:W-:-:S04]  /*f4b0*/  IADD3 R22, P5, PT, R10, R0, RZ ;  /* 0x000000000a167210 */ /* 0x000fc80007fbe0ff */
[----:B------:R-:W-:Y:S01]  /*f4c0*/  LEA.HI.X.SX32 R10, R10, R2, 0x1, P5 ;  /* 0x000000020a0a7211 */ /* 0x000fe200028f0eff */
[----:B------:R-:W-:Y:S01]  /*f4d0*/  VIADD R11, R23, 0xffffff68 ;  /* 0xffffff68170b7836 */ /* 0x000fe20000000000 */
[----:B------:R-:W-:Y:S01]  /*f4e0*/  PRMT R35, RZ, 0x7610, R35 ;  /* 0x00007610ff237816 */ /* 0x000fe20000000023 */
[----:B0-----:R-:W-:Y:S01]  /*f4f0*/  @!P0 IMAD.MOV.U32 R6, RZ, RZ, R22 ;  /* 0x000000ffff068224 */ /* 0x001fe200078e0016 */
[----:B----4-:R-:W-:Y:S04]  /*f500*/  STL [R1+0xd20], R34 ;  /* 0x000d202201007387 */ /* 0x010fe80000100800 */
[----:B------:R0:W-:Y:S01]  /*f510*/  STL [R1+0x958], R3 ;  /* 0x0009580301007387 */ /* 0x0001e20000100800 */
[----:B------:R-:W-:-:S03]  /*f520*/  IMAD R9, R4, 0x9f, RZ ;  /* 0x0000009f04097824 */ /* 0x000fc600078e02ff */
[----:B------:R1:W-:Y:S01]  /*f530*/  STL [R1+0x954], R7 ;  /* 0x0009540701007387 */ /* 0x0003e20000100800 */
[----:B------:R-:W-:Y:S01]  /*f540*/  ISETP.GE.U32.AND P4, PT, R11, 0x7ffffe69, PT ;  /* 0x7ffffe690b00780c */ /* 0x000fe20003f86070 */
[----:B------:R-:W-:Y:S02]  /*f550*/  VIADD R11, R23, 0xffffff69 ;  /* 0xffffff69170b7836 */ /* 0x000fe40000000000 */
[----:B------:R-:W-:Y:S04]  /*f560*/  STL [R1+0x950], R22 ;  /* 0x0009501601007387 */ /* 0x000fe80000100800 */
[----:B0-----:R-:W4:Y:S01]  /*f570*/  LDL.LU R3, [R1+0xd30] ;  /* 0x000d300001037983 */ /* 0x001f220000300800 */
[----:B-1----:R-:W-:-:S03]  /*f580*/  @!P0 IMAD.MOV.U32 R7, RZ, RZ, R10 ;  /* 0x000000ffff078224 */ /* 0x002fc600078e000a */
[----:B------:R-:W-:Y:S04]  /*f590*/  STL [R1+0x94c], R10 ;  /* 0x00094c0a01007387 */ /* 0x000fe80000100800 */
[----:B------:R0:W3:Y:S01]  /*f5a0*/  @!P0 LDG.E.U8 R35, desc[UR4][R6.64] ;  /* 0x0000000406238981 */ /* 0x0000e2000c1e1100 */
[----:B------:R-:W-:Y:S02]  /*f5b0*/  ISETP.GE.U32.AND P3, PT, R11, 0x7ffffe6a, PT ;  /* 0x7ffffe6a0b00780c */ /* 0x000fe40003f66070 */
[----:B------:R-:W-:Y:S01]  /*f5c0*/  PRMT R11, RZ, 0x7610, R11 ;  /* 0x00007610ff0b7816 */ /* 0x000fe2000000000b */
[----:B0-----:R-:W-:-:S05]  /*f5d0*/  VIADD R6, R23, 0xffffff70 ;  /* 0xffffff7017067836 */ /* 0x001fca0000000000 */
[----:B------:R-:W-:Y:S01]  /*f5e0*/  ISETP.GE.U32.AND P0, PT, R6, 0x7ffffe71, PT ;  /* 0x7ffffe710600780c */ /* 0x000fe20003f06070 */
[----:B--2---:R0:W-:Y:S02]  /*f5f0*/  STL [R1+0x7c], R15 ;  /* 0x00007c0f01007387 */ /* 0x0041e40000100800 */
[----:B0-----:R-:W-:-:S04]  /*f600*/  IADD3 R15, P5, PT, R9, R0, RZ ;  /* 0x00000000090f7210 */ /* 0x001fc80007fbe0ff */
[----:B------:R-:W-:Y:S01]  /*f610*/  LEA.HI.X.SX32 R7, R9, R2, 0x1, P5 ;  /* 0x0000000209077211 */ /* 0x000fe200028f0eff */
[----:B------:R-:W-:-:S05]  /*f620*/  @!P6 IMAD.MOV.U32 R6, RZ, RZ, R15 ;  /* 0x000000ffff06e224 */ /* 0x000fca00078e000f */
[----:B------:R0:W2:Y:S01]  /*f630*/  @!P6 LDG.E.U8 R11, desc[UR4][R6.64] ;  /* 0x00000004060be981 */ /* 0x0000a2000c1e1100 */
[----:B------:R-:W-:Y:S02]  /*f640*/  IMAD R10, R4, 0x9e, RZ ;  /* 0x0000009e040a7824 */ /* 0x000fe400078e02ff */
[----:B------:R-:W-:-:S03]  /*f650*/  VIADD R9, R23, 0xffffff71 ;  /* 0xffffff7117097836 */ /* 0x000fc60000000000 */
[----:B------:R-:W-:Y:S02]  /*f660*/  IADD3 R22, P5, PT, R10, R0, RZ ;  /* 0x000000000a167210 */ /* 0x000fe40007fbe0ff */
[----:B------:R-:W-:Y:S01]  /*f670*/  ISETP.GE.U32.AND P6, PT, R9, 0x7ffffe72, PT ;  /* 0x7ffffe720900780c */ /* 0x000fe20003fc6070 */
[----:B------:R-:W-:Y:S01]  /*f680*/  IMAD R9, R4, 0x97, RZ ;  /* 0x0000009704097824 */ /* 0x000fe200078e02ff */
[----:B------:R-:W-:Y:S01]  /*f690*/  STL [R1+0x920], R15 ;  /* 0x0009200f01007387 */ /* 0x000fe20000100800 */
[----:B------:R-:W-:Y:S01]  /*f6a0*/  PRMT R36, RZ, 0x7610, R36 ;  /* 0x00007610ff247816 */ /* 0x000fe20000000024 */
[----:B0-----:R-:W-:Y:S02]  /*f6b0*/  @!P2 IMAD.MOV.U32 R6, RZ, RZ, R22 ;  /* 0x000000ffff06a224 */ /* 0x001fe400078e0016 */
[----:B------:R0:W-:Y:S04]  /*f6c0*/  STL [R1+0x91c], R7 ;  /* 0x00091c0701007387 */ /* 0x0001e80000100800 */
[----:B------:R-:W-:Y:S01]  /*f6d0*/  STL [R1+0x918], R22 ;  /* 0x0009181601007387 */ /* 0x000fe20000100800 */
[----:B0-----:R-:W-:-:S02]  /*f6e0*/  LEA.HI.X.SX32 R7, R10, R2, 0x1, P5 ;  /* 0x000000020a077211 */ /* 0x001fc400028f0eff */
[----:B------:R-:W-:-:S03]  /*f6f0*/  IADD3 R15, P5, PT, R9, R0, RZ ;  /* 0x00000000090f7210 */ /* 0x000fc60007fbe0ff */
[----:B------:R0:W3:Y:S02]  /*f700*/  @!P2 LDG.E.U8 R36, desc[UR4][R6.64] ;  /* 0x000000040624a981 */ /* 0x0000e4000c1e1100 */
[----:B0-----:R-:W-:Y:S02]  /*f710*/  LEA.HI.X.SX32 R6, R9, R2, 0x1, P5 ;  /* 0x0000000209067211 */ /* 0x001fe400028f0eff */
[----:B------:R-:W-:Y:S01]  /*f720*/  PRMT R21, RZ, 0x7610, R21 ;  /* 0x00007610ff157816 */ /* 0x000fe20000000015 */
[----:B------:R-:W-:Y:S01]  /*f730*/  IMAD R10, R4, 0x96, RZ ;  /* 0x00000096040a7824 */ /* 0x000fe200078e02ff */
[----:B------:R-:W-:Y:S01]  /*f740*/  PRMT R37, RZ, 0x7610, R37 ;  /* 0x00007610ff257816 */ /* 0x000fe20000000025 */
[----:B--2---:R-:W-:Y:S04]  /*f750*/  STL [R1+0x5c], R11 ;  /* 0x00005c0b01007387 */ /* 0x004fe80000100800 */
[----:B------:R0:W-:Y:S02]  /*f760*/  STL [R1+0x914], R7 ;  /* 0x0009140701007387 */ /* 0x0001e40000100800 */
[----:B0-----:R-:W-:-:S02]  /*f770*/  IMAD.MOV.U32 R7, RZ, RZ, R15 ;  /* 0x000000ffff077224 */ /* 0x001fc400078e000f */
[----:B------:R-:W-:Y:S03]  /*f780*/  STL [R1+0x8e8], R15 ;  /* 0x0008e80f01007387 */ /* 0x000fe60000100800 */
[-C--:B------:R-:W-:Y:S01]  /*f790*/  @!P4 LOP3.LUT R7, R7, R6.reuse, RZ, 0x3c, !PT ;  /* 0x000000060707c212 */ /* 0x080fe200078e3cff */
[----:B------:R0:W-:Y:S03]  /*f7a0*/  STL [R1+0x8e4], R6 ;  /* 0x0008e40601007387 */ /* 0x0001e60000100800 */
[----:B0-----:R-:W-:-:S04]  /*f7b0*/  @!P4 LOP3.LUT R6, R7, R6, RZ, 0x3c, !PT ;  /* 0x000000060706c212 */ /* 0x001fc800078e3cff */
[----:B------:R-:W-:-:S05]  /*f7c0*/  @!P4 LOP3.LUT R7, R7, R6, RZ, 0x3c, !PT ;  /* 0x000000060707c212 */ /* 0x000fca00078e3cff */
[----:B------:R0:W2:Y:S01]  /*f7d0*/  @!P4 LDG.E.U8 R21, desc[UR4][R6.64] ;  /* 0x000000040615c981 */ /* 0x0000a2000c1e1100 */
[----:B------:R-:W-:-:S04]  /*f7e0*/  IADD3 R15, P5, PT, R10, R0, RZ ;  /* 0x000000000a0f7210 */ /* 0x000fc80007fbe0ff */
[----:B------:R-:W-:Y:S01]  /*f7f0*/  LEA.HI.X.SX32 R22, R10, R2, 0x1, P5 ;  /* 0x000000020a167211 */ /* 0x000fe200028f0eff */
[----:B0-----:R-:W-:-:S04]  /*f800*/  @!P3 IMAD.MOV.U32 R6, RZ, RZ, R15 ;  /* 0x000000ffff06b224 */ /* 0x001fc800078e000f */
[----:B------:R-:W-:-:S05]  /*f810*/  @!P3 IMAD.MOV.U32 R7, RZ, RZ, R22 ;  /* 0x000000ffff07b224 */ /* 0x000fca00078e0016 */
[----:B------:R0:W3:Y:S01]  /*f820*/  @!P3 LDG.E.U8 R37, desc[UR4][R6.64] ;  /* 0x000000040625b981 */ /* 0x0000e2000c1e1100 */
[----:B------:R-:W-:Y:S02]  /*f830*/  IMAD R9, R4, 0x8f, RZ ;  /* 0x0000008f04097824 */ /* 0x000fe400078e02ff */
[----:B------:R-:W-:Y:S01]  /*f840*/  VIADD R11, R23, 0xffffff78 ;  /* 0xffffff78170b7836 */ /* 0x000fe20000000000 */
[----:B------:R-:W-:Y:S04]  /*f850*/  STL [R1+0x8e0], R15 ;  /* 0x0008e00f01007387 */ /* 0x000fe80000100800 */
[----:B------:R-:W-:Y:S01]  /*f860*/  STL [R1+0x8dc], R22 ;  /* 0x0008dc1601007387 */ /* 0x000fe20000100800 */
[----:B------:R-:W-:Y:S01]  /*f870*/  ISETP.GE.U32.AND P2, PT, R11, 0x7ffffe79, PT ;  /* 0x7ffffe790b00780c */ /* 0x000fe20003f46070 */
[----:B------:R-:W-:-:S02]  /*f880*/  VIADD R11, R23, 0xffffff79 ;  /* 0xffffff79170b7836 */ /* 0x000fc40000000000 */
[----:B0-----:R-:W-:-:S03]  /*f890*/  VIADD R6, R23, 0xffffff80 ;  /* 0xffffff8017067836 */ /* 0x001fc60000000000 */
[----:B------:R-:W-:Y:S02]  /*f8a0*/  ISETP.GE.U32.AND P4, PT, R11, 0x7ffffe7a, PT ;  /* 0x7ffffe7a0b00780c */ /* 0x000fe40003f86070 */
[----:B------:R-:W-:Y:S02]  /*f8b0*/  PRMT R11, RZ, 0x7610, R11 ;  /* 0x00007610ff0b7816 */ /* 0x000fe4000000000b */
[----:B------:R-:W-:Y:S01]  /*f8c0*/  ISETP.GE.U32.AND P3, PT, R6, 0x7ffffe81, PT ;  /* 0x7ffffe810600780c */ /* 0x000fe20003f66070 */
[----:B------:R-:W-:Y:S01]  /*f8d0*/  IMAD R10, R4, 0x8e, RZ ;  /* 0x0000008e040a7824 */ /* 0x000fe200078e02ff */
[----:B------:R-:W-:Y:S02]  /*f8e0*/  PRMT R24, RZ, 0x7610, R24 ;  /* 0x00007610ff187816 */ /* 0x000fe40000000018 */
[----:B------:R-:W-:Y:S01]  /*f8f0*/  PRMT R20, RZ, 0x7610, R20 ;  /* 0x00007610ff147816 */ /* 0x000fe20000000014 */
[----:B--2---:R0:W-:Y:S02]  /*f900*/  STL [R1+0x60], R21 ;  /* 0x0000601501007387 */ /* 0x0041e40000100800 */
[----:B0-----:R-:W-:-:S04]  /*f910*/  IADD3 R21, P5, PT, R9, R0, RZ ;  /* 0x0000000009157210 */ /* 0x001fc80007fbe0ff */
[----:B------:R-:W-:Y:S01]  /*f920*/  LEA.HI.X.SX32 R22, R9, R2, 0x1, P5 ;  /* 0x0000000209167211 */ /* 0x000fe200028f0eff */
[----:B------:R-:W-:Y:S02]  /*f930*/  @!P0 IMAD.MOV.U32 R6, RZ, RZ, R21 ;  /* 0x000000ffff068224 */ /* 0x000fe400078e0015 */
[----:B------:R-:W-:Y:S02]  /*f940*/  VIADD R9, R23, 0xffffff81 ;  /* 0xffffff8117097836 */ /* 0x000fe40000000000 */
[----:B------:R-:W-:Y:S01]  /*f950*/  @!P0 IMAD.MOV.U32 R7, RZ, RZ, R22 ;  /* 0x000000ffff078224 */ /* 0x000fe200078e0016 */
[----:B------:R-:W-:Y:S01]  /*f960*/  IADD3 R15, P5, PT, R10, R0, RZ ;  /* 0x000000000a0f7210 */ /* 0x000fe20007fbe0ff */
[----:B---3--:R-:W-:Y:S04]  /*f970*/  STL.64 [R1+0xd28], R36 ;  /* 0x000d282401007387 */ /* 0x008fe80000100a00 */
[----:B------:R0:W2:Y:S01]  /*f980*/  @!P0 LDG.E.U8 R11, desc[UR4][R6.64] ;  /* 0x00000004060b8981 */ /* 0x0000a2000c1e1100 */
[----:B------:R-:W-:Y:S01]  /*f990*/  ISETP.GE.U32.AND P0, PT, R9, 0x7ffffe82, PT ;  /* 0x7ffffe820900780c */ /* 0x000fe20003f06070 */
[----:B------:R-:W-:-:S02]  /*f9a0*/  IMAD R9, R4, 0x87, RZ ;  /* 0x0000008704097824 */ /* 0x000fc400078e02ff */
[----:B------:R1:W-:Y:S04]  /*f9b0*/  STL [R1+0x8b0], R21 ;  /* 0x0008b01501007387 */ /* 0x0003e80000100800 */
[----:B------:R3:W-:Y:S01]  /*f9c0*/  STL [R1+0x8ac], R22 ;  /* 0x0008ac1601007387 */ /* 0x0007e20000100800 */
[----:B-1----:R-:W-:Y:S01]  /*f9d0*/  LEA.HI.X.SX32 R21, R10, R2, 0x1, P5 ;  /* 0x000000020a157211 */ /* 0x002fe200028f0eff */
[----:B0-----:R-:W-:Y:S01]  /*f9e0*/  @!P6 IMAD.MOV.U32 R6, RZ, RZ, R15 ;  /* 0x000000ffff06e224 */ /* 0x001fe200078e000f */
[----:B---3--:R-:W-:-:S03]  /*f9f0*/  IADD3 R22, P5, PT, R9, R0, RZ ;  /* 0x0000000009167210 */ /* 0x008fc60007fbe0ff */
[----:B------:R-:W-:Y:S01]  /*fa00*/  @!P6 IMAD.MOV.U32 R7, RZ, RZ, R21 ;  /* 0x000000ffff07e224 */ /* 0x000fe200078e0015 */
[----:B------:R-:W-:-:S04]  /*fa10*/  LEA.HI.X.SX32 R36, R9, R2, 0x1, P5 ;  /* 0x0000000209247211 */ /* 0x000fc800028f0eff */
[----:B------:R0:W3:Y:S02]  /*fa20*/  @!P6 LDG.E.U8 R24, desc[UR4][R6.64] ;  /* 0x000000040618e981 */ /* 0x0000e4000c1e1100 */
[----:B0-----:R-:W-:Y:S02]  /*fa30*/  @!P2 IMAD.MOV.U32 R6, RZ, RZ, R22 ;  /* 0x000000ffff06a224 */ /* 0x001fe400078e0016 */
[----:B------:R-:W-:-:S05]  /*fa40*/  @!P2 IMAD.MOV.U32 R7, RZ, RZ, R36 ;  /* 0x000000ffff07a224 */ /* 0x000fca00078e0024 */
[----:B------:R0:W3:Y:S01]  /*fa50*/  @!P2 LDG.E.U8 R20, desc[UR4][R6.64] ;  /* 0x000000040614a981 */ /* 0x0000e2000c1e1100 */
[----:B------:R-:W-:-:S03]  /*fa60*/  IMAD R10, R4, 0x86, RZ ;  /* 0x00000086040a7824 */ /* 0x000fc600078e02ff */
[----:B------:R1:W-:Y:S01]  /*fa70*/  STL [R1+0x8a8], R15 ;  /* 0x0008a80f01007387 */ /* 0x0003e20000100800 */
[----:B------:R-:W-:Y:S01]  /*fa80*/  IMAD R9, R4, 0x7f, RZ ;  /* 0x0000007f04097824 */ /* 0x000fe200078e02ff */
[----:B------:R-:W-:Y:S02]  /*fa90*/  PRMT R25, RZ, 0x7610, R25 ;  /* 0x00007610ff197816 */ /* 0x000fe40000000019 */
[----:B-1----:R-:W-:-:S05]  /*faa0*/  IADD3 R15, P5, PT, R10, R0, RZ ;  /* 0x000000000a0f7210 */ /* 0x002fca0007fbe0ff */
[----:B0-----:R-:W-:Y:S01]  /*fab0*/  @!P4 IMAD.MOV.U32 R6, RZ, RZ, R15 ;  /* 0x000000ffff06c224 */ /* 0x001fe200078e000f */
[----:B------:R-:W-:Y:S02]  /*fac0*/  PRMT R26, RZ, 0x7610, R26 ;  /* 0x00007610ff1a7816 */ /* 0x000fe4000000001a */
[----:B------:R-:W-:Y:S01]  /*fad0*/  PRMT R19, RZ, 0x7610, R19 ;  /* 0x00007610ff137816 */ /* 0x000fe20000000013 */
[----:B--2---:R0:W-:Y:S04]  /*fae0*/  STL [R1+0x64], R11 ;  /* 0x0000640b01007387 */ /* 0x0041e80000100800 */
[----:B------:R1:W-:Y:S04]  /*faf0*/  STL [R1+0x8a4], R21 ;  /* 0x0008a41501007387 */ /* 0x0003e80000100800 */
[----:B------:R-:W-:Y:S01]  /*fb00*/  STL [R1+0x878], R22 ;  /* 0x0008781601007387 */ /* 0x000fe20000100800 */
[----:B0-----:R-:W-:Y:S01]  /*fb10*/  VIADD R11, R23, 0xffffff88 ;  /* 0xffffff88170b7836 */ /* 0x001fe20000000000 */
[----:B-1----:R-:W-:-:S02]  /*fb20*/  LEA.HI.X.SX32 R21, R10, R2, 0x1, P5 ;  /* 0x000000020a157211 */ /* 0x002fc400028f0eff */
[----:B------:R-:W-:Y:S04]  /*fb30*/  STL [R1+0x874], R36 ;  /* 0x0008742401007387 */ /* 0x000fe80000100800 */
[----:B------:R-:W-:Y:S01]  /*fb40*/  STL [R1+0x870], R15 ;  /* 0x0008700f01007387 */ /* 0x000fe20000100800 */
[----:B------:R-:W-:-:S03]  /*fb50*/  @!P4 IMAD.MOV.U32 R7, RZ, RZ, R21 ;  /* 0x000000ffff07c224 */ /* 0x000fc600078e0015 */
[----:B------:R-:W-:Y:S01]  /*fb60*/  STL [R1+0x86c], R21 ;  /* 0x00086c1501007387 */ /* 0x000fe20000100800 */
[----:B------:R-:W-:Y:S01]  /*fb70*/  ISETP.GE.U32.AND P6, PT, R11, 0x7ffffe89, PT ;  /* 0x7ffffe890b00780c */ /* 0x000fe20003fc6070 */
[----:B------:R-:W-:Y:S02]  /*fb80*/  VIADD R11, R23, 0xffffff89 ;  /* 0xffffff89170b7836 */ /* 0x000fe40000000000 */
[----:B------:R0:W2:Y:S03]  /*fb90*/  @!P4 LDG.E.U8 R25, desc[UR4][R6.64] ;  /* 0x000000040619c981 */ /* 0x0000a6000c1e1100 */
[----:B------:R-:W-:Y:S02]  /*fba0*/  ISETP.GE.U32.AND P2, PT, R11, 0x7ffffe8a, PT ;  /* 0x7ffffe8a0b00780c */ /* 0x000fe40003f46070 */
[----:B------:R-:W-:Y:S01]  /*fbb0*/  PRMT R11, RZ, 0x7610, R11 ;  /* 0x00007610ff0b7816 */ /* 0x000fe2000000000b */
[----:B0-----:R-:W-:Y:S01]  /*fbc0*/  VIADD R6, R23, 0xffffff90 ;  /* 0xffffff9017067836 */ /* 0x001fe20000000000 */
[----:B---3--:R0:W-:Y:S04]  /*fbd0*/  STL [R1+0x68], R20 ;  /* 0x0000681401007387 */ /* 0x0081e80000100800 */
[----:B------:R-:W-:-:S02]  /*fbe0*/  ISETP.GE.U32.AND P4, PT, R6, 0x7ffffe91, PT ;  /* 0x7ffffe910600780c */ /* 0x000fc40003f86070 */
[----:B0-----:R-:W-:-:S04]  /*fbf0*/  IADD3 R20, P5, PT, R9, R0, RZ ;  /* 0x0000000009147210 */ /* 0x001fc80007fbe0ff */
[----:B------:R-:W-:Y:S01]  /*fc00*/  LEA.HI.X.SX32 R21, R9, R2, 0x1, P5 ;  /* 0x0000000209157211 */ /* 0x000fe200028f0eff */
[----:B------:R-:W-:Y:S02]  /*fc10*/  @!P3 IMAD.MOV.U32 R6, RZ, RZ, R20 ;  /* 0x000000ffff06b224 */ /* 0x000fe400078e0014 */
[----:B------:R-:W-:Y:S02]  /*fc20*/  IMAD R10, R4, 0x7e, RZ ;  /* 0x0000007e040a7824 */ /* 0x000fe400078e02ff */
[----:B------:R-:W-:Y:S02]  /*fc30*/  @!P3 IMAD.MOV.U32 R7, RZ, RZ, R21 ;  /* 0x000000ffff07b224 */ /* 0x000fe400078e0015 */
[----:B------:R-:W-:Y:S01]  /*fc40*/  VIADD R9, R23, 0xffffff91 ;  /* 0xffffff9117097836 */ /* 0x000fe20000000000 */
[----:B------:R-:W-:Y:S02]  /*fc50*/  IADD3 R15, P5, PT, R10, R0, RZ ;  /* 0x000000000a0f7210 */ /* 0x000fe40007fbe0ff */
[----:B------:R0:W3:Y:S02]  /*fc60*/  @!P3 LDG.E.U8 R11, desc[UR4][R6.64] ;  /* 0x00000004060bb981 */ /* 0x0000e4000c1e1100 */
[----:B------:R-:W-:Y:S01]  /*fc70*/  ISETP.GE.U32.AND P3, PT, R9, 0x7ffffe92, PT ;  /* 0x7ffffe920900780c */ /* 0x000fe20003f66070 */
[----:B------:R-:W-:Y:S01]  /*fc80*/  IMAD R9, R4, 0x77, RZ ;  /* 0x0000007704097824 */ /* 0x000fe200078e02ff */
[----:B------:R1:W-:Y:S04]  /*fc90*/  STL [R1+0x840], R20 ;  /* 0x0008401401007387 */ /* 0x0003e80000100800 */
[----:B------:R4:W-:Y:S01]  /*fca0*/  STL [R1+0x83c], R21 ;  /* 0x00083c1501007387 */ /* 0x0009e20000100800 */
[----:B-1----:R-:W-:Y:S01]  /*fcb0*/  LEA.HI.X.SX32 R20, R10, R2, 0x1, P5 ;  /* 0x000000020a147211 */ /* 0x002fe200028f0eff */
[----:B0-----:R-:W-:Y:S01]  /*fcc0*/  @!P0 IMAD.MOV.U32 R6, RZ, RZ, R15 ;  /* 0x000000ffff068224 */ /* 0x001fe200078e000f */
[----:B----4-:R-:W-:-:S03]  /*fcd0*/  IADD3 R21, P5, PT, R9, R0, RZ ;  /* 0x0000000009157210 */ /* 0x010fc60007fbe0ff */
[----:B------:R-:W-:Y:S01]  /*fce0*/  @!P0 IMAD.MOV.U32 R7, RZ, RZ, R20 ;  /* 0x000000ffff078224 */ /* 0x000fe200078e0014 */
[----:B------:R-:W-:-:S04]  /*fcf0*/  LEA.HI.X.SX32 R22, R9, R2, 0x1, P5 ;  /* 0x0000000209167211 */ /* 0x000fc800028f0eff */
[----:B------:R0:W4:Y:S02]  /*fd00*/  @!P0 LDG.E.U8 R26, desc[UR4][R6.64] ;  /* 0x00000004061a8981 */ /* 0x000124000c1e1100 */
[----:B0-----:R-:W-:Y:S02]  /*fd10*/  @!P6 IMAD.MOV.U32 R6, RZ, RZ, R21 ;  /* 0x000000ffff06e224 */ /* 0x001fe400078e0015 */
[----:B------:R-:W-:-:S05]  /*fd20*/  @!P6 IMAD.MOV.U32 R7, RZ, RZ, R22 ;  /* 0x000000ffff07e224 */ /* 0x000fca00078e0016 */
[----:B------:R0:W2:Y:S01]  /*fd30*/  @!P6 LDG.E.U8 R19, desc[UR4][R6.64] ;  /* 0x000000040613e981 */ /* 0x0000a2000c1e1100 */
        /* <DEDUP_REMOVED lines=8> */
[----:B---3--:R0:W-:Y:S04]  /*fdc0*/  STL [R1+0x6c], R11 ;  /* 0x00006c0b01007387 */ /* 0x0081e80000100800 */
        /* <DEDUP_REMOVED lines=10> */
[----:B------:R0:W3:Y:S03]  /*fe70*/  @!P2 LDG.E.U8 R27, desc[UR4][R6.64] ;  /* 0x00000004061ba981 */ /* 0x0000e6000c1e1100 */
[----:B------:R-:W-:Y:S02]  /*fe80*/  ISETP.GE.U32.AND P5, PT, R11, 0x7ffffe9a, PT ;  /* 0x7ffffe9a0b00780c */ /* 0x000fe40003fa6070 */
[----:B------:R-:W-:Y:S01]  /*fe90*/  PRMT R11, RZ, 0x7610, R11 ;  /* 0x00007610ff0b7816 */ /* 0x000fe2000000000b */
[----:B0-----:R-:W-:Y:S01]  /*fea0*/  VIADD R6, R23, 0xffffffa0 ;  /* 0xffffffa017067836 */ /* 0x001fe20000000000 */
[----:B--2---:R0:W-:Y:S04]  /*feb0*/  STL [R1+0x70], R19 ;  /* 0x0000701301007387 */ /* 0x0041e80000100800 */
        /* <DEDUP_REMOVED lines=8> */
[----:B------:R0:W2:Y:S02]  /*ff40*/  @!P4 LDG.E.U8 R11, desc[UR4][R6.64] ;  /* 0x00000004060bc981 */ /* 0x0000a4000c1e1100 */
        /* <DEDUP_REMOVED lines=108> */
[----:B-1----:R-:W-:Y:S02]  /*10610*/  IADD3 R15, P6, PT, R10, R0, RZ ;  /* 0x000000000a0f7210 */ /* 0x002fe40007fde0ff */
[----:B------:R-:W-:-:S03]  /*10620*/  PRMT R33, RZ, 0x7610, R33 ;  /* 0x00007610ff217816 */ /* 0x000fc60000000021 */
[----:B0-----:R-:W-:Y:S01]  /*10630*/  @!P3 IMAD.MOV.U32 R6, RZ, RZ, R15 ;  /* 0x000000ffff06b224 */ /* 0x001fe200078e000f */
[----:B------:R-:W-:Y:S01]  /*10640*/  PRMT R14, RZ, 0x7610, R14 ;  /* 0x00007610ff0e7816 */ /* 0x000fe2000000000e */
[----:B--2---:R-:W-:Y:S04]  /*10650*/  STL [R1+0x34], R11 ;  /* 0x0000340b01007387 */ /* 0x004fe80000100800 */
[----:B------:R0:W-:Y:S04]  /*10660*/  STL [R1+0x6e4], R16 ;  /* 0x0006e41001007387 */ /* 0x0001e80000100800 */
[----:B------:R-:W-:Y:S01]  /*10670*/  STL [R1+0x6b8], R18 ;  /* 0x0006b81201007387 */ /* 0x000fe20000100800 */
[----:B0-----:R-:W-:-:S03]  /*10680*/  LEA.HI.X.SX32 R16, R10, R2, 0x1, P6 ;  /* 0x000000020a107211 */ /* 0x001fc600030f0eff */
[----:B------:R-:W-:Y:S04]  /*10690*/  STL [R1+0x6b4], R19 ;  /* 0x0006b41301007387 */ /* 0x000fe80000100800 */
[----:B------:R-:W-:Y:S04]  /*106a0*/  STL [R1+0x6b0], R15 ;  /* 0x0006b00f01007387 */ /* 0x000fe80000100800 */
[----:B------:R-:W-:Y:S01]  /*106b0*/  STL [R1+0x6ac], R16 ;  /* 0x0006ac1001007387 */ /* 0x000fe20000100800 */
[----:B------:R-:W-:-:S05]  /*106c0*/  @!P3 IMAD.MOV.U32 R7, RZ, RZ, R16 ;  /* 0x000000ffff07b224 */ /* 0x000fca00078e0010 */
[----:B------:R0:W2:Y:S04]  /*106d0*/  @!P3 LDG.E.U8 R33, desc[UR4][R6.64] ;  /* 0x000000040621b981 */ /* 0x0000a8000c1e1100 */
[----:B---3--:R1:W-:Y:S02]  /*106e0*/  STL [R1+0x38], R17 ;  /* 0x0000381101007387 */ /* 0x0083e40000100800 */
[----:B-1----:R-:W-:-:S04]  /*106f0*/  IADD3 R17, P4, PT, R9, R0, RZ ;  /* 0x0000000009117210 */ /* 0x002fc80007f9e0ff */
[----:B------:R-:W-:Y:S01]  /*10700*/  LEA.HI.X.SX32 R18, R9, R2, 0x1, P4 ;  /* 0x0000000209127211 */ /* 0x000fe200020f0eff */
[----:B0-----:R-:W-:-:S04]  /*10710*/  @!P0 IMAD.MOV.U32 R6, RZ, RZ, R17 ;  /* 0x000000ffff068224 */ /* 0x001fc800078e0011 */
[----:B------:R-:W-:-:S05]  /*10720*/  @!P0 IMAD.MOV.U32 R7, RZ, RZ, R18 ;  /* 0x000000ffff078224 */ /* 0x000fca00078e0012 */
[----:B------:R0:W3:Y:S01]  /*10730*/  @!P0 LDG.E.U8 R14, desc[UR4][R6.64] ;  /* 0x00000004060e8981 */ /* 0x0000e2000c1e1100 */
[----:B------:R-:W-:Y:S02]  /*10740*/  IMAD R10, R4, 0x3e, RZ ;  /* 0x0000003e040a7824 */ /* 0x000fe400078e02ff */
[----:B------:R-:W-:-:S03]  /*10750*/  VIADD R11, R23, 0xffffffc8 ;  /* 0xffffffc8170b7836 */ /* 0x000fc60000000000 */
[C---:B------:R-:W-:Y:S01]  /*10760*/  IADD3 R15, P3, PT, R10.reuse, R0, RZ ;  /* 0x000000000a0f7210 */ /* 0x040fe20007f7e0ff */
[----:B------:R-:W-:Y:S03]  /*10770*/  STL [R1+0x680], R17 ;  /* 0x0006801101007387 */ /* 0x000fe60000100800 */
[----:B------:R-:W-:Y:S01]  /*10780*/  LEA.HI.X.SX32 R16, R10, R2, 0x1, P3 ;  /* 0x000000020a107211 */ /* 0x000fe200018f0eff */
[----:B------:R-:W-:Y:S01]  /*10790*/  IMAD R9, R4, 0x37, RZ ;  /* 0x0000003704097824 */ /* 0x000fe200078e02ff */
[----:B------:R-:W-:Y:S01]  /*107a0*/  ISETP.GE.U32.AND P2, PT, R11, 0x7ffffec9, PT ;  /* 0x7ffffec90b00780c */ /* 0x000fe20003f46070 */
[----:B------:R-:W-:Y:S01]  /*107b0*/  STL [R1+0x678], R15 ;  /* 0x0006780f01007387 */ /* 0x000fe20000100800 */
[----:B------:R-:W-:Y:S01]  /*107c0*/  PRMT R34, RZ, 0x7610, R34 ;  /* 0x00007610ff227816 */ /* 0x000fe20000000022 */
[----:B0-----:R-:W-:Y:S02]  /*107d0*/  @!P5 IMAD.MOV.U32 R6, RZ, RZ, R15 ;  /* 0x000000ffff06d224 */ /* 0x001fe400078e000f */
[----:B------:R-:W-:Y:S01]  /*107e0*/  STL [R1+0x67c], R18 ;  /* 0x00067c1201007387 */ /* 0x000fe20000100800 */
[----:B------:R-:W-:-:S03]  /*107f0*/  @!P5 IMAD.MOV.U32 R7, RZ, RZ, R16 ;  /* 0x000000ffff07d224 */ /* 0x000fc600078e0010 */
[----:B------:R-:W-:Y:S04]  /*10800*/  STL [R1+0x674], R16 ;  /* 0x0006741001007387 */ /* 0x000fe80000100800 */
[----:B------:R0:W2:Y:S01]  /*10810*/  @!P5 LDG.E.U8 R34, desc[UR4][R6.64] ;  /* 0x000000040622d981 */ /* 0x0000a2000c1e1100 */
[----:B------:R-:W-:Y:S01]  /*10820*/  PRMT R5, RZ, 0x7610, R5 ;  /* 0x00007610ff057816 */ /* 0x000fe20000000005 */
[----:B0-----:R-:W-:Y:S01]  /*10830*/  VIADD R6, R23, 0xffffffd0 ;  /* 0xffffffd017067836 */ /* 0x001fe20000000000 */
[----:B------:R-:W-:Y:S01]  /*10840*/  PRMT R13, RZ, 0x7610, R13 ;  /* 0x00007610ff0d7816 */ /* 0x000fe2000000000d */
[----:B---3--:R0:W-:Y:S02]  /*10850*/  STL [R1+0x3c], R14 ;  /* 0x00003c0e01007387 */ /* 0x0081e40000100800 */
[----:B0-----:R-:W-:-:S04]  /*10860*/  IADD3 R14, P0, PT, R9, R0, RZ ;  /* 0x00000000090e7210 */ /* 0x001fc80007f1e0ff */
[----:B------:R-:W-:Y:S02]  /*10870*/  LEA.HI.X.SX32 R15, R9, R2, 0x1, P0 ;  /* 0x00000002090f7211 */ /* 0x000fe400000f0eff */
[----:B------:R-:W-:Y:S01]  /*10880*/  ISETP.GE.U32.AND P0, PT, R6, 0x7ffffed1, PT ;  /* 0x7ffffed10600780c */ /* 0x000fe20003f06070 */
[----:B------:R-:W-:Y:S02]  /*10890*/  @!P2 IMAD.MOV.U32 R6, RZ, RZ, R14 ;  /* 0x000000ffff06a224 */ /* 0x000fe400078e000e */
[----:B------:R-:W-:Y:S02]  /*108a0*/  @!P2 IMAD.MOV.U32 R7, RZ, RZ, R15 ;  /* 0x000000ffff07a224 */ /* 0x000fe400078e000f */
[----:B------:R-:W-:Y:S01]  /*108b0*/  IMAD R9, R4, 0x2f, RZ ;  /* 0x0000002f04097824 */ /* 0x000fe200078e02ff */
[----:B------:R0:W-:Y:S04]  /*108c0*/  STL [R1+0x644], R14 ;  /* 0x0006440e01007387 */ /* 0x0001e80000100800 */
[----:B------:R1:W3:Y:S01]  /*108d0*/  @!P2 LDG.E.U8 R5, desc[UR4][R6.64] ;  /* 0x000000040605a981 */ /* 0x0002e2000c1e1100 */
[----:B0-----:R-:W-:-:S03]  /*108e0*/  IADD3 R14, P2, PT, R9, R0, RZ ;  /* 0x00000000090e7210 */ /* 0x001fc60007f5e0ff */
[----:B------:R0:W-:Y:S02]  /*108f0*/  STL [R1+0x640], R15 ;  /* 0x0006400f01007387 */ /* 0x0001e40000100800 */
[----:B-1----:R-:W-:Y:S01]  /*10900*/  @!P0 IMAD.MOV.U32 R6, RZ, RZ, R14 ;  /* 0x000000ffff068224 */ /* 0x002fe200078e000e */
[----:B0-----:R-:W-:-:S05]  /*10910*/  LEA.HI.X.SX32 R15, R9, R2, 0x1, P2 ;  /* 0x00000002090f7211 */ /* 0x001fca00010f0eff */
[----:B------:R-:W-:-:S05]  /*10920*/  @!P0 IMAD.MOV.U32 R7, RZ, RZ, R15 ;  /* 0x000000ffff078224 */ /* 0x000fca00078e000f */
[----:B------:R0:W2:Y:S02]  /*10930*/  @!P0 LDG.E.U8 R13, desc[UR4][R6.64] ;  /* 0x00000004060d8981 */ /* 0x0000a4000c1e1100 */
[----:B0-----:R-:W-:-:S05]  /*10940*/  VIADD R6, R23, 0xffffffd8 ;  /* 0xffffffd817067836 */ /* 0x001fca0000000000 */
[----:B------:R-:W-:Y:S01]  /*10950*/  ISETP.GE.U32.AND P0, PT, R6, 0x7ffffed9, PT ;  /* 0x7ffffed90600780c */ /* 0x000fe20003f06070 */
[----:B------:R-:W-:Y:S01]  /*10960*/  IMAD R6, R4, 0x27, RZ ;  /* 0x0000002704067824 */ /* 0x000fe200078e02ff */
[----:B------:R-:W-:Y:S01]  /*10970*/  PRMT R12, RZ, 0x7610, R12 ;  /* 0x00007610ff0c7816 */ /* 0x000fe2000000000c */
[----:B---3--:R-:W-:Y:S04]  /*10980*/  STL [R1+0xcf4], R5 ;  /* 0x000cf40501007387 */ /* 0x008fe80000100800 */
[----:B------:R-:W-:Y:S04]  /*10990*/  STL [R1+0x604], R14 ;  /* 0x0006040e01007387 */ /* 0x000fe80000100800 */
[----:B------:R-:W-:Y:S04]  /*109a0*/  STL [R1+0x600], R15 ;  /* 0x0006000f01007387 */ /* 0x000fe80000100800 */
[----:B--2---:R0:W-:Y:S02]  /*109b0*/  STL [R1+0x44], R13 ;  /* 0x0000440d01007387 */ /* 0x0041e40000100800 */
[----:B0-----:R-:W-:-:S04]  /*109c0*/  IADD3 R13, P2, PT, R6, R0, RZ ;  /* 0x00000000060d7210 */ /* 0x001fc80007f5e0ff */
[----:B------:R-:W-:Y:S01]  /*109d0*/  LEA.HI.X.SX32 R14, R6, R2, 0x1, P2 ;  /* 0x00000002060e7211 */ /* 0x000fe200010f0eff */
[----:B------:R-:W-:-:S04]  /*109e0*/  @!P0 IMAD.MOV.U32 R6, RZ, RZ, R13 ;  /* 0x000000ffff068224 */ /* 0x000fc800078e000d */
[----:B------:R-:W-:-:S05]  /*109f0*/  @!P0 IMAD.MOV.U32 R7, RZ, RZ, R14 ;  /* 0x000000ffff078224 */ /* 0x000fca00078e000e */
[----:B------:R0:W2:Y:S02]  /*10a00*/  @!P0 LDG.E.U8 R12, desc[UR4][R6.64] ;  /* 0x00000004060c8981 */ /* 0x0000a4000c1e1100 */
[----:B0-----:R-:W-:Y:S02]  /*10a10*/  VIADD R6, R23, 0xffffffe0 ;  /* 0xffffffe017067836 */ /* 0x001fe40000000000 */
[----:B------:R-:W-:Y:S03]  /*10a20*/  STL [R1+0x5c4], R13 ;  /* 0x0005c40d01007387 */ /* 0x000fe60000100800 */
[----:B------:R-:W-:Y:S01]  /*10a30*/  ISETP.GE.U32.AND P0, PT, R6, 0x7ffffee1, PT ;  /* 0x7ffffee10600780c */ /* 0x000fe20003f06070 */
[----:B------:R-:W-:Y:S01]  /*10a40*/  IMAD R6, R4, 0x1f, RZ ;  /* 0x0000001f04067824 */ /* 0x000fe200078e02ff */
[----:B------:R-:W-:Y:S01]  /*10a50*/  STL [R1+0x5c0], R14 ;  /* 0x0005c00e01007387 */ /* 0x000fe20000100800 */
[----:B------:R-:W-:-:S03]  /*10a60*/  PRMT R11, RZ, 0x7610, R11 ;  /* 0x00007610ff0b7816 */ /* 0x000fc6000000000b */
        /* <DEDUP_REMOVED lines=11> */
[----:B------:R-:W-:-:S02]  /*10b20*/  PRMT R5, RZ, 0x7610, R5 ;  /* 0x00007610ff057816 */ /* 0x000fc40000000005 */
[----:B------:R-:W-:Y:S01]  /*10b30*/  PRMT R10, RZ, 0x7610, R10 ;  /* 0x00007610ff0a7816 */ /* 0x000fe2000000000a */
[----:B--2---:R0:W-:Y:S02]  /*10b40*/  STL [R1+0x4c], R11 ;  /* 0x00004c0b01007387 */ /* 0x0041e40000100800 */
[----:B0-----:R-:W-:-:S04]  /*10b50*/  IADD3 R11, P2, PT, R6, R0, RZ ;  /* 0x00000000060b7210 */ /* 0x001fc80007f5e0ff */
[----:B------:R-:W-:Y:S01]  /*10b60*/  LEA.HI.X.SX32 R12, R6, R2, 0x1, P2 ;  /* 0x00000002060c7211 */ /* 0x000fe200010f0eff */
[----:B------:R-:W-:-:S04]  /*10b70*/  @!P0 IMAD.MOV.U32 R6, RZ, RZ, R11 ;  /* 0x000000ffff068224 */ /* 0x000fc800078e000b */
[----:B------:R-:W-:-:S05]  /*10b80*/  @!P0 IMAD.MOV.U32 R7, RZ, RZ, R12 ;  /* 0x000000ffff078224 */ /* 0x000fca00078e000c */
[----:B------:R0:W2:Y:S02]  /*10b90*/  @!P0 LDG.E.U8 R5, desc[UR4][R6.64] ;  /* 0x0000000406058981 */ /* 0x0000a4000c1e1100 */
[----:B0-----:R-:W-:-:S05]  /*10ba0*/  VIADD R6, R23, 0xfffffff0 ;  /* 0xfffffff017067836 */ /* 0x001fca0000000000 */
[----:B------:R-:W-:Y:S01]  /*10bb0*/  ISETP.GE.U32.AND P0, PT, R6, 0x7ffffef1, PT ;  /* 0x7ffffef10600780c */ /* 0x000fe20003f06070 */
[----:B------:R-:W-:Y:S01]  /*10bc0*/  IMAD R6, R4, 0xf, RZ ;  /* 0x0000000f04067824 */ /* 0x000fe200078e02ff */
[----:B------:R0:W-:Y:S04]  /*10bd0*/  STL [R1+0x544], R11 ;  /* 0x0005440b01007387 */ /* 0x0001e80000100800 */
[----:B------:R1:W-:Y:S01]  /*10be0*/  STL [R1+0x540], R12 ;  /* 0x0005400c01007387 */ /* 0x0003e20000100800 */
[----:B0-----:R-:W-:-:S04]  /*10bf0*/  IADD3 R11, P2, PT, R6, R0, RZ ;  /* 0x00000000060b7210 */ /* 0x001fc80007f5e0ff */
[----:B-1----:R-:W-:Y:S02]  /*10c00*/  LEA.HI.X.SX32 R12, R6, R2, 0x1, P2 ;  /* 0x00000002060c7211 */ /* 0x002fe400010f0eff */
[----:B------:R-:W-:-:S03]  /*10c10*/  @!P0 IMAD.MOV.U32 R6, RZ, RZ, R11 ;  /* 0x000000ffff068224 */ /* 0x000fc600078e000b */
[----:B------:R-:W-:-:S05]  /*10c20*/  @!P0 IMAD.MOV.U32 R7, RZ, RZ, R12 ;  /* 0x000000ffff078224 */ /* 0x000fca00078e000c */
[----:B------:R0:W3:Y:S02]  /*10c30*/  @!P0 LDG.E.U8 R10, desc[UR4][R6.64] ;  /* 0x00000004060a8981 */ /* 0x0000e4000c1e1100 */
[----:B0-----:R-:W-:Y:S02]  /*10c40*/  VIADD R6, R23, 0xfffffff8 ;  /* 0xfffffff817067836 */ /* 0x001fe40000000000 */
[----:B------:R-:W-:Y:S03]  /*10c50*/  STL [R1+0x504], R11 ;  /* 0x0005040b01007387 */ /* 0x000fe60000100800 */
[----:B------:R-:W-:Y:S01]  /*10c60*/  ISETP.GE.U32.AND P0, PT, R6, 0x7ffffef9, PT ;  /* 0x7ffffef90600780c */ /* 0x000fe20003f06070 */
[----:B------:R-:W-:Y:S01]  /*10c70*/  IMAD R6, R4, 0x7, RZ ;  /* 0x0000000704067824 */ /* 0x000fe200078e02ff */
[----:B------:R-:W-:Y:S01]  /*10c80*/  STL [R1+0x500], R12 ;  /* 0x0005000c01007387 */ /* 0x000fe20000100800 */
[----:B------:R-:W-:-:S02]  /*10c90*/  PRMT R9, RZ, 0x7610, R9 ;  /* 0x00007610ff097816 */ /* 0x000fc40000000009 */
[----:B------:R-:W-:Y:S02]  /*10ca0*/  IABS R22, UR71 ;  /* 0x0000004700167c13 */ /* 0x000fe40008000000 */
[----:B------:R-:W-:Y:S02]  /*10cb0*/  IABS R21, UR70 ;  /* 0x0000004600157c13 */ /* 0x000fe40008000000 */
[----:B------:R-:W-:Y:S02]  /*10cc0*/  IABS R18, UR67 ;  /* 0x0000004300127c13 */ /* 0x000fe40008000000 */
[----:B------:R-:W-:Y:S02]  /*10cd0*/  IABS R20, UR69 ;  /* 0x0000004500147c13 */ /* 0x000fe40008000000 */
[----:B------:R-:W-:Y:S02]  /*10ce0*/  IABS R17, UR66 ;  /* 0x0000004200117c13 */ /* 0x000fe40008000000 */
[----:B------:R-:W-:-:S02]  /*10cf0*/  IABS R19, UR68 ;  /* 0x0000004400137c13 */ /* 0x000fc40008000000 */
[----:B------:R-:W-:Y:S01]  /*10d00*/  IABS R16, UR65 ;  /* 0x0000004100107c13 */ /* 0x000fe20008000000 */
[----:B---3--:R0:W-:Y:S02]  /*10d10*/  STL [R1+0x54], R10 ;  /* 0x0000540a01007387 */ /* 0x0081e40000100800 */
[----:B0-----:R-:W-:-:S04]  /*10d20*/  IADD3 R10, P2, PT, R6, R0, RZ ;  /* 0x00000000060a7210 */ /* 0x001fc80007f5e0ff */
[----:B------:R-:W-:Y:S01]  /*10d30*/  LEA.HI.X.SX32 R11, R6, R2, 0x1, P2 ;  /* 0x00000002060b7211 */ /* 0x000fe200010f0eff */
[----:B------:R-:W-:-:S04]  /*10d40*/  @!P0 IMAD.MOV.U32 R6, RZ, RZ, R10 ;  /* 0x000000ffff068224 */ /* 0x000fc800078e000a */
[----:B------:R-:W-:-:S05]  /*10d50*/  @!P0 IMAD.MOV.U32 R7, RZ, RZ, R11 ;  /* 0x000000ffff078224 */ /* 0x000fca00078e000b */
[----:B------:R0:W3:Y:S02]  /*10d60*/  @!P0 LDG.E.U8 R9, desc[UR4][R6.64] ;  /* 0x0000000406098981 */ /* 0x0000e4000c1e1100 */
[----:B0-----:R-:W-:-:S04]  /*10d70*/  IMAD.HI.U32 R6, R8, R22, RZ ;  /* 0x0000001608067227 */ /* 0x001fc800078e00ff */
[----:B------:R-:W-:-:S04]  /*10d80*/  IMAD.MOV R6, RZ, RZ, -R6 ;  /* 0x000000ffff067224 */ /* 0x000fc800078e0a06 */
[----:B------:R-:W-:Y:S02]  /*10d90*/  IMAD R22, R3, R6, R22 ;  /* 0x0000000603167224 */ /* 0x000fe400078e0216 */
[----:B------:R-:W-:-:S04]  /*10da0*/  IMAD.HI.U32 R6, R8, R21, RZ ;  /* 0x0000001508067227 */ /* 0x000fc800078e00ff */
[----:B------:R-:W-:-:S04]  /*10db0*/  IMAD.MOV R6, RZ, RZ, -R6 ;  /* 0x000000ffff067224 */ /* 0x000fc800078e0a06 */
[----:B------:R-:W-:Y:S02]  /*10dc0*/  IMAD R21, R3, R6, R21 ;  /* 0x0000000603157224 */ /* 0x000fe400078e0215 */
[----:B------:R-:W-:-:S04]  /*10dd0*/  IMAD.HI.U32 R6, R8, R18, RZ ;  /* 0x0000001208067227 */ /* 0x000fc800078e00ff */
[----:B------:R-:W-:-:S04]  /*10de0*/  IMAD.HI.U32 R7, R8, R20, RZ ;  /* 0x0000001408077227 */ /* 0x000fc800078e00ff */
[----:B------:R-:W-:Y:S02]  /*10df0*/  IMAD.MOV R6, RZ, RZ, -R6 ;  /* 0x000000ffff067224 */ /* 0x000fe400078e0a06 */
[----:B------:R-:W-:Y:S02]  /*10e00*/  IMAD.MOV R7, RZ, RZ, -R7 ;  /* 0x000000ffff077224 */ /* 0x000fe400078e0a07 */
[----:B------:R-:W-:Y:S02]  /*10e10*/  IMAD R18, R3, R6, R18 ;  /* 0x0000000603127224 */ /* 0x000fe400078e0212 */
[----:B------:R-:W-:-:S04]  /*10e20*/  IMAD.HI.U32 R6, R8, R17, RZ ;  /* 0x0000001108067227 */ /* 0x000fc800078e00ff */
[----:B------:R-:W-:Y:S02]  /*10e30*/  IMAD R20, R3, R7, R20 ;  /* 0x0000000703147224 */ /* 0x000fe400078e0214 */
[----:B------:R-:W-:-:S04]  /*10e40*/  IMAD.HI.U32 R7, R8, R19, RZ ;  /* 0x0000001308077227 */ /* 0x000fc800078e00ff */
[----:B------:R-:W-:Y:S01]  /*10e50*/  IMAD.MOV R6, RZ, RZ, -R6 ;  /* 0x000000ffff067224 */ /* 0x000fe200078e0a06 */
[----:B------:R-:W-:Y:S01]  /*10e60*/  IABS R15, UR64 ;  /* 0x00000040000f7c13 */ /* 0x000fe20008000000 */
[----:B------:R-:W-:Y:S02]  /*10e70*/  IMAD.MOV R7, RZ, RZ, -R7 ;  /* 0x000000ffff077224 */ /* 0x000fe400078e0a07 */
[----:B------:R-:W-:Y:S02]  /*10e80*/  IMAD R17, R3, R6, R17 ;  /* 0x0000000603117224 */ /* 0x000fe400078e0211 */
[----:B------:R-:W-:Y:S01]  /*10e90*/  IMAD.HI.U32 R6, R8, R16, RZ ;  /* 0x0000001008067227 */ /* 0x000fe200078e00ff */
[----:B------:R-:W-:-:S03]  /*10ea0*/  IABS R13, UR62 ;  /* 0x0000003e000d7c13 */ /* 0x000fc60008000000 */
[C---:B------:R-:W-:Y:S02]  /*10eb0*/  IMAD R19, R3.reuse, R7, R19 ;  /* 0x0000000703137224 */ /* 0x040fe400078e0213 */
[----:B------:R-:W-:Y:S01]  /*10ec0*/  IMAD.HI.U32 R7, R8, R15, RZ ;  /* 0x0000000f08077227 */ /* 0x000fe200078e00ff */
[----:B------:R-:W-:Y:S03]  /*10ed0*/  STL [R1+0x4c4], R10 ;  /* 0x0004c40a01007387 */ /* 0x000fe60000100800 */
[----:B------:R-:W-:Y:S01]  /*10ee0*/  IMAD.MOV R6, RZ, RZ, -R6 ;  /* 0x000000ffff067224 */ /* 0x000fe200078e0a06 */
[----:B------:R0:W-:Y:S01]  /*10ef0*/  STL [R1+0x4c0], R11 ;  /* 0x0004c00b01007387 */ /* 0x0001e20000100800 */
[----:B------:R-:W-:Y:S02]  /*10f00*/  IMAD.MOV R7, RZ, RZ, -R7 ;  /* 0x000000ffff077224 */ /* 0x000fe400078e0a07 */
[----:B------:R-:W-:-:S02]  /*10f10*/  IMAD R16, R3, R6, R16 ;  /* 0x0000000603107224 */ /* 0x000fc400078e0210 */
[----:B------:R-:W-:Y:S01]  /*10f20*/  IMAD.HI.U32 R6, R8, R13, RZ ;  /* 0x0000000d08067227 */ /* 0x000fe200078e00ff */
[----:B0-----:R-:W-:-:S03]  /*10f30*/  IABS R11, UR60 ;  /* 0x0000003c000b7c13 */ /* 0x001fc60008000000 */
[C---:B------:R-:W-:Y:S01]  /*10f40*/  IMAD R15, R3.reuse, R7, R15 ;  /* 0x00000007030f7224 */ /* 0x040fe200078e020f */
[----:B------:R-:W-:Y:S01]  /*10f50*/  IABS R12, UR61 ;  /* 0x0000003d000c7c13 */ /* 0x000fe20008000000 */
[----:B------:R-:W-:Y:S02]  /*10f60*/  IMAD.MOV R6, RZ, RZ, -R6 ;  /* 0x000000ffff067224 */ /* 0x000fe400078e0a06 */
[----:B------:R-:W-:Y:S01]  /*10f70*/  IMAD.HI.U32 R7, R8, R11, RZ ;  /* 0x0000000b08077227 */ /* 0x000fe200078e00ff */
[----:B------:R-:W-:-:S03]  /*10f80*/  ISETP.GT.U32.AND P3, PT, R3, R21, PT ;  /* 0x000000150300720c */ /* 0x000fc60003f64070 */
[----:B------:R-:W-:Y:S02]  /*10f90*/  IMAD R13, R3, R6, R13 ;  /* 0x00000006030d7224 */ /* 0x000fe400078e020d */
[----:B------:R-:W-:Y:S02]  /*10fa0*/  IMAD.MOV R7, RZ, RZ, -R7 ;  /* 0x000000ffff077224 */ /* 0x000fe400078e0a07 */
[----:B------:R-:W-:-:S04]  /*10fb0*/  IMAD.HI.U32 R6, R8, R12, RZ ;  /* 0x0000000c08067227 */ /* 0x000fc800078e00ff */
[----:B------:R-:W-:Y:S01]  /*10fc0*/  IMAD R11, R3, R7, R11 ;  /* 0x00000007030b7224 */ /* 0x000fe200078e020b */
[----:B------:R-:W-:Y:S01]  /*10fd0*/  IABS R7, UR58 ;  /* 0x0000003a00077c13 */ /* 0x000fe20008000000 */
[----:B------:R-:W-:-:S04]  /*10fe0*/  IMAD.MOV R6, RZ, RZ, -R6 ;  /* 0x000000ffff067224 */ /* 0x000fc800078e0a06 */
[----:B------:R-:W-:Y:S02]  /*10ff0*/  IMAD R12, R3, R6, R12 ;  /* 0x00000006030c7224 */ /* 0x000fe400078e020c */
[----:B------:R-:W-:-:S04]  /*11000*/  IMAD.HI.U32 R6, R8, R7, RZ ;  /* 0x0000000708067227 */ /* 0x000fc800078e00ff */
[----:B------:R-:W-:Y:S01]  /*11010*/  @!P3 IMAD.IADD R21, R21, 0x1, -R3 ;  /* 0x000000011515b824 */ /* 0x000fe200078e0a03 */
[----:B------:R-:W-:Y:S01]  /*11020*/  ISETP.GT.U32.AND P3, PT, R3, R16, PT ;  /* 0x000000100300720c */ /* 0x000fe20003f64070 */
[----:B------:R-:W-:-:S04]  /*11030*/  IMAD.MOV R6, RZ, RZ, -R6 ;  /* 0x000000ffff067224 */ /* 0x000fc800078e0a06 */
[----:B------:R-:W-:Y:S01]  /*11040*/  IMAD R7, R3, R6, R7 ;  /* 0x0000000603077224 */ /* 0x000fe200078e0207 */
[----:B------:R-:W-:-:S04]  /*11050*/  IABS R14, UR63 ;  /* 0x0000003f000e7c13 */ /* 0x000fc80008000000 */
[----:B------:R-:W-:-:S03]  /*11060*/  ISETP.GT.U32.AND P2, PT, R3, R7, PT ;  /* 0x000000070300720c */ /* 0x000fc60003f44070 */
[----:B------:R-:W-:Y:S01]  /*11070*/  @!P3 IMAD.IADD R16, R16, 0x1, -R3 ;  /* 0x000000011010b824 */ /* 0x000fe200078e0a03 */
[----:B------:R-:W-:-:S09]  /*11080*/  ISETP.GT.U32.AND P3, PT, R3, R11, PT ;  /* 0x0000000b0300720c */ /* 0x000fd20003f64070 */
[----:B------:R-:W-:Y:S01]  /*11090*/  @!P2 IMAD.IADD R7, R7, 0x1, -R3 ;  /* 0x000000010707a824 */ /* 0x000fe200078e0a03 */
[----:B------:R-:W-:-:S03]  /*110a0*/  ISETP.GT.U32.AND P2, PT, R3, R17, PT ;  /* 0x000000110300720c */ /* 0x000fc60003f44070 */
[----:B------:R-:W-:Y:S01]  /*110b0*/  @!P3 IMAD.IADD R11, R11, 0x1, -R3 ;  /* 0x000000010b0bb824 */ /* 0x000fe200078e0a03 */
[----:B------:R-:W-:Y:S02]  /*110c0*/  ISETP.GT.U32.AND P3, PT, R3, R7, PT ;  /* 0x000000070300720c */ /* 0x000fe40003f64070 */
[----:B------:R-:W-:-:S07]  /*110d0*/  IABS R10, UR59 ;  /* 0x0000003b000a7c13 */ /* 0x000fce0008000000 */
[----:B------:R-:W-:Y:S02]  /*110e0*/  @!P2 IMAD.IADD R17, R17, 0x1, -R3 ;  /* 0x000000011111a824 */ /* 0x000fe400078e0a03 */
[----:B------:R-:W-:-:S04]  /*110f0*/  IMAD.HI.U32 R36, R8, R10, RZ ;  /* 0x0000000a08247227 */ /* 0x000fc800078e00ff */
[----:B------:R-:W-:Y:S01]  /*11100*/  @!P3 IMAD.IADD R7, R7, 0x1, -R3 ;  /* 0x000000010707b824 */ /* 0x000fe200078e0a03 */
[----:B------:R-:W-:Y:S01]  /*11110*/  ISETP.GT.U32.AND P3, PT, R3, R17, PT ;  /* 0x000000110300720c */ /* 0x000fe20003f64070 */
[----:B------:R-:W-:-:S04]  /*11120*/  IMAD.MOV R36, RZ, RZ, -R36 ;  /* 0x000000ffff247224 */ /* 0x000fc800078e0a24 */
[----:B------:R-:W-:-:S08]  /*11130*/  IMAD R10, R3, R36, R10 ;  /* 0x00000024030a7224 */ /* 0x000fd000078e020a */
[----:B------:R-:W-:Y:S01]  /*11140*/  @!P3 IMAD.IADD R17, R17, 0x1, -R3 ;  /* 0x000000011111b824 */ /* 0x000fe200078e0a03 */
[----:B---3--:R0:W-:Y:S02]  /*11150*/  STL [R1+0x58], R9 ;  /* 0x0000580901007387 */ /* 0x0081e40000100800 */
[----:B0-----:R-:W-:-:S04]  /*11160*/  IMAD.HI.U32 R9, R8, R14, RZ ;  /* 0x0000000e08097227 */ /* 0x001fc800078e00ff */
[----:B------:R-:W-:-:S04]  /*11170*/  IMAD.MOV R9, RZ, RZ, -R9 ;  /* 0x000000ffff097224 */ /* 0x000fc800078e0a09 */
[----:B------:R-:W-:Y:S01]  /*11180*/  IMAD R14, R3, R9, R14 ;  /* 0x00000009030e7224 */ /* 0x000fe200078e020e */
[----:B------:R-:W-:-:S05]  /*11190*/  IABS R9, UR57 ;  /* 0x0000003900097c13 */ /* 0x000fca0008000000 */
[----:B------:R-:W-:-:S04]  /*111a0*/  IMAD.HI.U32 R6, R8, R9, RZ ;  /* 0x0000000908067227 */ /* 0x000fc800078e00ff */
[----:B------:R-:W-:-:S04]  /*111b0*/  IMAD.MOV R6, RZ, RZ, -R6 ;  /* 0x000000ffff067224 */ /* 0x000fc800078e0a06 */
[----:B------:R-:W-:Y:S01]  /*111c0*/  IMAD R9, R3, R6, R9 ;  /* 0x0000000603097224 */ /* 0x000fe200078e0209 */
[----:B------:R-:W-:-:S05]  /*111d0*/  IABS R6, UR56 ;  /* 0x0000003800067c13 */ /* 0x000fca0008000000 */
[----:B------:R-:W-:-:S04]  /*111e0*/  IMAD.HI.U32 R8, R8, R6, RZ ;  /* 0x0000000608087227 */ /* 0x000fc800078e00ff */
[----:B------:R-:W-:-:S04]  /*111f0*/  IMAD.MOV R8, RZ, RZ, -R8 ;  /* 0x000000ffff087224 */ /* 0x000fc800078e0a08 */
[----:B------:R-:W-:Y:S02]  /*11200*/  IMAD R6, R3, R8, R6 ;  /* 0x0000000803067224 */ /* 0x000fe400078e0206 */
[----:B------:R-:W-:-:S05]  /*11210*/  VIADD R8, R23, 0xffffff00 ;  /* 0xffffff0017087836 */ /* 0x000fca0000000000 */
[----:B------:R-:W-:Y:S01]  /*11220*/  ISETP.GE.U32.AND P3, PT, R8, 0x7ffffe01, PT ;  /* 0x7ffffe010800780c */ /* 0x000fe20003f66070 */
[----:B------:R-:W-:Y:S01]  /*11230*/  IMAD R8, R4, 0xff, RZ ;  /* 0x000000ff04087824 */ /* 0x000fe200078e02ff */
[----:B------:R0:W-:Y:S04]  /*11240*/  STL [R1+0xcb0], R4 ;  /* 0x000cb00401007387 */ /* 0x0001e80000100800 */
[----:B------:R-:W-:-:S04]  /*11250*/  IADD3 R36, P6, PT, R8, R0, RZ ;  /* 0x0000000008247210 */ /* 0x000fc80007fde0ff */
[----:B------:R-:W-:Y:S02]  /*11260*/  LEA.HI.X.SX32 R37, R8, R2, 0x1, P6 ;  /* 0x0000000208257211 */ /* 0x000fe400030f0eff */
[----:B0-----:R-:W-:-:S06]  /*11270*/  PRMT R4, RZ, 0x7610, R4 ;  /* 0x00007610ff047816 */ /* 0x001fcc0000000004 */
[----:B------:R-:W3:Y:S01]  /*11280*/  @!P3 LDG.E.U8 R4, desc[UR4][R36.64] ;  /* 0x000000042404b981 */ /* 0x000ee2000c1e1100 */
[C---:B------:R-:W-:Y:S02]  /*11290*/  ISETP.GT.U32.AND P4, PT, R3.reuse, R19, PT ;  /* 0x000000130300720c */ /* 0x040fe40003f84070 */
[----:B------:R-:W-:-:S11]  /*112a0*/  ISETP.GT.U32.AND P0, PT, R3, R22, PT ;  /* 0x000000160300720c */ /* 0x000fd60003f04070 */
[--C-:B------:R-:W-:Y:S01]  /*112b0*/  @!P4 IMAD.IADD R19, R19, 0x1, -R3.reuse ;  /* 0x000000011313c824 */ /* 0x100fe200078e0a03 */
[C---:B------:R-:W-:Y:S02]  /*112c0*/  ISETP.GT.U32.AND P4, PT, R3.reuse, R14, PT ;  /* 0x0000000e0300720c */ /* 0x040fe40003f84070 */
[C---:B------:R-:W-:Y:S01]  /*112d0*/  ISETP.GT.U32.AND P5, PT, R3.reuse, R20, PT ;  /* 0x000000140300720c */ /* 0x040fe20003fa4070 */
[----:B------:R-:W-:Y:S01]  /*112e0*/  @!P0 IMAD.IADD R22, R22, 0x1, -R3 ;  /* 0x0000000116168824 */ /* 0x000fe200078e0a03 */
[----:B------:R-:W-:-:S09]  /*112f0*/  ISETP.GT.U32.AND P0, PT, R3, R18, PT ;  /* 0x000000120300720c */ /* 0x000fd20003f04070 */
[--C-:B------:R-:W-:Y:S01]  /*11300*/  @!P4 IMAD.IADD R14, R14, 0x1, -R3.reuse ;  /* 0x000000010e0ec824 */ /* 0x100fe200078e0a03 */
[C---:B------:R-:W-:Y:S01]  /*11310*/  ISETP.GT.U32.AND P4, PT, R3.reuse, R9, PT ;  /* 0x000000090300720c */ /* 0x040fe20003f84070 */
[--C-:B------:R-:W-:Y:S01]  /*11320*/  @!P5 IMAD.IADD R20, R20, 0x1, -R3.reuse ;  /* 0x000000011414d824 */ /* 0x100fe200078e0a03 */
[C---:B------:R-:W-:Y:S01]  /*11330*/  ISETP.GT.U32.AND P5, PT, R3.reuse, R15, PT ;  /* 0x0000000f0300720c */ /* 0x040fe20003fa4070 */
[----:B------:R-:W-:Y:S01]  /*11340*/  @!P0 IMAD.IADD R18, R18, 0x1, -R3 ;  /* 0x0000000112128824 */ /* 0x000fe200078e0a03 */
[C---:B------:R-:W-:Y:S02]  /*11350*/  ISETP.GT.U32.AND P0, PT, R3.reuse, R13, PT ;  /* 0x0000000d0300720c */ /* 0x040fe40003f04070 */
[----:B------:R-:W-:-:S07]  /*11360*/  ISETP.GT.U32.AND P2, PT, R3, R12, PT ;  /* 0x0000000c0300720c */ /* 0x000fce0003f44070 */
[--C-:B------:R-:W-:Y:S01]  /*11370*/  @!P4 IMAD.IADD R9, R9, 0x1, -R3.reuse ;  /* 0x000000010909c824 */ /* 0x100fe200078e0a03 */
[----:B------:R-:W-:Y:S01]  /*11380*/  ISETP.GT.U32.AND P4, PT, R3, R20, PT ;  /* 0x000000140300720c */ /* 0x000fe20003f84070 */
[--C-:B------:R-:W-:Y:S02]  /*11390*/  @!P5 IMAD.IADD R15, R15, 0x1, -R3.reuse ;  /* 0x000000010f0fd824 */ /* 0x100fe400078e0a03 */
[--C-:B------:R-:W-:Y:S01]  /*113a0*/  @!P0 IMAD.IADD R13, R13, 0x1, -R3.reuse ;  /* 0x000000010d0d8824 */ /* 0x100fe200078e0a03 */
[C---:B------:R-:W-:Y:S01]  /*113b0*/  ISETP.GT.U32.AND P0, PT, R3.reuse, R6, PT ;  /* 0x000000060300720c */ /* 0x040fe20003f04070 */
[----:B------:R-:W-:Y:S01]  /*113c0*/  @!P2 IMAD.IADD R12, R12, 0x1, -R3 ;  /* 0x000000010c0ca824 */ /* 0x000fe200078e0a03 */
[----:B------:R-:W-:-:S07]  /*113d0*/  ISETP.GT.U32.AND P2, PT, R3, R22, PT ;  /* 0x000000160300720c */ /* 0x000fce0003f44070 */
[--C-:B------:R-:W-:Y:S01]  /*113e0*/  @!P4 IMAD.IADD R20, R20, 0x1, -R3.reuse ;  /* 0x000000011414c824 */ /* 0x100fe200078e0a03 */
[C---:B------:R-:W-:Y:S02]  /*113f0*/  ISETP.GT.U32.AND P4, PT, R3.reuse, R15, PT ;  /* 0x0000000f0300720c */ /* 0x040fe40003f84070 */
[C---:B------:R-:W-:Y:S01]  /*11400*/  ISETP.GT.U32.AND P5, PT, R3.reuse, R10, PT ;  /* 0x0000000a0300720c */ /* 0x040fe20003fa4070 */
[--C-:B------:R-:W-:Y:S01]  /*11410*/  @!P0 IMAD.IADD R6, R6, 0x1, -R3.reuse ;  /* 0x0000000106068824 */ /* 0x100fe200078e0a03 */
[C---:B------:R-:W-:Y:S01]  /*11420*/  ISETP.GT.U32.AND P0, PT, R3.reuse, R19, PT ;  /* 0x000000130300720c */ /* 0x040fe20003f04070 */
[----:B------:R-:W-:Y:S01]  /*11430*/  @!P2 IMAD.IADD R22, R22, 0x1, -R3 ;  /* 0x000000011616a824 */ /* 0x000fe200078e0a03 */
[----:B------:R-:W-:-:S07]  /*11440*/  ISETP.GT.U32.AND P2, PT, R3, R18, PT ;  /* 0x000000120300720c */ /* 0x000fce0003f44070 */
[--C-:B------:R-:W-:Y:S01]  /*11450*/  @!P4 IMAD.IADD R15, R15, 0x1, -R3.reuse ;  /* 0x000000010f0fc824 */ /* 0x100fe200078e0a03 */
[C---:B------:R-:W-:Y:S01]  /*11460*/  ISETP.GT.U32.AND P4, PT, R3.reuse, R11, PT ;  /* 0x0000000b0300720c */ /* 0x040fe20003f84070 */
[--C-:B------:R-:W-:Y:S01]  /*11470*/  @!P5 IMAD.IADD R10, R10, 0x1, -R3.reuse ;  /* 0x000000010a0ad824 */ /* 0x100fe200078e0a03 */
[----:B------:R-:W-:Y:S01]  /*11480*/  ISETP.GT.U32.AND P5, PT, R3, R21, PT ;  /* 0x000000150300720c */ /* 0x000fe20003fa4070 */
[--C-:B------:R-:W-:Y:S01]  /*11490*/  @!P0 IMAD.IADD R19, R19, 0x1, -R3.reuse ;  /* 0x0000000113138824 */ /* 0x100fe200078e0a03 */
[C---:B------:R-:W-:Y:S01]  /*114a0*/  ISETP.GT.U32.AND P0, PT, R3.reuse, R14, PT ;  /* 0x0000000e0300720c */ /* 0x040fe20003f04070 */
[----:B------:R-:W-:Y:S01]  /*114b0*/  @!P2 IMAD.IADD R18, R18, 0x1, -R3 ;  /* 0x000000011212a824 */ /* 0x000fe200078e0a03 */
[----:B------:R-:W-:-:S07]  /*114c0*/  ISETP.GT.U32.AND P2, PT, R3, R13, PT ;  /* 0x0000000d0300720c */ /* 0x000fce0003f44070 */
[--C-:B------:R-:W-:Y:S01]  /*114d0*/  @!P4 IMAD.IADD R11, R11, 0x1, -R3.reuse ;  /* 0x000000010b0bc824 */ /* 0x100fe200078e0a03 */
[----:B------:R-:W-:Y:S01]  /*114e0*/  ISETP.LE.AND P4, PT, RZ, UR71, PT ;  /* 0x00000047ff007c0c */ /* 0x000fe2000bf83270 */
[--C-:B------:R-:W-:Y:S01]  /*114f0*/  @!P5 IMAD.IADD R21, R21, 0x1, -R3.reuse ;  /* 0x000000011515d824 */ /* 0x100fe200078e0a03 */
[C---:B------:R-:W-:Y:S02]  /*11500*/  ISETP.GT.U32.AND P5, PT, R3.reuse, R16, PT ;  /* 0x000000100300720c */ /* 0x040fe40003fa4070 */
[C---:B------:R-:W-:Y:S01]  /*11510*/  ISETP.GT.U32.AND P6, PT, R3.reuse, R6, PT ;  /* 0x000000060300720c */ /* 0x040fe20003fc4070 */
[--C-:B------:R-:W-:Y:S01]  /*11520*/  @!P0 IMAD.IADD R14, R14, 0x1, -R3.reuse ;  /* 0x000000010e0e8824 */ /* 0x100fe200078e0a03 */
[----:B------:R-:W-:Y:S01]  /*11530*/  ISETP.GT.U32.AND P0, PT, R3, R10, PT ;  /* 0x0000000a0300720c */ /* 0x000fe20003f04070 */
[----:B------:R-:W-:-:S06]  /*11540*/  @!P2 IMAD.IADD R13, R13, 0x1, -R3 ;  /* 0x000000010d0da824 */ /* 0x000fcc00078e0a03 */
[----:B------:R-:W-:Y:S01]  /*11550*/  @!P4 IMAD.MOV R22, RZ, RZ, -R22 ;  /* 0x000000ffff16c224 */ /* 0x000fe200078e0a16 */
[----:B------:R-:W-:Y:S02]  /*11560*/  ISETP.LE.AND P4, PT, RZ, UR65, PT ;  /* 0x00000041ff007c0c */ /* 0x000fe4000bf83270 */
[C---:B------:R-:W-:Y:S01]  /*11570*/  ISETP.GT.U32.AND P2, PT, R3.reuse, R9, PT ;  /* 0x000000090300720c */ /* 0x040fe20003f44070 */
[--C-:B------:R-:W-:Y:S01]  /*11580*/  @!P5 IMAD.IADD R16, R16, 0x1, -R3.reuse ;  /* 0x000000011010d824 */ /* 0x100fe200078e0a03 */
[----:B------:R-:W-:Y:S01]  /*11590*/  ISETP.GT.U32.AND P5, PT, R3, R12, PT ;  /* 0x0000000c0300720c */ /* 0x000fe20003fa4070 */
[--C-:B------:R-:W-:Y:S01]  /*115a0*/  @!P6 IMAD.IADD R6, R6, 0x1, -R3.reuse ;  /* 0x000000010606e824 */ /* 0x100fe200078e0a03 */
[----:B------:R-:W-:Y:S01]  /*115b0*/  ISETP.LE.AND P6, PT, RZ, UR70, PT ;  /* 0x00000046ff007c0c */ /* 0x000fe2000bfc3270 */
[----:B------:R-:W-:Y:S01]  /*115c0*/  @!P0 IMAD.IADD R10, R10, 0x1, -R3 ;  /* 0x000000010a0a8824 */ /* 0x000fe200078e0a03 */
[----:B------:R-:W-:-:S05]  /*115d0*/  ISETP.LE.AND P0, PT, RZ, UR69, PT ;  /* 0x00000045ff007c0c */ /* 0x000fca000bf03270 */
[----:B------:R-:W-:Y:S01]  /*115e0*/  @!P4 IMAD.MOV R16, RZ, RZ, -R16 ;  /* 0x000000ffff10c224 */ /* 0x000fe200078e0a10 */
[----:B------:R-:W-:Y:S01]  /*115f0*/  ISETP.LE.AND P4, PT, RZ, UR60, PT ;  /* 0x0000003cff007c0c */ /* 0x000fe2000bf83270 */
[--C-:B------:R-:W-:Y:S01]  /*11600*/  @!P2 IMAD.IADD R9, R9, 0x1, -R3.reuse ;  /* 0x000000010909a824 */ /* 0x100fe200078e0a03 */
[----:B------:R-:W-:Y:S02]  /*11610*/  ISETP.LE.AND P2, PT, RZ, UR68, PT ;  /* 0x00000044ff007c0c */ /* 0x000fe4000bf43270 */
[----:B------:R-:W-:Y:S01]  /*11620*/  ISETP.LE.AND P3, PT, RZ, UR67, PT ;  /* 0x00000043ff007c0c */ /* 0x000fe2000bf63270 */
[----:B------:R-:W-:Y:S01]  /*11630*/  @!P5 IMAD.IADD R12, R12, 0x1, -R3 ;  /* 0x000000010c0cd824 */ /* 0x000fe200078e0a03 */
[----:B------:R-:W-:Y:S01]  /*11640*/  LOP3.LUT R3, RZ, UR13, RZ, 0x33, !PT ;  /* 0x0000000dff037c12 */ /* 0x000fe2000f8e33ff */
[----:B------:R-:W-:Y:S01]  /*11650*/  @!P6 IMAD.MOV R21, RZ, RZ, -R21 ;  /* 0x000000ffff15e224 */ /* 0x000fe200078e0a15 */
[----:B------:R0:W-:Y:S01]  /*11660*/  STL [R1+0xcb4], R0 ;  /* 0x000cb40001007387 */ /* 0x0001e20000100800 */
[----:B------:R-:W-:-:S04]  /*11670*/  @!P0 IMAD.MOV R20, RZ, RZ, -R20 ;  /* 0x000000ffff148224 */ /* 0x000fc800078e0a14 */
[----:B------:R-:W-:Y:S01]  /*11680*/  @!P4 IMAD.MOV R11, RZ, RZ, -R11 ;  /* 0x000000ffff0bc224 */ /* 0x000fe200078e0a0b */
[----:B------:R-:W-:Y:S01]  /*11690*/  ISETP.NE.AND P4, PT, RZ, UR13, PT ;  /* 0x0000000dff007c0c */ /* 0x000fe2000bf85270 */
[----:B------:R-:W-:Y:S01]  /*116a0*/  STL [R1+0xbe4], R36 ;  /* 0x000be42401007387 */ /* 0x000fe20000100800 */
[----:B------:R-:W-:Y:S02]  /*116b0*/  @!P2 IMAD.MOV R19, RZ, RZ, -R19 ;  /* 0x000000ffff13a224 */ /* 0x000fe400078e0a13 */
[----:B------:R-:W-:Y:S01]  /*116c0*/  @!P3 IMAD.MOV R18, RZ, RZ, -R18 ;  /* 0x000000ffff12b224 */ /* 0x000fe200078e0a12 */
[----:B------:R1:W-:Y:S01]  /*116d0*/  STL [R1+0xcb8], R2 ;  /* 0x000cb80201007387 */ /* 0x0003e20000100800 */
[C---:B0-----:R-:W-:Y:S01]  /*116e0*/  SEL R0, R3.reuse, R21, !P4 ;  /* 0x0000001503007207 */ /* 0x041fe20006000000 */
[----:B------:R-:W0:Y:S02]  /*116f0*/  LDCU UR13, c[0x0][0x3b0] ;  /* 0x00007600ff0d77ac */ /* 0x000e240008000800 */
[----:B------:R2:W-:Y:S01]  /*11700*/  STL [R1+0xbe0], R37 ;  /* 0x000be02501007387 */ /* 0x0005e20000100800 */
[----:B-1----:R-:W-:-:S03]  /*11710*/  SEL R2, R3, R19, !P4 ;  /* 0x0000001303027207 */ /* 0x002fc60006000000 */
[----:B--2---:R-:W2:Y:S01]  /*11720*/  LDL.LU.64 R36, [R1+0xd28] ;  /* 0x000d280001247983 */ /* 0x004ea20000300a00 */
[----:B------:R-:W-:Y:S02]  /*11730*/  ISETP.LE.AND P5, PT, RZ, UR66, PT ;  /* 0x00000042ff007c0c */ /* 0x000fe4000bfa3270 */
[----:B------:R-:W-:Y:S02]  /*11740*/  ISETP.LE.AND P3, PT, RZ, UR62, PT ;  /* 0x0000003eff007c0c */ /* 0x000fe4000bf63270 */
[----:B------:R-:W-:Y:S02]  /*11750*/  ISETP.LE.AND P0, PT, RZ, UR64, PT ;  /* 0x00000040ff007c0c */ /* 0x000fe4000bf03270 */
[----:B------:R-:W-:-:S07]  /*11760*/  ISETP.LE.AND P2, PT, RZ, UR63, PT ;  /* 0x0000003fff007c0c */ /* 0x000fce000bf43270 */
[----:B------:R-:W-:Y:S01]  /*11770*/  @!P5 IMAD.MOV R17, RZ, RZ, -R17 ;  /* 0x000000ffff11d224 */ /* 0x000fe200078e0a11 */
[----:B------:R-:W-:Y:S01]  /*11780*/  ISETP.LE.AND P5, PT, RZ, UR61, PT ;  /* 0x0000003dff007c0c */ /* 0x000fe2000bfa3270 */
[----:B------:R-:W-:Y:S01]  /*11790*/  @!P3 IMAD.MOV R13, RZ, RZ, -R13 ;  /* 0x000000ffff0db224 */ /* 0x000fe200078e0a0d */
[----:B------:R-:W-:Y:S01]  /*117a0*/  ISETP.LE.AND P3, PT, RZ, UR56, PT ;  /* 0x00000038ff007c0c */ /* 0x000fe2000bf63270 */
[----:B------:R-:W-:Y:S01]  /*117b0*/  @!P0 IMAD.MOV R15, RZ, RZ, -R15 ;  /* 0x000000ffff0f8224 */ /* 0x000fe200078e0a0f */
[----:B------:R-:W-:Y:S01]  /*117c0*/  ISETP.LE.AND P0, PT, RZ, UR59, PT ;  /* 0x0000003bff007c0c */ /* 0x000fe2000bf03270 */
[----:B------:R-:W-:Y:S01]  /*117d0*/  @!P2 IMAD.MOV R14, RZ, RZ, -R14 ;  /* 0x000000ffff0ea224 */ /* 0x000fe200078e0a0e */
[----:B------:R-:W-:-:S07]  /*117e0*/  ISETP.LE.AND P2, PT, RZ, UR57, PT ;  /* 0x00000039ff007c0c */ /* 0x000fce000bf43270 */
[----:B------:R-:W-:Y:S01]  /*117f0*/  @!P5 IMAD.MOV R12, RZ, RZ, -R12 ;  /* 0x000000ffff0cd224 */ /* 0x000fe200078e0a0c */
[----:B------:R-:W-:Y:S01]  /*11800*/  ISETP.LE.AND P5, PT, RZ, UR58, PT ;  /* 0x0000003aff007c0c */ /* 0x000fe2000bfa3270 */
[----:B------:R-:W-:Y:S02]  /*11810*/  @!P3 IMAD.MOV R6, RZ, RZ, -R6 ;  /* 0x000000ffff06b224 */ /* 0x000fe400078e0a06 */
[----:B------:R-:W-:Y:S02]  /*11820*/  @!P0 IMAD.MOV R10, RZ, RZ, -R10 ;  /* 0x000000ffff0a8224 */ /* 0x000fe400078e0a0a */
[----:B------:R-:W-:Y:S01]  /*11830*/  @!P2 IMAD.MOV R9, RZ, RZ, -R9 ;  /* 0x000000ffff09a224 */ /* 0x000fe200078e0a09 */
[C---:B------:R-:W-:Y:S02]  /*11840*/  SEL R8, R3.reuse, R22, !P4 ;  /* 0x0000001603087207 */ /* 0x040fe40006000000 */
[----:B------:R-:W-:-:S05]  /*11850*/  SEL R15, R3, R15, !P4 ;  /* 0x0000000f030f7207 */ /* 0x000fca0006000000 */
[----:B------:R-:W-:Y:S01]  /*11860*/  @!P5 IMAD.MOV R7, RZ, RZ, -R7 ;  /* 0x000000ffff07d224 */ /* 0x000fe200078e0a07 */
[C---:B------:R-:W-:Y:S02]  /*11870*/  SEL R19, R3.reuse, R11, !P4 ;  /* 0x0000000b03137207 */ /* 0x040fe40006000000 */
[C---:B------:R-:W-:Y:S02]  /*11880*/  SEL R21, R3.reuse, R9, !P4 ;  /* 0x0000000903157207 */ /* 0x040fe40006000000 */
[C---:B------:R-:W-:Y:S01]  /*11890*/  SEL R22, R3.reuse, R6, !P4 ;  /* 0x0000000603167207 */ /* 0x040fe20006000000 */
[----:B---3--:R1:W-:Y:S04]  /*118a0*/  STL [R1+0x80], R4 ;  /* 0x0000800401007387 */ /* 0x0083e80000100800 */
[----:B------:R3:W-:Y:S01]  /*118b0*/  STL [R1+0xb8], R0 ;  /* 0x0000b80001007387 */ /* 0x0007e20000100800 */
[----:B-1----:R-:W-:-:S02]  /*118c0*/  SEL R4, R3, R20, !P4 ;  /* 0x0000001403047207 */ /* 0x002fc40006000000 */
[----:B---3--:R-:W-:-:S03]  /*118d0*/  SEL R0, R3, R18, !P4 ;  /* 0x0000001203007207 */ /* 0x008fc60006000000 */
[----:B------:R-:W-:Y:S04]  /*118e0*/  STL [R1+0xb4], R4 ;  /* 0x0000b40401007387 */ /* 0x000fe80000100800 */
[----:B------:R-:W-:Y:S04]  /*118f0*/  STL [R1+0xb0], R2 ;  /* 0x0000b00201007387 */ /* 0x000fe80000100800 */
[----:B------:R1:W-:Y:S02]  /*11900*/  STL [R1+0xac], R0 ;  /* 0x0000ac0001007387 */ /* 0x0003e40000100800 */
[----:B-1----:R-:W1:Y:S01]  /*11910*/  S2R R0, SR_TID.X ;  /* 0x0000000000007919 */ /* 0x002e620000002100 */
[----:B------:R-:W-:-:S02]  /*11920*/  SEL R4, R3, R17, !P4 ;  /* 0x0000001103047207 */ /* 0x000fc40006000000 */
[C---:B------:R-:W-:Y:S02]  /*11930*/  SEL R17, R3.reuse, R13, !P4 ;  /* 0x0000000d03117207 */ /* 0x040fe40006000000 */
[C---:B------:R-:W-:Y:S02]  /*11940*/  SEL R2, R3.reuse, R16, !P4 ;  /* 0x0000001003027207 */ /* 0x040fe40006000000 */
[C---:B------:R-:W-:Y:S02]  /*11950*/  SEL R16, R3.reuse, R14, !P4 ;  /* 0x0000000e03107207 */ /* 0x040fe40006000000 */
[C---:B------:R-:W-:Y:S02]  /*11960*/  SEL R18, R3.reuse, R12, !P4 ;  /* 0x0000000c03127207 */ /* 0x040fe40006000000 */
[----:B------:R-:W-:Y:S02]  /*11970*/  SEL R20, R3, R10, !P4 ;  /* 0x0000000a03147207 */ /* 0x000fe40006000000 */
[----:B-1----:R-:W-:-:S04]  /*11980*/  LOP3.LUT R0, R0, 0x7f, RZ, 0xc0, !PT ;  /* 0x0000007f00007812 */ /* 0x002fc800078ec0ff */
[----:B------:R-:W-:-:S05]  /*11990*/  LOP3.LUT R13, R0, 0x60, RZ, 0x3c, !PT ;  /* 0x00000060000d7812 */ /* 0x000fca00078e3cff */
[----:B------:R1:W-:Y:S04]  /*119a0*/  STS.U8 [R13+UR55+0x1f00], R34 ;  /* 0x001f00220d007988 */ /* 0x0003e80008000037 */
[----:B------:R3:W-:Y:S04]  /*119b0*/  STS.U8 [R13+UR55+0x2300], R33 ;  /* 0x002300210d007988 */ /* 0x0007e80008000037 */
[----:B----4-:R4:W-:Y:S04]  /*119c0*/  STS.U8 [R13+UR55+0x2700], R32 ;  /* 0x002700200d007988 */ /* 0x0109e80008000037 */
[----:B-1----:R-:W2:Y:S04]  /*119d0*/  LDL.LU R34, [R1+0xd20] ;  /* 0x000d200001227983 */ /* 0x002ea80000300800 */
[----:B---3--:R-:W3:Y:S04]  /*119e0*/  LDL.LU R33, [R1+0xd1c] ;  /* 0x000d1c0001217983 */ /* 0x008ee80000300800 */
[----:B----4-:R-:W4:Y:S04]  /*119f0*/  LDL.LU R32, [R1+0xd18] ;  /* 0x000d180001207983 */ /* 0x010f280000300800 */
[----:B------:R1:W-:Y:S04]  /*11a00*/  STS.U8 [R13+UR55+0x2b00], R31 ;  /* 0x002b001f0d007988 */ /* 0x0003e80008000037 */
[----:B------:R0:W-:Y:S04]  /*11a10*/  STS.U8 [R13+UR55+0x2f00], R30 ;  /* 0x002f001e0d007988 */ /* 0x0001e80008000037 */
[----:B------:R0:W-:Y:S04]  /*11a20*/  STS.U8 [R13+UR55+0x3300], R29 ;  /* 0x0033001d0d007988 */ /* 0x0001e80008000037 */
[----:B-1----:R-:W4:Y:S04]  /*11a30*/  LDL.LU R31, [R1+0xd14] ;  /* 0x000d1400011f7983 */ /* 0x002f280000300800 */
[----:B0-----:R-:W4:Y:S04]  /*11a40*/  LDL.LU R30, [R1+0xd10] ;  /* 0x000d1000011e7983 */ /* 0x001f280000300800 */
[----:B------:R-:W4:Y:S04]  /*11a50*/  LDL.LU R29, [R1+0xd0c] ;  /* 0x000d0c00011d7983 */ /* 0x000f280000300800 */
[----:B------:R0:W-:Y:S01]  /*11a60*/  STS.U8 [R13+UR55+0x3700], R28 ;  /* 0x0037001c0d007988 */ /* 0x0001e20008000037 */
[----:B------:R-:W-:-:S03]  /*11a70*/  SEL R0, R3, R7, !P4 ;  /* 0x0000000703007207 */ /* 0x000fc60006000000 */
[----:B------:R1:W-:Y:S04]  /*11a80*/  STS.U8 [R13+UR55+0x3b00], R27 ;  /* 0x003b001b0d007988 */ /* 0x0003e80008000037 */
[----:B------:R1:W-:Y:S04]  /*11a90*/  STS.U8 [R13+UR55+0x3f00], R26 ;  /* 0x003f001a0d007988 */ /* 0x0003e80008000037 */
[----:B0-----:R-:W4:Y:S04]  /*11aa0*/  LDL.LU R28, [R1+0xd08] ;  /* 0x000d0800011c7983 */ /* 0x001f280000300800 */
[----:B-1----:R-:W4:Y:S04]  /*11ab0*/  LDL.LU R27, [R1+0xd04] ;  /* 0x000d0400011b7983 */ /* 0x002f280000300800 */
[----:B------:R-:W4:Y:S04]  /*11ac0*/  LDL.LU R26, [R1+0xd00] ;  /* 0x000d0000011a7983 */ /* 0x000f280000300800 */
[----:B------:R0:W-:Y:S04]  /*11ad0*/  STS.U8 [R13+UR55+0x4300], R25 ;  /* 0x004300190d007988 */ /* 0x0001e80008000037 */
[----:B------:R1:W-:Y:S04]  /*11ae0*/  STS.U8 [R13+UR55+0x4700], R24 ;  /* 0x004700180d007988 */ /* 0x0003e80008000037 */
[----:B0-----:R-:W4:Y:S04]  /*11af0*/  LDL.LU R25, [R1+0xcfc] ;  /* 0x000cfc0001197983 */ /* 0x001f280000300800 */
[----:B------:R-:W4:Y:S04]  /*11b00*/  LDL.LU R3, [R1+0x58] ;  /* 0x0000580001037983 */ /* 0x000f280000300800 */
[----:B------:R-:W4:Y:S04]  /*11b10*/  LDL.LU R6, [R1+0x54] ;  /* 0x0000540001067983 */ /* 0x000f280000300800 */
[----:B-1----:R-:W4:Y:S01]  /*11b20*/  LDL.LU R24, [R1+0xcf8] ;  /* 0x000cf80001187983 */ /* 0x002f220000300800 */
[----:B------:R-:W0:Y:S03]  /*11b30*/  S2R R14, SR_TID.X ;  /* 0x00000000000e7919 */ /* 0x000e260000002100 */
[----:B--2---:R-:W-:Y:S04]  /*11b40*/  STS.U8 [R13+UR55+0x4b00], R37 ;  /* 0x004b00250d007988 */ /* 0x004fe80008000037 */
[----:B------:R1:W-:Y:S04]  /*11b50*/  STS.U8 [R13+UR55+0x4f00], R36 ;  /* 0x004f00240d007988 */ /* 0x0003e80008000037 */
[----:B------:R-:W2:Y:S04]  /*11b60*/  LDL.LU R7, [R1+0x4c] ;  /* 0x00004c0001077983 */ /* 0x000ea80000300800 */
[----:B------:R-:W2:Y:S04]  /*11b70*/  LDL.LU R9, [R1+0x48] ;  /* 0x0000480001097983 */ /* 0x000ea80000300800 */
[----:B------:R-:W2:Y:S04]  /*11b80*/  LDL.LU R10, [R1+0x44] ;  /* 0x00004400010a7983 */ /* 0x000ea80000300800 */
[----:B------:R-:W2:Y:S04]  /*11b90*/  LDL.LU R11, [R1+0x3c] ;  /* 0x00003c00010b7983 */ /* 0x000ea80000300800 */
[----:B------:R-:W2:Y:S01]  /*11ba0*/  LDL.LU R12, [R1+0x38] ;  /* 0x00003800010c7983 */ /* 0x000ea20000300800 */
[----:B0-----:R-:W-:-:S03]  /*11bb0*/  LOP3.LUT R14, R14, 0x7f, RZ, 0xc0, !PT ;  /* 0x0000007f0e0e7812 */ /* 0x001fc600078ec0ff */
[----:B-1----:R-:W2:Y:S01]  /*11bc0*/  LDL.LU R13, [R1+0x34] ;  /* 0x00003400010d7983 */ /* 0x002ea20000300800 */
[----:B------:R-:W-:-:S03]  /*11bd0*/  LOP3.LUT R36, R14, 0x60, RZ, 0x3c, !PT ;  /* 0x000000600e247812 */ /* 0x000fc600078e3cff */
[----:B------:R-:W2:Y:S04]  /*11be0*/  LDL.LU R14, [R1+0x30] ;  /* 0x00003000010e7983 */ /* 0x000ea80000300800 */
[----:B------:R0:W-:Y:S02]  /*11bf0*/  STS.U8 [R36+UR55+0x5300], R35 ;  /* 0x0053002324007988 */ /* 0x0001e40008000037 */
[----:B0-----:R-:W0:Y:S02]  /*11c00*/  S2R R35, SR_TID.X ;  /* 0x0000000000237919 */ /* 0x001e240000002100 */
[----:B------:R-:W-:Y:S01]  /*11c10*/  STL [R1+0xcbc], R36 ;  /* 0x000cbc2401007387 */ /* 0x000fe20000100800 */
[----:B0-----:R-:W-:-:S04]  /*11c20*/  LOP3.LUT R35, R35, 0x7f, RZ, 0xc0, !PT ;  /* 0x0000007f23237812 */ /* 0x001fc800078ec0ff */
[----:B------:R-:W-:Y:S01]  /*11c30*/  LOP3.LUT R37, R35, 0x70, RZ, 0x3c, !PT ;  /* 0x0000007023257812 */ /* 0x000fe200078e3cff */
[----:B------:R-:W-:Y:S04]  /*11c40*/  STS.U8 [R36+UR55+0x5700], R34 ;  /* 0x0057002224007988 */ /* 0x000fe80008000037 */
[----:B---3--:R-:W-:Y:S04]  /*11c50*/  STS.U8 [R36+UR55+0x5b00], R33 ;  /* 0x005b002124007988 */ /* 0x008fe80008000037 */
[----:B----4-:R-:W-:Y:S04]  /*11c60*/  STS.U8 [R36+UR55+0x5f00], R32 ;  /* 0x005f002024007988 */ /* 0x010fe80008000037 */
        /* <DEDUP_REMOVED lines=11> */
[----:B0-----:R-:W3:Y:S04]  /*11d20*/  LDL.LU R5, [R1+0xcf4] ;  /* 0x000cf40001057983 */ /* 0x001ee80000300800 */
[----:B------:R-:W4:Y:S04]  /*11d30*/  LDL.LU R6, [R1+0x2c] ;  /* 0x00002c0001067983 */ /* 0x000f280000300800 */
[----:B--2---:R-:W-:Y:S04]  /*11d40*/  STS.U8 [R37+UR55+0xf80], R7 ;  /* 0x000f800725007988 */ /* 0x004fe80008000037 */
[----:B------:R-:W-:Y:S04]  /*11d50*/  STS.U8 [R37+UR55+0x1380], R9 ;  /* 0x0013800925007988 */ /* 0x000fe80008000037 */
[----:B------:R-:W2:Y:S04]  /*11d60*/  LDL.LU R28, [R1+0x78] ;  /* 0x00007800011c7983 */ /* 0x000ea80000300800 */
[----:B------:R-:W-:Y:S04]  /*11d70*/  STS.U8 [R37+UR55+0x1780], R10 ;  /* 0x0017800a25007988 */ /* 0x000fe80008000037 */
[----:B------:R-:W2:Y:S04]  /*11d80*/  LDL.LU R29, [R1+0x74] ;  /* 0x00007400011d7983 */ /* 0x000ea80000300800 */
[----:B------:R-:W2:Y:S04]  /*11d90*/  LDL.LU R30, [R1+0x70] ;  /* 0x00007000011e7983 */ /* 0x000ea80000300800 */
[----:B---3--:R0:W-:Y:S04]  /*11da0*/  STS.U8 [R37+UR55+0x1b80], R5 ;  /* 0x001b800525007988 */ /* 0x0081e80008000037 */
[----:B0-----:R-:W3:Y:S04]  /*11db0*/  LDL.LU R5, [R1+0xcf0] ;  /* 0x000cf00001057983 */ /* 0x001ee80000300800 */
[----:B------:R-:W3:Y:S04]  /*11dc0*/  LDL.LU R31, [R1+0x6c] ;  /* 0x00006c00011f7983 */ /* 0x000ee80000300800 */
[----:B------:R-:W3:Y:S04]  /*11dd0*/  LDL.LU R32, [R1+0x68] ;  /* 0x0000680001207983 */ /* 0x000ee80000300800 */
[----:B------:R-:W3:Y:S04]  /*11de0*/  LDL.LU R33, [R1+0x64] ;  /* 0x0000640001217983 */ /* 0x000ee80000300800 */
[----:B------:R-:W3:Y:S04]  /*11df0*/  LDL.LU R34, [R1+0x60] ;  /* 0x0000600001227983 */ /* 0x000ee80000300800 */
[----:B------:R-:W3:Y:S04]  /*11e00*/  LDL.LU R9, [R1+0x5c] ;  /* 0x00005c0001097983 */ /* 0x000ee80000300800 */
[----:B------:R0:W-:Y:S04]  /*11e10*/  STS.U8 [R37+UR55+0x1f80], R11 ;  /* 0x001f800b25007988 */ /* 0x0001e80008000037 */
[----:B------:R-:W3:Y:S04]  /*11e20*/  LDL.LU R10, [R1+0x7c] ;  /* 0x00007c00010a7983 */ /* 0x000ee80000300800 */
[----:B------:R1:W-:Y:S04]  /*11e30*/  STS.U8 [R37+UR55+0x2380], R12 ;  /* 0x0023800c25007988 */ /* 0x0003e80008000037 */
[----:B0-----:R-:W3:Y:S04]  /*11e40*/  LDL.LU R11, [R1+0xb8] ;  /* 0x0000b800010b7983 */ /* 0x001ee80000300800 */
[----:B------:R0:W-:Y:S04]  /*11e50*/  STS.U8 [R37+UR55+0x2780], R13 ;  /* 0x0027800d25007988 */ /* 0x0001e80008000037 */
[----:B-1----:R-:W3:Y:S04]  /*11e60*/  LDL.LU R12, [R1+0xb4] ;  /* 0x0000b400010c7983 */ /* 0x002ee80000300800 */
[----:B------:R1:W-:Y:S04]  /*11e70*/  STS.U8 [R37+UR55+0x2b80], R14 ;  /* 0x002b800e25007988 */ /* 0x0003e80008000037 */
[----:B0-----:R-:W3:Y:S04]  /*11e80*/  LDL.LU R13, [R1+0xb0] ;  /* 0x0000b000010d7983 */ /* 0x001ee80000300800 */
[----:B-1----:R-:W3:Y:S01]  /*11e90*/  LDL.LU R14, [R1+0xac] ;  /* 0x0000ac00010e7983 */ /* 0x002ee20000300800 */
[----:B------:R-:W-:-:S03]  /*11ea0*/  IMAD.U32 R7, RZ, RZ, UR73 ;  /* 0x00000049ff077e24 */ /* 0x000fc6000f8e00ff */
[----:B----4-:R0:W-:Y:S01]  /*11eb0*/  STS.U8 [R37+UR55+0x2f80], R6 ;  /* 0x002f800625007988 */ /* 0x0101e20008000037 */
[----:B------:R-:W-:Y:S02]  /*11ec0*/  VIADD R27, R23, 0xff ;  /* 0x000000ff171b7836 */ /* 0x000fe40000000000 */
[----:B------:R-:W-:Y:S01]  /*11ed0*/  IMAD R8, R8, UR8, RZ ;  /* 0x0000000808087c24 */ /* 0x000fe2000f8e02ff */
[----:B--2---:R-:W-:Y:S04]  /*11ee0*/  STS.U8 [R37+UR55+0x3380], R28 ;  /* 0x0033801c25007988 */ /* 0x004fe80008000037 */
[----:B------:R-:W-:Y:S01]  /*11ef0*/  STS.U8 [R37+UR55+0x3780], R29 ;  /* 0x0037801d25007988 */ /* 0x000fe20008000037 */
[----:B------:R-:W-:-:S03]  /*11f00*/  SHF.R.S32.HI R25, RZ, 0x1f, R8 ;  /* 0x0000001fff197819 */ /* 0x000fc60000011408 */
[----:B------:R-:W-:Y:S01]  /*11f10*/  STS.U8 [R37+UR55+0x3b80], R30 ;  /* 0x003b801e25007988 */ /* 0x000fe20008000037 */
[----:B------:R-:W-:Y:S02]  /*11f20*/  IMAD R15, R15, UR18, RZ ;  /* 0x000000120f0f7c24 */ /* 0x000fe4000f8e02ff */
[----:B------:R-:W-:Y:S02]  /*11f30*/  IMAD R16, R16, UR19, RZ ;  /* 0x0000001310107c24 */ /* 0x000fe4000f8e02ff */
[----:B------:R-:W-:Y:S02]  /*11f40*/  IMAD R17, R17, UR20, RZ ;  /* 0x0000001411117c24 */ /* 0x000fe4000f8e02ff */
[----:B---3--:R-:W-:-:S04]  /*11f50*/  IMAD R5, R35, R5, RZ ;  /* 0x0000000523057224 */ /* 0x008fc800078e02ff */
[----:B------:R-:W-:Y:S01]  /*11f60*/  IMAD R7, R7, 0x80, R5 ;  /* 0x0000008007077824 */ /* 0x000fe200078e0205 */
[C---:B------:R-:W-:Y:S01]  /*11f70*/  IADD3 R3, P0, PT, R5.reuse, UR10, RZ ;  /* 0x0000000a05037c10 */ /* 0x040fe2000ff1e0ff */
[----:B------:R-:W-:Y:S01]  /*11f80*/  STS.U8 [R37+UR55+0x3f80], R31 ;  /* 0x003f801f25007988 */ /* 0x000fe20008000037 */
[----:B------:R-:W1:Y:S02]  /*11f90*/  LDCU UR10, c[0x0][0x3b0] ;  /* 0x00007600ff0a77ac */ /* 0x000e640008000800 */
[----:B0-----:R-:W-:Y:S02]  /*11fa0*/  LEA.HI.X.SX32 R6, R5, UR11, 0x1, P0 ;  /* 0x0000000b05067c11 */ /* 0x001fe400080f0eff */
[----:B------:R-:W-:Y:S01]  /*11fb0*/  IADD3 R5, P2, PT, R7, UR6, RZ ;  /* 0x0000000607057c10 */ /* 0x000fe2000ff5e0ff */
[----:B------:R-:W0:Y:S01]  /*11fc0*/  LDCU UR6, c[0x0][0x3b0] ;  /* 0x00007600ff0677ac */ /* 0x000e220008000800 */
[----:B------:R-:W-:Y:S02]  /*11fd0*/  ISETP.GT.AND P0, PT, R27, 0xff, PT ;  /* 0x000000ff1b00780c */ /* 0x000fe40003f04270 */
[----:B------:R-:W-:Y:S01]  /*11fe0*/  LEA.HI.X.SX32 R7, R7, UR7, 0x1, P2 ;  /* 0x0000000707077c11 */ /* 0x000fe200090f0eff */
[----:B------:R-:W-:Y:S01]  /*11ff0*/  STS.U8 [R37+UR55+0x4380], R32 ;  /* 0x0043802025007988 */ /* 0x000fe20008000037 */
[----:B------:R-:W-:Y:S01]  /*12000*/  ISETP.LT.AND P2, PT, R35, R23, P0 ;  /* 0x000000172300720c */ /* 0x000fe20000741270 */
[----:B------:R-:W2:Y:S01]  /*12010*/  LDCU UR11, c[0x0][0x3b0] ;  /* 0x00007600ff0b77ac */ /* 0x000ea20008000800 */
[----:B------:R-:W-:Y:S01]  /*12020*/  IADD3 R23, P3, PT, R8, R3, RZ ;  /* 0x0000000308177210 */ /* 0x000fe20007f7e0ff */
[----:B------:R-:W-:Y:S04]  /*12030*/  STS.U8 [R37+UR55+0x4780], R33 ;  /* 0x0047802125007988 */ /* 0x000fe80008000037 */
[----:B------:R-:W-:Y:S01]  /*12040*/  STS.U8 [R37+UR55+0x4b80], R34 ;  /* 0x004b802225007988 */ /* 0x000fe20008000037 */
[----:B0-----:R-:W-:Y:S01]  /*12050*/  IMAD R24, R0, UR6, RZ ;  /* 0x0000000600187c24 */ /* 0x001fe2000f8e02ff */
[----:B------:R-:W-:-:S02]  /*12060*/  IADD3 R0, P4, PT, R8, R5, RZ ;  /* 0x0000000508007210 */ /* 0x000fc40007f9e0ff */
[----:B------:R0:W-:Y:S04]  /*12070*/  STS.U8 [R37+UR55+0x4f80], R9 ;  /* 0x004f800925007988 */ /* 0x0001e80008000037 */
[----:B------:R3:W-:Y:S04]  /*12080*/  STS.U8 [R37+UR55+0x5380], R10 ;  /* 0x0053800a25007988 */ /* 0x0007e80008000037 */
[----:B------:R4:W-:Y:S01]  /*12090*/  STL [R1+0x39c], R0 ;  /* 0x00039c0001007387 */ /* 0x0009e20000100800 */
[----:B0-----:R-:W-:Y:S02]  /*120a0*/  IMAD R9, R11, UR9, RZ ;  /* 0x000000090b097c24 */ /* 0x001fe4000f8e02ff */
[----:B---3--:R-:W-:-:S02]  /*120b0*/  IMAD R10, R12, UR12, RZ ;  /* 0x0000000c0c0a7c24 */ /* 0x008fc4000f8e02ff */
[----:B----4-:R-:W-:Y:S01]  /*120c0*/  IMAD.X R0, R25, 0x1, R6, P3 ;  /* 0x0000000119007824 */ /* 0x010fe200018e0606 */
[----:B------:R-:W-:Y:S01]  /*120d0*/  STL [R1+0x394], R23 ;  /* 0x0003941701007387 */ /* 0x000fe20000100800 */
[----:B------:R-:W-:Y:S02]  /*120e0*/  IMAD R11, R13, UR13, RZ ;  /* 0x0000000d0d0b7c24 */ /* 0x000fe4000f8e02ff */
[----:B------:R-:W-:Y:S02]  /*120f0*/  IMAD R13, R4, UR15, RZ ;  /* 0x0000000f040d7c24 */ /* 0x000fe4000f8e02ff */
[----:B------:R-:W-:Y:S02]  /*12100*/  IMAD R12, R14, UR14, RZ ;  /* 0x0000000e0e0c7c24 */ /* 0x000fe4000f8e02ff */
[----:B------:R-:W-:Y:S02]  /*12110*/  IMAD R14, R2, UR17, RZ ;  /* 0x00000011020e7c24 */ /* 0x000fe4000f8e02ff */
[----:B------:R-:W-:Y:S01]  /*12120*/  IMAD.X R2, R25, 0x1, R7, P4 ;  /* 0x0000000119027824 */ /* 0x000fe200020e0607 */
[----:B------:R-:W-:Y:S01]  /*12130*/  IADD3 R4, P5, PT, R9, R3, RZ ;  /* 0x0000000309047210 */ /* 0x000fe20007fbe0ff */
[----:B------:R0:W-:Y:S01]  /*12140*/  STL [R1+0x390], R0 ;  /* 0x0003900001007387 */ /* 0x0001e20000100800 */
[----:B------:R-:W-:-:S03]  /*12150*/  SHF.R.S32.HI R8, RZ, 0x1f, R9 ;  /* 0x0000001fff087819 */ /* 0x000fc60000011409 */
[----:B------:R3:W-:Y:S01]  /*12160*/  STL [R1+0x398], R2 ;  /* 0x0003980201007387 */ /* 0x0007e20000100800 */
[----:B0-----:R-:W-:-:S03]  /*12170*/  IADD3 R0, P6, PT, R9, R5, RZ ;  /* 0x0000000509007210 */ /* 0x001fc60007fde0ff */
[----:B------:R0:W-:Y:S01]  /*12180*/  STL [R1+0x3a4], R4 ;  /* 0x0003a40401007387 */ /* 0x0001e20000100800 */
[----:B---3--:R-:W-:-:S03]  /*12190*/  IADD3 R2, P3, PT, R10, R3, RZ ;  /* 0x000000030a027210 */ /* 0x008fc60007f7e0ff */
[----:B------:R3:W-:Y:S01]  /*121a0*/  STL [R1+0x3ac], R0 ;  /* 0x0003ac0001007387 */ /* 0x0007e20000100800 */
[----:B------:R-:W-:Y:S02]  /*121b0*/  SHF.R.S32.HI R26, RZ, 0x1f, R10 ;  /* 0x0000001fff1a7819 */ /* 0x000fe4000001140a */
[----:B0-----:R-:W-:Y:S01]  /*121c0*/  IADD3 R4, P4, PT, R10, R5, RZ ;  /* 0x000000050a047210 */ /* 0x001fe20007f9e0ff */
[----:B------:R0:W-:Y:S01]  /*121d0*/  STL [R1+0x3b4], R2 ;  /* 0x0003b40201007387 */ /* 0x0001e20000100800 */
[----:B---3--:R-:W-:-:S03]  /*121e0*/  IMAD.X R0, R8, 0x1, R6, P5 ;  /* 0x0000000108007824 */ /* 0x008fc600028e0606 */
[----:B------:R3:W-:Y:S04]  /*121f0*/  STL [R1+0x3bc], R4 ;  /* 0x0003bc0401007387 */ /* 0x0007e80000100800 */
[----:B------:R4:W-:Y:S01]  /*12200*/  STL [R1+0x3a0], R0 ;  /* 0x0003a00001007387 */ /* 0x0009e20000100800 */
[----:B0-----:R-:W-:Y:S01]  /*12210*/  IMAD.X R2, R8, 0x1, R7, P6 ;  /* 0x0000000108027824 */ /* 0x001fe200030e0607 */
[----:B---3--:R-:W-:-:S04]  /*12220*/  IADD3 R4, P6, PT, R11, R5, RZ ;  /* 0x000000050b047210 */ /* 0x008fc80007fde0ff */
[----:B------:R0:W-:Y:S01]  /*12230*/  STL [R1+0x3a8], R2 ;  /* 0x0003a80201007387 */ /* 0x0001e20000100800 */
[----:B----4-:R-:W-:Y:S02]  /*12240*/  IADD3 R0, P5, PT, R11, R3, RZ ;  /* 0x000000030b007210 */ /* 0x010fe40007fbe0ff */
[----:B------:R-:W-:-:S03]  /*12250*/  SHF.R.S32.HI R8, RZ, 0x1f, R11 ;  /* 0x0000001fff087819 */ /* 0x000fc6000001140b */
[----:B------:R3:W-:Y:S01]  /*12260*/  STL [R1+0x3c4], R0 ;  /* 0x0003c40001007387 */ /* 0x0007e20000100800 */
[----:B0-----:R-:W-:-:S03]  /*12270*/  IMAD.X R2, R26, 0x1, R6, P3 ;  /* 0x000000011a027824 */ /* 0x001fc600018e0606 */
[----:B------:R0:W-:Y:S04]  /*12280*/  STL [R1+0x3cc], R4 ;  /* 0x0003cc0401007387 */ /* 0x0001e80000100800 */
[----:B------:R4:W-:Y:S01]  /*12290*/  STL [R1+0x3b0], R2 ;  /* 0x0003b00201007387 */ /* 0x0009e20000100800 */
[----:B---3--:R-:W-:Y:S01]  /*122a0*/  IMAD.X R0, R26, 0x1, R7, P4 ;  /* 0x000000011a007824 */ /* 0x008fe200020e0607 */
[----:B0-----:R-:W-:-:S04]  /*122b0*/  IADD3 R4, P4, PT, R12, R5, RZ ;  /* 0x000000050c047210 */ /* 0x001fc80007f9e0ff */
        /* <DEDUP_REMOVED lines=8> */
[----:B------:R-:W-:Y:S02]  /*12340*/  SHF.R.S32.HI R8, RZ, 0x1f, R13 ;  /* 0x0000001fff087819 */ /* 0x000fe4000001140d */
[C---:B0-----:R-:W-:Y:S02]  /*12350*/  IADD3 R4, P6, PT, R13.reuse, R5, RZ ;  /* 0x000000050d047210 */ /* 0x041fe40007fde0ff */
[----:B------:R0:W-:Y:S01]  /*12360*/  STL [R1+0x3c8], R2 ;  /* 0x0003c80201007387 */ /* 0x0001e20000100800 */
[----:B----4-:R-:W-:-:S05]  /*12370*/  IADD3 R0, P5, PT, R13, R3, RZ ;  /* 0x000000030d007210 */ /* 0x010fca0007fbe0ff */
[----:B------:R3:W-:Y:S01]  /*12380*/  STL [R1+0x3e4], R0 ;  /* 0x0003e40001007387 */ /* 0x0007e20000100800 */
[----:B0-----:R-:W-:-:S03]  /*12390*/  IMAD.X R2, R9, 0x1, R6, P3 ;  /* 0x0000000109027824 */ /* 0x001fc600018e0606 */
[----:B------:R0:W-:Y:S04]  /*123a0*/  STL [R1+0x3ec], R4 ;  /* 0x0003ec0401007387 */ /* 0x0001e80000100800 */
[----:B------:R4:W-:Y:S01]  /*123b0*/  STL [R1+0x3d0], R2 ;  /* 0x0003d00201007387 */ /* 0x0009e20000100800 */
[----:B---3--:R-:W-:Y:S01]  /*123c0*/  IMAD.X R0, R9, 0x1, R7, P4 ;  /* 0x0000000109007824 */ /* 0x008fe200020e0607 */
[----:B------:R-:W-:Y:S01]  /*123d0*/  SHF.R.S32.HI R9, RZ, 0x1f, R14 ;  /* 0x0000001fff097819 */ /* 0x000fe2000001140e */
[----:B0-----:R-:W-:-:S03]  /*123e0*/  IMAD.X R4, R8, 0x1, R6, P5 ;  /* 0x0000000108047824 */ /* 0x001fc600028e0606 */
[----:B------:R0:W-:Y:S01]  /*123f0*/  STL [R1+0x3d8], R0 ;  /* 0x0003d80001007387 */ /* 0x0001e20000100800 */
[C---:B----4-:R-:W-:Y:S02]  /*12400*/  IADD3 R2, P3, PT, R14.reuse, R3, RZ ;  /* 0x000000030e027210 */ /* 0x050fe40007f7e0ff */
[----:B------:R-:W-:Y:S02]  /*12410*/  IADD3 R25, P4, PT, R14, R5, RZ ;  /* 0x000000050e197210 */ /* 0x000fe40007f9e0ff */
[----:B------:R-:W-:Y:S01]  /*12420*/  IADD3 R27, P5, PT, R15, R3, RZ ;  /* 0x000000030f1b7210 */ /* 0x000fe20007fbe0ff */
[----:B------:R-:W-:Y:S01]  /*12430*/  STL [R1+0x3f4], R2 ;  /* 0x0003f40201007387 */ /* 0x000fe20000100800 */
[----:B0-----:R-:W-:-:S03]  /*12440*/  IMAD.X R0, R8, 0x1, R7, P6 ;  /* 0x0000000108007824 */ /* 0x001fc600030e0607 */
[----:B------:R-:W-:Y:S01]  /*12450*/  STL [R1+0x3e0], R4 ;  /* 0x0003e00401007387 */ /* 0x000fe20000100800 */
[----:B------:R-:W-:-:S03]  /*12460*/  IMAD.X R36, R9, 0x1, R6, P3 ;  /* 0x0000000109247824 */ /* 0x000fc600018e0606 */
[----:B------:R-:W-:Y:S01]  /*12470*/  STL [R1+0xcc4], R2 ;  /* 0x000cc40201007387 */ /* 0x000fe20000100800 */
[----:B------:R-:W-:-:S03]  /*12480*/  IADD3 R30, P6, PT, R15, R5, RZ ;  /* 0x000000050f1e7210 */ /* 0x000fc60007fde0ff */
[----:B------:R0:W-:Y:S01]  /*12490*/  STL [R1+0x3e8], R0 ;  /* 0x0003e80001007387 */ /* 0x0001e20000100800 */
[----:B------:R-:W-:-:S03]  /*124a0*/  IMAD.X R26, R9, 0x1, R7, P4 ;  /* 0x00000001091a7824 */ /* 0x000fc600020e0607 */
[----:B------:R-:W-:Y:S04]  /*124b0*/  STL [R1+0x3fc], R25 ;  /* 0x0003fc1901007387 */ /* 0x000fe80000100800 */
[----:B------:R-:W-:Y:S04]  /*124c0*/  STL [R1+0xcc0], R25 ;  /* 0x000cc01901007387 */ /* 0x000fe80000100800 */
[----:B------:R-:W-:Y:S01]  /*124d0*/  STL [R1+0x404], R27 ;  /* 0x0004041b01007387 */ /* 0x000fe20000100800 */
[----:B0-----:R-:W-:-:S03]  /*124e0*/  IADD3 R0, P3, PT, R16, R3, RZ ;  /* 0x0000000310007210 */ /* 0x001fc60007f7e0ff */
[----:B------:R-:W-:Y:S04]  /*124f0*/  STL [R1+0xcc8], R27 ;  /* 0x000cc81b01007387 */ /* 0x000fe80000100800 */
[----:B------:R-:W-:Y:S04]  /*12500*/  STL [R1+0x3f0], R36 ;  /* 0x0003f02401007387 */ /* 0x000fe80000100800 */
[----:B------:R-:W-:Y:S04]  /*12510*/  STL [R1+0xccc], R36 ;  /* 0x000ccc2401007387 */ /* 0x000fe80000100800 */
[----:B------:R-:W-:Y:S01]  /*12520*/  STL [R1+0x40c], R30 ;  /* 0x00040c1e01007387 */ /* 0x000fe20000100800 */
[----:B------:R-:W-:-:S03]  /*12530*/  SHF.R.S32.HI R8, RZ, 0x1f, R15 ;  /* 0x0000001fff087819 */ /* 0x000fc6000001140f */
[----:B------:R-:W-:Y:S04]  /*12540*/  STL [R1+0xcd0], R30 ;  /* 0x000cd01e01007387 */ /* 0x000fe80000100800 */
[----:B------:R-:W-:Y:S04]  /*12550*/  STL [R1+0x3f8], R26 ;  /* 0x0003f81a01007387 */ /* 0x000fe80000100800 */
[----:B------:R-:W-:Y:S04]  /*12560*/  STL [R1+0xcd4], R26 ;  /* 0x000cd41a01007387 */ /* 0x000fe80000100800 */
[----:B------:R0:W-:Y:S01]  /*12570*/  STL [R1+0x414], R0 ;  /* 0x0004140001007387 */ /* 0x0001e20000100800 */
[C---:B------:R-:W-:Y:S01]  /*12580*/  IMAD.X R4, R8.reuse, 0x1, R6, P5 ;  /* 0x0000000108047824 */ /* 0x040fe200028e0606 */
[----:B------:R-:W-:Y:S01]  /*12590*/  SHF.R.S32.HI R9, RZ, 0x1f, R16 ;  /* 0x0000001fff097819 */ /* 0x000fe20000011410 */
[----:B------:R-:W-:Y:S01]  /*125a0*/  IMAD.X R31, R8, 0x1, R7, P6 ;  /* 0x00000001081f7824 */ /* 0x000fe200030e0607 */
[----:B0-----:R-:W-:-:S05]  /*125b0*/  IADD3 R0, P4, PT, R16, R5, RZ ;  /* 0x0000000510007210 */ /* 0x001fca0007f9e0ff */
[----:B------:R0:W-:Y:S01]  /*125c0*/  STL [R1+0x41c], R0 ;  /* 0x00041c0001007387 */ /* 0x0001e20000100800 */
[C---:B------:R-:W-:Y:S01]  /*125d0*/  IADD3 R14, P5, PT, R17.reuse, R5, RZ ;  /* 0x00000005110e7210 */ /* 0x040fe20007fbe0ff */
[----:B-1----:R-:W-:Y:S01]  /*125e0*/  IMAD R18, R18, UR10, RZ ;  /* 0x0000000a12127c24 */ /* 0x002fe2000f8e02ff */
[----:B------:R-:W-:Y:S01]  /*125f0*/  SHF.R.S32.HI R8, RZ, 0x1f, R17 ;  /* 0x0000001fff087819 */ /* 0x000fe20000011411 */
[----:B------:R-:W-:Y:S01]  /*12600*/  STL [R1+0x400], R4 ;  /* 0x0004000401007387 */ /* 0x000fe20000100800 */
[----:B0-----:R-:W-:-:S03]  /*12610*/  IADD3 R0, P6, PT, R17, R3, RZ ;  /* 0x0000000311007210 */ /* 0x001fc60007fde0ff */
[----:B------:R-:W-:Y:S01]  /*12620*/  STL [R1+0xcd8], R4 ;  /* 0x000cd80401007387 */ /* 0x000fe20000100800 */
[----:B------:R-:W-:-:S03]  /*12630*/  IMAD.X R17, R9, 0x1, R6, P3 ;  /* 0x0000000109117824 */ /* 0x000fc600018e0606 */
[----:B------:R0:W-:Y:S04]  /*12640*/  STL [R1+0x424], R0 ;  /* 0x0004240001007387 */ /* 0x0001e80000100800 */
[----:B------:R-:W-:Y:S01]  /*12650*/  STL [R1+0x408], R31 ;  /* 0x0004081f01007387 */ /* 0x000fe20000100800 */
[----:B------:R-:W-:-:S03]  /*12660*/  IADD3 R2, P3, PT, R18, R5, RZ ;  /* 0x0000000512027210 */ /* 0x000fc60007f7e0ff */
[----:B------:R-:W-:Y:S01]  /*12670*/  STL [R1+0xcdc], R31 ;  /* 0x000cdc1f01007387 */ /* 0x000fe20000100800 */
[----:B0-----:R-:W-:Y:S01]  /*12680*/  IMAD.X R0, R9, 0x1, R7, P4 ;  /* 0x0000000109007824 */ /* 0x001fe200020e0607 */
[----:B------:R-:W-:Y:S02]  /*12690*/  IADD3 R4, P4, PT, R18, R3, RZ ;  /* 0x0000000312047210 */ /* 0x000fe40007f9e0ff */
[----:B------:R-:W-:Y:S01]  /*126a0*/  STL [R1+0x42c], R14 ;  /* 0x00042c0e01007387 */ /* 0x000fe20000100800 */
[----:B--2---:R-:W-:-:S03]  /*126b0*/  IMAD R19, R19, UR11, RZ ;  /* 0x0000000b13137c24 */ /* 0x004fc6000f8e02ff */
[----:B------:R-:W-:Y:S04]  /*126c0*/  STL [R1+0xce8], R14 ;  /* 0x000ce80e01007387 */ /* 0x000fe80000100800 */
[----:B------:R-:W-:Y:S04]  /*126d0*/  STL [R1+0x410], R17 ;  /* 0x0004101101007387 */ /* 0x000fe80000100800 */
[----:B------:R0:W-:Y:S01]  /*126e0*/  STL [R1+0x418], R0 ;  /* 0x0004180001007387 */ /* 0x0001e20000100800 */
[----:B------:R-:W-:-:S03]  /*126f0*/  IMAD.X R15, R8, 0x1, R7, P5 ;  /* 0x00000001080f7824 */ /* 0x000fc600028e0607 */
[----:B------:R-:W-:Y:S01]  /*12700*/  STL [R1+0x434], R4 ;  /* 0x0004340401007387 */ /* 0x000fe20000100800 */
[----:B------:R-:W-:Y:S01]  /*12710*/  SHF.R.S32.HI R9, RZ, 0x1f, R18 ;  /* 0x0000001fff097819 */ /* 0x000fe20000011412 */
[----:B0-----:R-:W-:Y:S02]  /*12720*/  IMAD.X R0, R8, 0x1, R6, P6 ;  /* 0x0000000108007824 */ /* 0x001fe400030e0606 */
[----:B------:R0:W-:Y:S04]  /*12730*/  STL [R1+0x43c], R2 ;  /* 0x00043c0201007387 */ /* 0x0001e80000100800 */
[----:B------:R1:W-:Y:S01]  /*12740*/  STL [R1+0x420], R0 ;  /* 0x0004200001007387 */ /* 0x0003e20000100800 */
[----:B0-----:R-:W-:-:S03]  /*12750*/  IADD3 R2, P6, PT, R19, R3, RZ ;  /* 0x0000000313027210 */ /* 0x001fc60007fde0ff */
[----:B------:R-:W-:Y:S01]  /*12760*/  STL [R1+0x428], R15 ;  /* 0x0004280f01007387 */ /* 0x000fe20000100800 */
[----:B-1----:R-:W-:-:S03]  /*12770*/  IADD3 R0, P5, PT, R19, R5, RZ ;  /* 0x0000000513007210 */ /* 0x002fc60007fbe0ff */
[----:B------:R0:W-:Y:S01]  /*12780*/  STL [R1+0x444], R2 ;  /* 0x0004440201007387 */ /* 0x0001e20000100800 */
[----:B------:R-:W-:-:S03]  /*12790*/  SHF.R.S32.HI R8, RZ, 0x1f, R19 ;  /* 0x0000001fff087819 */ /* 0x000fc60000011413 */
[----:B------:R-:W-:Y:S04]  /*127a0*/  STL [R1+0xcec], R15 ;  /* 0x000cec0f01007387 */ /* 0x000fe80000100800 */
[----:B------:R1:W-:Y:S01]  /*127b0*/  STL [R1+0x44c], R0 ;  /* 0x00044c0001007387 */ /* 0x0003e20000100800 */
[----:B0-----:R-:W-:-:S05]  /*127c0*/  IMAD.X R2, R9, 0x1, R6, P4 ;  /* 0x0000000109027824 */ /* 0x001fca00020e0606 */
[----:B------:R0:W-:Y:S01]  /*127d0*/  STL [R1+0x430], R2 ;  /* 0x0004300201007387 */ /* 0x0001e20000100800 */
[----:B-1----:R-:W-:-:S05]  /*127e0*/  IMAD.X R0, R9, 0x1, R7, P3 ;  /* 0x0000000109007824 */ /* 0x002fca00018e0607 */
[----:B------:R1:W-:Y:S01]  /*127f0*/  STL [R1+0x438], R0 ;  /* 0x0004380001007387 */ /* 0x0003e20000100800 */
[----:B0-----:R-:W-:-:S03]  /*12800*/  IMAD.X R2, R8, 0x1, R6, P6 ;  /* 0x0000000108027824 */ /* 0x001fc600030e0606 */
[----:B------:R-:W2:Y:S01]  /*12810*/  LDL.LU R31, [R1+0x84] ;  /* 0x00008400011f7983 */ /* 0x000ea20000300800 */
[----:B-1----:R-:W-:-:S03]  /*12820*/  IMAD.X R0, R8, 0x1, R7, P5 ;  /* 0x0000000108007824 */ /* 0x002fc600028e0607 */
[----:B------:R0:W-:Y:S04]  /*12830*/  STL [R1+0x440], R2 ;  /* 0x0004400201007387 */ /* 0x0001e80000100800 */
[----:B------:R-:W3:Y:S04]  /*12840*/  LDL.LU R13, [R1+0x88] ;  /* 0x00008800010d7983 */ /* 0x000ee80000300800 */
[----:B------:R1:W-:Y:S04]  /*12850*/  STL [R1+0x448], R0 ;  /* 0x0004480001007387 */ /* 0x0003e80000100800 */
[----:B------:R-:W4:Y:S04]  /*12860*/  LDL R12, [R1+0x390] ;  /* 0x00039000010c7983 */ /* 0x000f280000100800 */
[----:B------:R-:W3:Y:S04]  /*12870*/  LDL.LU R14, [R1+0x8c] ;  /* 0x00008c00010e7983 */ /* 0x000ee80000300800 */
[----:B------:R-:W3:Y:S04]  /*12880*/  LDL R11, [R1+0x398] ;  /* 0x00039800010b7983 */ /* 0x000ee80000100800 */
[----:B------:R-:W3:Y:S04]  /*12890*/  LDL R10, [R1+0x39c] ;  /* 0x00039c00010a7983 */ /* 0x000ee80000100800 */
[----:B------:R-:W3:Y:S04]  /*128a0*/  LDL.LU R18, [R1+0x90] ;  /* 0x0000900001127983 */ /* 0x000ee80000300800 */
[----:B------:R-:W3:Y:S01]  /*128b0*/  LDL R16, [R1+0x414] ;  /* 0x0004140001107983 */ /* 0x000ee20000100800 */
[----:B------:R-:W-:-:S02]  /*128c0*/  IMAD R21, R21, UR22, RZ ;  /* 0x0000001615157c24 */ /* 0x000fc4000f8e02ff */
[----:B------:R-:W-:-:S03]  /*128d0*/  IMAD R20, R20, UR21, RZ ;  /* 0x0000001514147c24 */ /* 0x000fc6000f8e02ff */
[----:B------:R-:W-:Y:S02]  /*128e0*/  SHF.R.S32.HI R8, RZ, 0x1f, R21 ;  /* 0x0000001fff087819 */ /* 0x000fe40000011415 */
[C---:B0-----:R-:W-:Y:S02]  /*128f0*/  IADD3 R2, P6, PT, R21.reuse, R3, RZ ;  /* 0x0000000315027210 */ /* 0x041fe40007fde0ff */
[----:B------:R-:W-:Y:S01]  /*12900*/  IADD3 R34, P5, PT, R21, R5, RZ ;  /* 0x0000000515227210 */ /* 0x000fe20007fbe0ff */
[----:B------:R-:W-:Y:S01]  /*12910*/  IMAD R22, R22, UR23, RZ ;  /* 0x0000001716167c24 */ /* 0x000fe2000f8e02ff */
[----:B------:R-:W-:Y:S02]  /*12920*/  SHF.R.S32.HI R9, RZ, 0x1f, R20 ;  /* 0x0000001fff097819 */ /* 0x000fe40000011414 */
[C---:B------:R-:W-:Y:S02]  /*12930*/  IADD3 R26, P4, PT, R20.reuse, R3, RZ ;  /* 0x00000003141a7210 */ /* 0x040fe40007f9e0ff */
[----:B------:R-:W-:Y:S01]  /*12940*/  IADD3 R36, P3, PT, R20, R5, RZ ;  /* 0x0000000514247210 */ /* 0x000fe20007f7e0ff */
[--C-:B------:R-:W-:Y:S01]  /*12950*/  IMAD.X R27, R8, 0x1, R6.reuse, P6 ;  /* 0x00000001081b7824 */ /* 0x100fe200030e0606 */
[----:B------:R-:W-:Y:S01]  /*12960*/  IADD3 R20, P6, PT, R24, R3, RZ ;  /* 0x0000000318147210 */ /* 0x000fe20007fde0ff */
[--C-:B------:R-:W-:Y:S01]  /*12970*/  IMAD.X R25, R8, 0x1, R7.reuse, P5 ;  /* 0x0000000108197824 */ /* 0x100fe200028e0607 */
[----:B------:R-:W-:Y:S01]  /*12980*/  IADD3 R28, P5, PT, R24, R5, RZ ;  /* 0x00000005181c7210 */ /* 0x000fe20007fbe0ff */
[C---:B------:R-:W-:Y:S01]  /*12990*/  IMAD.X R4, R9.reuse, 0x1, R6, P4 ;  /* 0x0000000109047824 */ /* 0x040fe200020e0606 */
[----:B------:R-:W-:Y:S01]  /*129a0*/  SHF.R.S32.HI R24, RZ, 0x1f, R24 ;  /* 0x0000001fff187819 */ /* 0x000fe20000011418 */
[----:B------:R-:W-:Y:S01]  /*129b0*/  IMAD.X R30, R9, 0x1, R7, P3 ;  /* 0x00000001091e7824 */ /* 0x000fe200018e0607 */
[----:B------:R-:W-:-:S02]  /*129c0*/  SHF.R.S32.HI R9, RZ, 0x1f, R22 ;  /* 0x0000001fff097819 */ /* 0x000fc40000011416 */
[----:B-1----:R-:W-:Y:S01]  /*129d0*/  IADD3 R0, P3, PT, R22, R3, RZ ;  /* 0x0000000316007210 */ /* 0x002fe20007f7e0ff */
[----:B------:R-:W-:Y:S01]  /*129e0*/  IMAD.X R21, R24, 0x1, R6, P6 ;  /* 0x0000000118157824 */ /* 0x000fe200030e0606 */
[----:B------:R-:W-:-:S03]  /*129f0*/  IADD3 R32, P4, PT, R22, R5, RZ ;  /* 0x0000000516207210 */ /* 0x000fc60007f9e0ff */
[----:B------:R-:W-:Y:S02]  /*12a00*/  IMAD.X R22, R9, 0x1, R6, P3 ;  /* 0x0000000109167824 */ /* 0x000fe400018e0606 */
[----:B------:R-:W-:Y:S02]  /*12a10*/  @P2 IMAD.MOV.U32 R6, RZ, RZ, R23 ;  /* 0x000000ffff062224 */ /* 0x000fe400078e0017 */
[----:B------:R-:W0:Y:S01]  /*12a20*/  LDC R23, c[0x0][0x3a0] ;  /* 0x0000e800ff177b82 */ /* 0x000e220000000800 */
[----:B------:R-:W-:Y:S01]  /*12a30*/  STL [R1+0x454], R26 ;  /* 0x0004541a01007387 */ /* 0x000fe20000100800 */
[----:B------:R-:W-:-:S03]  /*12a40*/  LOP3.LUT R19, R35, 0x80, RZ, 0xfc, !PT ;  /* 0x0000008023137812 */ /* 0x000fc600078efcff */
[----:B------:R-:W-:Y:S04]  /*12a50*/  STL [R1+0xce0], R26 ;  /* 0x000ce01a01007387 */ /* 0x000fe80000100800 */
[----:B------:R-:W-:Y:S04]  /*12a60*/  STL [R1+0x45c], R36 ;  /* 0x00045c2401007387 */ /* 0x000fe80000100800 */
[----:B------:R-:W-:Y:S01]  /*12a70*/  STL [R1+0xce4], R36 ;  /* 0x000ce42401007387 */ /* 0x000fe20000100800 */
[----:B------:R-:W-:-:S03]  /*12a80*/  IMAD.X R33, R9, 0x1, R7, P4 ;  /* 0x0000000109217824 */ /* 0x000fc600020e0607 */
[----:B------:R-:W-:Y:S01]  /*12a90*/  STL [R1+0x464], R2 ;  /* 0x0004640201007387 */ /* 0x000fe20000100800 */
[----:B------:R-:W-:Y:S01]  /*12aa0*/  IMAD.X R29, R24, 0x1, R7, P5 ;  /* 0x00000001181d7824 */ /* 0x000fe200028e0607 */
[----:B------:R-:W-:Y:S02]  /*12ab0*/  PRMT R8, RZ, 0x7610, R8 ;  /* 0x00007610ff087816 */ /* 0x000fe40000000008 */
[----:B------:R-:W-:Y:S01]  /*12ac0*/  STL [R1+0x450], R4 ;  /* 0x0004500401007387 */ /* 0x000fe20000100800 */
[----:B0-----:R-:W-:-:S03]  /*12ad0*/  ISETP.LT.AND P0, PT, R19, R23, P0 ;  /* 0x000000171300720c */ /* 0x001fc60000701270 */
        /* <DEDUP_REMOVED lines=10> */
[----:B------:R-:W3:Y:S04]  /*12b80*/  LDL R24, [R1+0x418] ;  /* 0x0004180001187983 */ /* 0x000ee80000100800 */
[----:B------:R-:W3:Y:S01]  /*12b90*/  LDL R9, [R1+0x41c] ;  /* 0x00041c0001097983 */ /* 0x000ee20000100800 */
[----:B------:R-:W-:-:S03]  /*12ba0*/  PRMT R5, RZ, 0x7610, R5 ;  /* 0x00007610ff057816 */ /* 0x000fc60000000005 */
[----:B------:R-:W-:Y:S04]  /*12bb0*/  STL [R1+0x480], R21 ;  /* 0x0004801501007387 */ /* 0x000fe80000100800 */
[----:B------:R-:W-:Y:S04]  /*12bc0*/  STL [R1+0x488], R29 ;  /* 0x0004881d01007387 */ /* 0x000fe80000100800 */
[----:B------:R-:W3:Y:S04]  /*12bd0*/  LDL.LU R15, [R1+0x98] ;  /* 0x00009800010f7983 */ /* 0x000ee80000300800 */
[----:B--2---:R0:W-:Y:S04]  /*12be0*/  STS.U8 [R37+UR55+0x5780], R31 ;  /* 0x0057801f25007988 */ /* 0x0041e80008000037 */
[----:B0-----:R-:W2:Y:S01]  /*12bf0*/  LDL.LU R31, [R1+0x9c] ;  /* 0x00009c00011f7983 */ /* 0x001ea20000300800 */
[----:B----4-:R-:W-:-:S03]  /*12c00*/  @P2 IMAD.MOV.U32 R7, RZ, RZ, R12 ;  /* 0x000000ffff072224 */ /* 0x010fc600078e000c */
[----:B---3--:R0:W-:Y:S04]  /*12c10*/  STS.U8 [R37+UR55+0x5b80], R13 ;  /* 0x005b800d25007988 */ /* 0x0081e80008000037 */
[----:B------:R1:W3:Y:S04]  /*12c20*/  @P2 LDG.E.U8 R8, desc[UR4][R6.64] ;  /* 0x0000000406082981 */ /* 0x0002e8000c1e1100 */
[----:B------:R-:W4:Y:S04]  /*12c30*/  LDL R12, [R1+0x3ac] ;  /* 0x0003ac00010c7983 */ /* 0x000f280000100800 */
[----:B0-----:R-:W4:Y:S01]  /*12c40*/  LDL R13, [R1+0x3a8] ;  /* 0x0003a800010d7983 */ /* 0x001f220000100800 */
[----:B-1----:R-:W-:-:S03]  /*12c50*/  PRMT R7, RZ, 0x7610, R7 ;  /* 0x00007610ff077816 */ /* 0x002fc60000000007 */
[----:B------:R0:W-:Y:S04]  /*12c60*/  STS.U8 [R37+UR55+0x5f80], R14 ;  /* 0x005f800e25007988 */ /* 0x0001e80008000037 */
[----:B------:R1:W2:Y:S04]  /*12c70*/  @P0 LDG.E.U8 R7, desc[UR4][R10.64] ;  /* 0x000000040a070981 */ /* 0x0002a8000c1e1100 */
[----:B------:R-:W2:Y:S04]  /*12c80*/  LDL R23, [R1+0x424] ;  /* 0x0004240001177983 */ /* 0x000ea80000100800 */
[----:B0-----:R-:W2:Y:S01]  /*12c90*/  LDL.LU R14, [R1+0xbc] ;  /* 0x0000bc00010e7983 */ /* 0x001ea20000300800 */
[----:B-1----:R-:W-:-:S02]  /*12ca0*/  @P2 IMAD.MOV.U32 R10, RZ, RZ, R16 ;  /* 0x000000ffff0a2224 */ /* 0x002fc400078e0010 */
[----:B------:R-:W-:Y:S01]  /*12cb0*/  @P2 IMAD.MOV.U32 R11, RZ, RZ, R17 ;  /* 0x000000ffff0b2224 */ /* 0x000fe200078e0011 */
[----:B------:R-:W2:Y:S04]  /*12cc0*/  LDL.LU R36, [R1+0xc4] ;  /* 0x0000c40001247983 */ /* 0x000ea80000300800 */
[----:B------:R-:W2:Y:S04]  /*12cd0*/  LDL R17, [R1+0x3b0] ;  /* 0x0003b00001117983 */ /* 0x000ea80000100800 */
[----:B------:R-:W2:Y:S04]  /*12ce0*/  LDL R16, [R1+0x3b4] ;  /* 0x0003b40001107983 */ /* 0x000ea80000100800 */
[----:B------:R0:W-:Y:S04]  /*12cf0*/  STS.U8 [R37+UR55+0x6380], R18 ;  /* 0x0063801225007988 */ /* 0x0001e80008000037 */
[----:B------:R-:W2:Y:S04]  /*12d00*/  LDL.LU R26, [R1+0x80] ;  /* 0x00008000011a7983 */ /* 0x000ea80000300800 */
[----:B------:R-:W2:Y:S04]  /*12d10*/  LDL R19, [R1+0x3b8] ;  /* 0x0003b80001137983 */ /* 0x000ea80000100800 */
[----:B0-----:R-:W2:Y:S04]  /*12d20*/  LDL R18, [R1+0x3bc] ;  /* 0x0003bc0001127983 */ /* 0x001ea80000100800 */
[----:B------:R0:W2:Y:S04]  /*12d30*/  @P2 LDG.E.U8 R5, desc[UR4][R10.64] ;  /* 0x000000040a052981 */ /* 0x0000a8000c1e1100 */
[----:B------:R-:W2:Y:S01]  /*12d40*/  LDL.LU R11, [R1+0x94] ;  /* 0x00009400010b7983 */ /* 0x000ea20000300800 */
[----:B------:R-:W-:Y:S01]  /*12d50*/  PRMT R3, RZ, 0x7610, R3 ;  /* 0x00007610ff037816 */ /* 0x000fe20000000003 */
[----:B0-----:R-:W-:Y:S01]  /*12d60*/  @P0 IMAD.MOV.U32 R10, RZ, RZ, R9 ;  /* 0x000000ffff0a0224 */ /* 0x001fe200078e0009 */
[----:B------:R-:W-:Y:S01]  /*12d70*/  PRMT R6, RZ, 0x7610, R6 ;  /* 0x00007610ff067816 */ /* 0x000fe20000000006 */
[----:B------:R-:W3:Y:S04]  /*12d80*/  LDL R9, [R1+0x434] ;  /* 0x0004340001097983 */ /* 0x000ee80000100800 */
[----:B--2---:R0:W-:Y:S02]  /*12d90*/  STS.U8 [R37+UR55+0x6780], R11 ;  /* 0x0067800b25007988 */ /* 0x0041e40008000037 */
[----:B0-----:R-:W-:-:S02]  /*12da0*/  @P0 IMAD.MOV.U32 R11, RZ, RZ, R24 ;  /* 0x000000ffff0b0224 */ /* 0x001fc400078e0018 */
[----:B------:R0:W-:Y:S04]  /*12db0*/  STS.U8 [R37+UR55+0x6b80], R15 ;  /* 0x006b800f25007988 */ /* 0x0001e80008000037 */
[----:B------:R1:W2:Y:S04]  /*12dc0*/  @P0 LDG.E.U8 R3, desc[UR4][R10.64] ;  /* 0x000000040a030981 */ /* 0x0002a8000c1e1100 */
[----:B------:R-:W2:Y:S04]  /*12dd0*/  LDL R24, [R1+0x430] ;  /* 0x0004300001187983 */ /* 0x000ea80000100800 */
[----:B------:R-:W1:Y:S04]  /*12de0*/  LDL R10, [R1+0x3a0] ;  /* 0x0003a000010a7983 */ /* 0x000e680000100800 */
[----:B------:R-:W1:Y:S04]  /*12df0*/  LDL R11, [R1+0x3a4] ;  /* 0x0003a400010b7983 */ /* 0x000e680000100800 */
[----:B0-----:R-:W2:Y:S04]  /*12e00*/  LDL.LU R15, [R1+0xcec] ;  /* 0x000cec00010f7983 */ /* 0x001ea80000300800 */
[----:B------:R0:W-:Y:S04]  /*12e10*/  STS.U8 [R37+UR55+0x6f80], R31 ;  /* 0x006f801f25007988 */ /* 0x0001e80008000037 */
[----:B0-----:R-:W2:Y:S01]  /*12e20*/  LDL R31, [R1+0x3c4] ;  /* 0x0003c400011f7983 */ /* 0x001ea20000100800 */
[----:B-1----:R-:W-:-:S04]  /*12e30*/  @P2 LOP3.LUT R11, R11, R10, RZ, 0x3c, !PT ;  /* 0x0000000a0b0b2212 */ /* 0x002fc800078e3cff */
[----:B------:R-:W-:-:S04]  /*12e40*/  @P2 LOP3.LUT R10, R11, R10, RZ, 0x3c, !PT ;  /* 0x0000000a0b0a2212 */ /* 0x000fc800078e3cff */
[----:B------:R-:W-:-:S05]  /*12e50*/  @P2 LOP3.LUT R11, R11, R10, RZ, 0x3c, !PT ;  /* 0x0000000a0b0b2212 */ /* 0x000fca00078e3cff */
[----:B------:R0:W2:Y:S02]  /*12e60*/  @P2 LDG.E.U8 R6, desc[UR4][R10.64] ;  /* 0x000000040a062981 */ /* 0x0000a4000c1e1100 */
[----:B0-----:R-:W-:-:S06]  /*12e70*/  PRMT R10, RZ, 0x7610, R10 ;  /* 0x00007610ff0a7816 */ /* 0x001fcc000000000a */
[----:B----4-:R0:W4:Y:S04]  /*12e80*/  @P0 LDG.E.U8 R10, desc[UR4][R12.64] ;  /* 0x000000040c0a0981 */ /* 0x010128000c1e1100 */
[----:B------:R-:W2:Y:S04]  /*12e90*/  LDL.LU R12, [R1+0xa8] ;  /* 0x0000a800010c7983 */ /* 0x000ea80000300800 */
[----:B------:R-:W3:Y:S01]  /*12ea0*/  LDL R13, [R1+0x420] ;  /* 0x00042000010d7983 */ /* 0x000ee20000100800 */
[----:B------:R-:W-:-:S03]  /*12eb0*/  PRMT R11, RZ, 0x7610, R11 ;  /* 0x00007610ff0b7816 */ /* 0x000fc6000000000b */
[----:B--2---:R0:W-:Y:S04]  /*12ec0*/  STS.U8 [R37+UR55+0x7380], R12 ;  /* 0x0073800c25007988 */ /* 0x0041e80008000037 */
[----:B------:R1:W-:Y:S01]  /*12ed0*/  STS.U8 [R37+UR55+0x7780], R14 ;  /* 0x0077800e25007988 */ /* 0x0003e20008000037 */
[----:B0-----:R-:W-:-:S03]  /*12ee0*/  @P2 IMAD.MOV.U32 R12, RZ, RZ, R23 ;  /* 0x000000ffff0c2224 */ /* 0x001fc600078e0017 */
[----:B------:R-:W2:Y:S04]  /*12ef0*/  LDL R23, [R1+0x3cc] ;  /* 0x0003cc0001177983 */ /* 0x000ea80000100800 */
[----:B-1----:R-:W2:Y:S04]  /*12f00*/  LDL.LU R14, [R1+0xce8] ;  /* 0x000ce800010e7983 */ /* 0x002ea80000300800 */
[----:B---3--:R0:W3:Y:S02]  /*12f10*/  @P2 LDG.E.U8 R11, desc[UR4][R12.64] ;  /* 0x000000040c0b2981 */ /* 0x0080e4000c1e1100 */
[----:B0-----:R-:W-:-:S02]  /*12f20*/  PRMT R12, RZ, 0x7610, R12 ;  /* 0x00007610ff0c7816 */ /* 0x001fc4000000000c */
[----:B------:R0:W-:Y:S04]  /*12f30*/  STS.U8 [R37+UR55+0x7b80], R36 ;  /* 0x007b802425007988 */ /* 0x0001e80008000037 */
[----:B------:R1:W-:Y:S04]  /*12f40*/  STS.U8 [R37+UR55+0x7f80], R26 ;  /* 0x007f801a25007988 */ /* 0x0003e80008000037 */
[----:B------:R4:W-:Y:S04]  /*12f50*/  STS.U8 [R35+UR55+0x10000], R8 ;  /* 0x0100000823007988 */ /* 0x0009e80008000037 */
[----:B0-----:R-:W3:Y:S04]  /*12f60*/  LDL.LU R36, [R1+0xce4] ;  /* 0x000ce40001247983 */ /* 0x001ee80000300800 */
[----:B-1----:R-:W3:Y:S01]  /*12f70*/  LDL.LU R26, [R1+0xce0] ;  /* 0x000ce000011a7983 */ /* 0x002ee20000300800 */
[----:B----4-:R-:W-:-:S02]  /*12f80*/  @P2 IMAD.MOV.U32 R8, RZ, RZ, R9 ;  /* 0x000000ffff082224 */ /* 0x010fc400078e0009 */
[----:B------:R-:W-:Y:S01]  /*12f90*/  @P2 IMAD.MOV.U32 R9, RZ, RZ, R24 ;  /* 0x000000ffff092224 */ /* 0x000fe200078e0018 */
[----:B--2---:R0:W2:Y:S04]  /*12fa0*/  @P0 LDG.E.U8 R12, desc[UR4][R14.64] ;  /* 0x000000040e0c0981 */ /* 0x0040a8000c1e1100 */
[----:B------:R1:W-:Y:S01]  /*12fb0*/  STS.U8 [R35+UR55+0x10800], R7 ;  /* 0x0108000723007988 */ /* 0x0003e20008000037 */
[----:B------:R-:W-:-:S03]  /*12fc0*/  PRMT R13, RZ, 0x7610, R13 ;  /* 0x00007610ff0d7816 */ /* 0x000fc6000000000d */
[----:B------:R-:W4:Y:S01]  /*12fd0*/  LDL R24, [R1+0x3dc] ;  /* 0x0003dc0001187983 */ /* 0x000f220000100800 */
[----:B0-----:R-:W-:Y:S02]  /*12fe0*/  PRMT R15, RZ, 0x7610, R15 ;  /* 0x00007610ff0f7816 */ /* 0x001fe4000000000f */
[----:B------:R-:W-:Y:S01]  /*12ff0*/  PRMT R14, RZ, 0x7610, R14 ;  /* 0x00007610ff0e7816 */ /* 0x000fe2000000000e */
[----:B-1----:R-:W2:Y:S04]  /*13000*/  LDL R7, [R1+0x444] ;  /* 0x0004440001077983 */ /* 0x002ea80000100800 */
[----:B------:R0:W2:Y:S02]  /*13010*/  @P2 LDG.E.U8 R15, desc[UR4][R16.64] ;  /* 0x00000004100f2981 */ /* 0x0000a4000c1e1100 */
[----:B0-----:R-:W-:-:S06]  /*13020*/  PRMT R16, RZ, 0x7610, R16 ;  /* 0x00007610ff107816 */ /* 0x001fcc0000000010 */
[----:B------:R0:W2:Y:S04]  /*13030*/  @P2 LDG.E.U8 R16, desc[UR4][R8.64] ;  /* 0x0000000408102981 */ /* 0x0000a8000c1e1100 */
[----:B------:R-:W0:Y:S04]  /*13040*/  LDL R8, [R1+0x438] ;  /* 0x0004380001087983 */ /* 0x000e280000100800 */
[----:B------:R-:W0:Y:S04]  /*13050*/  LDL R9, [R1+0x43c] ;  /* 0x00043c0001097983 */ /* 0x000e280000100800 */
[----:B------:R-:W-:Y:S04]  /*13060*/  STS.U8 [R35+UR55+0x10400], R5 ;  /* 0x0104000523007988 */ /* 0x000fe80008000037 */
[----:B------:R-:W-:Y:S01]  /*13070*/  STS.U8 [R35+UR55+0x10c00], R3 ;  /* 0x010c000323007988 */ /* 0x000fe20008000037 */
[----:B------:R-:W-:-:S06]  /*13080*/  PRMT R17, RZ, 0x7610, R17 ;  /* 0x00007610ff117816 */ /* 0x000fcc0000000011 */
[----:B------:R-:W2:Y:S04]  /*13090*/  @P0 LDG.E.U8 R17, desc[UR4][R18.64] ;  /* 0x0000000412110981 */ /* 0x000ea8000c1e1100 */
[----:B------:R-:W2:Y:S04]  /*130a0*/  LDL R18, [R1+0x3c0] ;  /* 0x0003c00001127983 */ /* 0x000ea80000100800 */
[----:B------:R-:W2:Y:S01]  /*130b0*/  LDL R19, [R1+0x3c8] ;  /* 0x0003c80001137983 */ /* 0x000ea20000100800 */
[----:B0-----:R-:W-:-:S04]  /*130c0*/  @P0 LOP3.LUT R9, R9, R8, RZ, 0x3c, !PT ;  /* 0x0000000809090212 */ /* 0x001fc800078e3cff */
[----:B------:R-:W-:-:S04]  /*130d0*/  @P0 LOP3.LUT R8, R9, R8, RZ, 0x3c, !PT ;  /* 0x0000000809080212 */ /* 0x000fc800078e3cff */
[----:B------:R-:W-:-:S05]  /*130e0*/  @P0 LOP3.LUT R9, R9, R8, RZ, 0x3c, !PT ;  /* 0x0000000809090212 */ /* 0x000fca00078e3cff */
[----:B------:R0:W3:Y:S02]  /*130f0*/  @P0 LDG.E.U8 R14, desc[UR4][R8.64] ;  /* 0x00000004080e0981 */ /* 0x0000e4000c1e1100 */
[----:B0-----:R-:W-:Y:S02]  /*13100*/  @P2 IMAD.MOV.U32 R8, RZ, RZ, R31 ;  /* 0x000000ffff082224 */ /* 0x001fe400078e001f */
[----:B------:R-:W0:Y:S02]  /*13110*/  S2R R31, SR_TID.X ;  /* 0x00000000001f7919 */ /* 0x000e240000002100 */
[----:B0-----:R-:W-:-:S04]  /*13120*/  LOP3.LUT R31, R31, 0x7f, RZ, 0xc0, !PT ;  /* 0x0000007f1f1f7812 */ /* 0x001fc800078ec0ff */
[----:B------:R-:W-:-:S05]  /*13130*/  LOP3.LUT R31, R31, 0x10, RZ, 0x3c, !PT ;  /* 0x000000101f1f7812 */ /* 0x000fca00078e3cff */
[----:B------:R0:W-:Y:S04]  /*13140*/  STS.U8 [R31+UR55+0x10080], R6 ;  /* 0x010080061f007988 */ /* 0x0001e80008000037 */
[----:B0-----:R-:W3:Y:S01]  /*13150*/  LDL R6, [R1+0x440] ;  /* 0x0004400001067983 */ /* 0x001ee20000100800 */
[----:B------:R-:W-:Y:S01]  /*13160*/  PRMT R5, RZ, 0x7610, R5 ;  /* 0x00007610ff057816 */ /* 0x000fe20000000005 */
[----:B--2---:R-:W-:Y:S02]  /*13170*/  @P2 IMAD.MOV.U32 R9, RZ, RZ, R18 ;  /* 0x000000ffff092224 */ /* 0x004fe400078e0012 */
[----:B------:R-:W-:Y:S01]  /*13180*/  @P0 IMAD.MOV.U32 R18, RZ, RZ, R23 ;  /* 0x000000ffff120224 */ /* 0x000fe200078e0017 */
[----:B------:R0:W-:Y:S04]  /*13190*/  STS.U8 [R31+UR55+0x10880], R10 ;  /* 0x0108800a1f007988 */ /* 0x0001e80008000037 */
[----:B------:R1:W2:Y:S01]  /*131a0*/  @P2 LDG.E.U8 R13, desc[UR4][R8.64] ;  /* 0x00000004080d2981 */ /* 0x0002a2000c1e1100 */
[----:B------:R-:W-:-:S03]  /*131b0*/  PRMT R3, RZ, 0x7610, R3 ;  /* 0x00007610ff037816 */ /* 0x000fc60000000003 */
[----:B------:R-:W2:Y:S04]  /*131c0*/  LDL R23, [R1+0x3ec] ;  /* 0x0003ec0001177983 */ /* 0x000ea80000100800 */
[----:B0-----:R-:W2:Y:S01]  /*131d0*/  LDL R10, [R1+0x3d0] ;  /* 0x0003d000010a7983 */ /* 0x001ea20000100800 */
[----:B-1----:R-:W-:-:S06]  /*131e0*/  PRMT R9, RZ, 0x7610, R9 ;  /* 0x00007610ff097816 */ /* 0x002fcc0000000009 */
[----:B------:R0:W2:Y:S04]  /*131f0*/  @P0 LDG.E.U8 R9, desc[UR4][R18.64] ;  /* 0x0000000412090981 */ /* 0x0000a8000c1e1100 */
[----:B------:R-:W2:Y:S04]  /*13200*/  LDL R19, [R1+0x3d4] ;  /* 0x0003d40001137983 */ /* 0x000ea80000100800 */
[----:B------:R-:W2:Y:S01]  /*13210*/  LDL R18, [R1+0x3d8] ;  /* 0x0003d80001127983 */ /* 0x000ea20000100800 */
[----:B---3--:R-:W-:-:S04]  /*13220*/  @P2 LOP3.LUT R7, R7, R6, RZ, 0x3c, !PT ;  /* 0x0000000607072212 */ /* 0x008fc800078e3cff */
[----:B------:R-:W-:-:S04]  /*13230*/  @P2 LOP3.LUT R6, R7, R6, RZ, 0x3c, !PT ;  /* 0x0000000607062212 */ /* 0x000fc800078e3cff */
[----:B------:R-:W-:-:S05]  /*13240*/  @P2 LOP3.LUT R7, R7, R6, RZ, 0x3c, !PT ;  /* 0x0000000607072212 */ /* 0x000fca00078e3cff */
[----:B------:R1:W3:Y:S04]  /*13250*/  @P2 LDG.E.U8 R5, desc[UR4][R6.64] ;  /* 0x0000000406052981 */ /* 0x0002e8000c1e1100 */
[----:B------:R-:W1:Y:S04]  /*13260*/  LDL R6, [R1+0x448] ;  /* 0x0004480001067983 */ /* 0x000e680000100800 */
[----:B------:R-:W1:Y:S04]  /*13270*/  LDL R7, [R1+0x44c] ;  /* 0x00044c0001077983 */ /* 0x000e680000100800 */
[----:B------:R2:W-:Y:S02]  /*13280*/  STS.U8 [R31+UR55+0x10480], R11 ;  /* 0x0104800b1f007988 */ /* 0x0005e40008000037 */
[----:B--2---:R-:W-:Y:S01]  /*13290*/  @P2 IMAD.MOV.U32 R11, RZ, RZ, R10 ;  /* 0x000000ffff0b2224 */ /* 0x004fe200078e000a */
[----:B------:R-:W-:Y:S01]  /*132a0*/  PRMT R8, RZ, 0x7610, R8 ;  /* 0x00007610ff087816 */ /* 0x000fe20000000008 */
[----:B------:R-:W-:Y:S01]  /*132b0*/  @P2 IMAD.MOV.U32 R10, RZ, RZ, R19 ;  /* 0x000000ffff0a2224 */ /* 0x000fe200078e0013 */
[----:B------:R-:W2:Y:S01]  /*132c0*/  LDL.LU R31, [R1+0xcdc] ;  /* 0x000cdc00011f7983 */ /* 0x000ea20000300800 */
[----:B0-----:R-:W0:Y:S02]  /*132d0*/  S2R R19, SR_TID.X ;  /* 0x0000000000137919 */ /* 0x001e240000002100 */
[----:B0-----:R-:W-:-:S04]  /*132e0*/  LOP3.LUT R19, R19, 0x7f, RZ, 0xc0, !PT ;  /* 0x0000007f13137812 */ /* 0x001fc800078ec0ff */
[----:B------:R-:W-:Y:S02]  /*132f0*/  LOP3.LUT R19, R19, 0x20, RZ, 0x3c, !PT ;  /* 0x0000002013137812 */ /* 0x000fe400078e3cff */
[----:B-1----:R-:W-:-:S04]  /*13300*/  @P0 LOP3.LUT R7, R7, R6, RZ, 0x3c, !PT ;  /* 0x0000000607070212 */ /* 0x002fc800078e3cff */
[----:B------:R-:W-:-:S04]  /*13310*/  @P0 LOP3.LUT R6, R7, R6, RZ, 0x3c, !PT ;  /* 0x0000000607060212 */ /* 0x000fc800078e3cff */
[----:B------:R-:W-:-:S05]  /*13320*/  @P0 LOP3.LUT R7, R7, R6, RZ, 0x3c, !PT ;  /* 0x0000000607070212 */ /* 0x000fca00078e3cff */
[----:B------:R0:W2:Y:S02]  /*13330*/  @P0 LDG.E.U8 R3, desc[UR4][R6.64] ;  /* 0x0000000406030981 */ /* 0x0000a4000c1e1100 */
[----:B0-----:R-:W-:-:S06]  /*13340*/  PRMT R7, RZ, 0x7610, R7 ;  /* 0x00007610ff077816 */ /* 0x001fcc0000000007 */
[----:B------:R0:W2:Y:S02]  /*13350*/  @P2 LDG.E.U8 R7, desc[UR4][R10.64] ;  /* 0x000000040a072981 */ /* 0x0000a4000c1e1100 */
[----:B0-----:R-:W0:Y:S01]  /*13360*/  S2R R11, SR_TID.X ;  /* 0x00000000000b7919 */ /* 0x001e220000002100 */
[----:B------:R-:W-:Y:S01]  /*13370*/  PRMT R6, RZ, 0x7610, R6 ;  /* 0x00007610ff067816 */ /* 0x000fe20000000006 */
[----:B----4-:R-:W-:Y:S01]  /*13380*/  @P0 IMAD.MOV.U32 R10, RZ, RZ, R24 ;  /* 0x000000ffff0a0224 */ /* 0x010fe200078e0018 */
[----:B0-----:R-:W-:-:S04]  /*13390*/  LOP3.LUT R11, R11, 0x7f, RZ, 0xc0, !PT ;  /* 0x0000007f0b0b7812 */ /* 0x001fc800078ec0ff */
[----:B------:R-:W-:-:S05]  /*133a0*/  LOP3.LUT R11, R11, 0x10, RZ, 0x3c, !PT ;  /* 0x000000100b0b7812 */ /* 0x000fca00078e3cff */
[----:B------:R0:W-:Y:S02]  /*133b0*/  STS.U8 [R11+UR55+0x10c80], R12 ;  /* 0x010c800c0b007988 */ /* 0x0001e40008000037 */
[----:B0-----:R-:W-:Y:S02]  /*133c0*/  @P0 IMAD.MOV.U32 R11, RZ, RZ, R18 ;  /* 0x000000ffff0b0224 */ /* 0x001fe400078e0012 */
[----:B------:R-:W4:Y:S04]  /*133d0*/  LDL R12, [R1+0x3e8] ;  /* 0x0003e800010c7983 */ /* 0x000f280000100800 */
[----:B------:R0:W2:Y:S01]  /*133e0*/  @P0 LDG.E.U8 R6, desc[UR4][R10.64] ;  /* 0x000000040a060981 */ /* 0x0000a2000c1e1100 */
[----:B------:R-:W-:-:S03]  /*133f0*/  @P0 IMAD.MOV.U32 R18, RZ, RZ, R36 ;  /* 0x000000ffff120224 */ /* 0x000fc600078e0024 */
[----:B------:R-:W-:Y:S01]  /*13400*/  STS.U8 [R19+UR55+0x10100], R15 ;  /* 0x0101000f13007988 */ /* 0x000fe20008000037 */
[----:B0-----:R-:W-:Y:S02]  /*13410*/  @P2 IMAD.MOV.U32 R10, RZ, RZ, R26 ;  /* 0x000000ffff0a2224 */ /* 0x001fe400078e001a */
[----:B------:R-:W-:Y:S01]  /*13420*/  @P2 IMAD.MOV.U32 R11, RZ, RZ, R4 ;  /* 0x000000ffff0b2224 */ /* 0x000fe200078e0004 */
[----:B------:R0:W-:Y:S04]  /*13430*/  STS.U8 [R19+UR55+0x10900], R17 ;  /* 0x0109001113007988 */ /* 0x0001e80008000037 */
[----:B------:R1:W2:Y:S04]  /*13440*/  @P2 LDG.E.U8 R8, desc[UR4][R10.64] ;  /* 0x000000040a082981 */ /* 0x0002a8000c1e1100 */
[----:B------:R-:W2:Y:S01]  /*13450*/  LDL.LU R4, [R1+0xcd8] ;  /* 0x000cd80001047983 */ /* 0x000ea20000300800 */
[----:B0-----:R-:W-:-:S03]  /*13460*/  @P0 IMAD.MOV.U32 R19, RZ, RZ, R30 ;  /* 0x000000ffff130224 */ /* 0x001fc600078e001e */
[----:B------:R-:W2:Y:S01]  /*13470*/  LDL.LU R26, [R1+0xcd4] ;  /* 0x000cd400011a7983 */ /* 0x000ea20000300800 */
[----:B-1----:R-:W-:-:S03]  /*13480*/  PRMT R11, RZ, 0x7610, R11 ;  /* 0x00007610ff0b7816 */ /* 0x002fc6000000000b */
[----:B------:R-:W2:Y:S04]  /*13490*/  LDL.LU R30, [R1+0xcd0] ;  /* 0x000cd000011e7983 */ /* 0x000ea80000300800 */
[----:B------:R-:W2:Y:S04]  /*134a0*/  LDL.LU R36, [R1+0xccc] ;  /* 0x000ccc0001247983 */ /* 0x000ea80000300800 */
[----:B------:R0:W2:Y:S04]  /*134b0*/  @P0 LDG.E.U8 R11, desc[UR4][R18.64] ;  /* 0x00000004120b0981 */ /* 0x0000a8000c1e1100 */
[----:B------:R-:W0:Y:S04]  /*134c0*/  LDL R18, [R1+0x3e0] ;  /* 0x0003e00001127983 */ /* 0x000e280000100800 */
[----:B------:R-:W0:Y:S01]  /*134d0*/  LDL R19, [R1+0x3e4] ;  /* 0x0003e40001137983 */ /* 0x000e220000100800 */
[----:B------:R-:W1:Y:S02]  /*134e0*/  S2R R24, SR_TID.X ;  /* 0x0000000000187919 */ /* 0x000e640000002100 */
[----:B-1----:R-:W-:-:S04]  /*134f0*/  LOP3.LUT R24, R24, 0x7f, RZ, 0xc0, !PT ;  /* 0x0000007f18187812 */ /* 0x002fc800078ec0ff */
[----:B------:R-:W-:Y:S02]  /*13500*/  LOP3.LUT R17, R24, 0x20, RZ, 0x3c, !PT ;  /* 0x0000002018117812 */ /* 0x000fe400078e3cff */
[----:B------:R-:W1:Y:S03]  /*13510*/  S2R R24, SR_TID.X ;  /* 0x0000000000187919 */ /* 0x000e660000002100 */
[----:B------:R3:W-:Y:S04]  /*13520*/  STS.U8 [R17+UR55+0x10500], R16 ;  /* 0x0105001011007988 */ /* 0x0007e80008000037 */
[----:B------:R-:W-:Y:S01]  /*13530*/  STS.U8 [R17+UR55+0x10d00], R14 ;  /* 0x010d000e11007988 */ /* 0x000fe20008000037 */
[----:B---3--:R-:W-:-:S02]  /*13540*/  PRMT R16, RZ, 0x7610, R16 ;  /* 0x00007610ff107816 */ /* 0x008fc40000000010 */
[----:B------:R-:W-:Y:S02]  /*13550*/  PRMT R15, RZ, 0x7610, R15 ;  /* 0x00007610ff0f7816 */ /* 0x000fe4000000000f */
[----:B-1----:R-:W-:-:S04]  /*13560*/  LOP3.LUT R24, R24, 0x7f, RZ, 0xc0, !PT ;  /* 0x0000007f18187812 */ /* 0x002fc800078ec0ff */
[----:B------:R-:W-:-:S05]  /*13570*/  LOP3.LUT R24, R24, 0x30, RZ, 0x3c, !PT ;  /* 0x0000003018187812 */ /* 0x000fca00078e3cff */
[----:B------:R1:W-:Y:S02]  /*13580*/  STS.U8 [R24+UR55+0x10180], R13 ;  /* 0x0101800d18007988 */ /* 0x0003e40008000037 */
[----:B-1----:R-:W-:Y:S02]  /*13590*/  @P2 IMAD.MOV.U32 R13, RZ, RZ, R27 ;  /* 0x000000ffff0d2224 */ /* 0x002fe400078e001b */
[----:B------:R-:W3:Y:S01]  /*135a0*/  LDL.LU R27, [R1+0xcc8] ;  /* 0x000cc800011b7983 */ /* 0x000ee20000300800 */
[----:B0-----:R-:W-:-:S04]  /*135b0*/  @P2 LOP3.LUT R19, R19, R18, RZ, 0x3c, !PT ;  /* 0x0000001213132212 */ /* 0x001fc800078e3cff */
[----:B------:R-:W-:-:S04]  /*135c0*/  @P2 LOP3.LUT R18, R19, R18, RZ, 0x3c, !PT ;  /* 0x0000001213122212 */ /* 0x000fc800078e3cff */
[----:B------:R-:W-:-:S05]  /*135d0*/  @P2 LOP3.LUT R19, R19, R18, RZ, 0x3c, !PT ;  /* 0x0000001213132212 */ /* 0x000fca00078e3cff */
[----:B------:R4:W3:Y:S02]  /*135e0*/  @P2 LDG.E.U8 R16, desc[UR4][R18.64] ;  /* 0x0000000412102981 */ /* 0x0008e4000c1e1100 */
[----:B----4-:R-:W-:Y:S02]  /*135f0*/  @P0 IMAD.MOV.U32 R19, RZ, RZ, R12 ;  /* 0x000000ffff130224 */ /* 0x010fe400078e000c */
[----:B------:R-:W-:Y:S02]  /*13600*/  @P2 IMAD.MOV.U32 R12, RZ, RZ, R2 ;  /* 0x000000ffff0c2224 */ /* 0x000fe400078e0002 */
[----:B------:R-:W4:Y:S01]  /*13610*/  LDL.LU R2, [R1+0xcc4] ;  /* 0x000cc40001027983 */ /* 0x000f220000300800 */
[----:B------:R-:W-:-:S05]  /*13620*/  @P0 IMAD.MOV.U32 R18, RZ, RZ, R23 ;  /* 0x000000ffff120224 */ /* 0x000fca00078e0017 */
[----:B------:R0:W3:Y:S02]  /*13630*/  @P0 LDG.E.U8 R15, desc[UR4][R18.64] ;  /* 0x00000004120f0981 */ /* 0x0000e4000c1e1100 */
[----:B0-----:R-:W-:Y:S02]  /*13640*/  @P0 IMAD.MOV.U32 R19, RZ, RZ, R25 ;  /* 0x000000ffff130224 */ /* 0x001fe400078e0019 */
[----:B------:R-:W3:Y:S01]  /*13650*/  LDL.LU R25, [R1+0xcc0] ;  /* 0x000cc00001197983 */ /* 0x000ee20000300800 */
[----:B------:R-:W-:Y:S02]  /*13660*/  @P0 IMAD.MOV.U32 R18, RZ, RZ, R34 ;  /* 0x000000ffff120224 */ /* 0x000fe400078e0022 */
[----:B------:R-:W0:Y:S01]  /*13670*/  S2R R34, SR_TID.X ;  /* 0x0000000000227919 */ /* 0x000e220000002100 */
[----:B------:R-:W-:-:S06]  /*13680*/  PRMT R14, RZ, 0x7610, R14 ;  /* 0x00007610ff0e7816 */ /* 0x000fcc000000000e */
[----:B------:R1:W3:Y:S04]  /*13690*/  @P2 LDG.E.U8 R14, desc[UR4][R12.64] ;  /* 0x000000040c0e2981 */ /* 0x0002e8000c1e1100 */
[----:B------:R-:W-:Y:S01]  /*136a0*/  STS.U8 [R24+UR55+0x10980], R9 ;  /* 0x0109800918007988 */ /* 0x000fe20008000037 */
[----:B-1----:R-:W-:-:S03]  /*136b0*/  PRMT R13, RZ, 0x7610, R13 ;  /* 0x00007610ff0d7816 */ /* 0x002fc6000000000d */
[----:B------:R1:W-:Y:S01]  /*136c0*/  STS.U8 [R24+UR55+0x10580], R5 ;  /* 0x0105800518007988 */ /* 0x0003e20008000037 */
[----:B------:R-:W-:-:S03]  /*136d0*/  PRMT R12, RZ, 0x7610, R12 ;  /* 0x00007610ff0c7816 */ /* 0x000fc6000000000c */
[----:B--2---:R-:W-:Y:S04]  /*136e0*/  STS.U8 [R24+UR55+0x10d80], R3 ;  /* 0x010d800318007988 */ /* 0x004fe80008000037 */
[----:B------:R2:W3:Y:S01]  /*136f0*/  @P0 LDG.E.U8 R13, desc[UR4][R18.64] ;  /* 0x00000004120d0981 */ /* 0x0004e2000c1e1100 */
[----:B0-----:R-:W-:-:S04]  /*13700*/  LOP3.LUT R34, R34, 0x7f, RZ, 0xc0, !PT ;  /* 0x0000007f22227812 */ /* 0x001fc800078ec0ff */
[----:B------:R-:W-:Y:S01]  /*13710*/  LOP3.LUT R34, R34, 0x40, RZ, 0x3c, !PT ;  /* 0x0000004022227812 */ /* 0x000fe200078e3cff */
[----:B--2---:R-:W-:Y:S01]  /*13720*/  @P2 IMAD.MOV.U32 R19, RZ, RZ, R36 ;  /* 0x000000ffff132224 */ /* 0x004fe200078e0024 */
[----:B-1----:R-:W-:Y:S02]  /*13730*/  PRMT R5, RZ, 0x7610, R5 ;  /* 0x00007610ff057816 */ /* 0x002fe40000000005 */
[----:B------:R-:W-:Y:S01]  /*13740*/  PRMT R10, RZ, 0x7610, R10 ;  /* 0x00007610ff0a7816 */ /* 0x000fe2000000000a */
[----:B------:R0:W-:Y:S04]  /*13750*/  STS.U8 [R34+UR55+0x10200], R7 ;  /* 0x0102000722007988 */ /* 0x0001e80008000037 */
[----:B------:R1:W-:Y:S01]  /*13760*/  STS.U8 [R34+UR55+0x10a00], R6 ;  /* 0x010a000622007988 */ /* 0x0003e20008000037 */
[----:B------:R-:W-:-:S02]  /*13770*/  LOP3.LUT R35, R35, 0x50, RZ, 0x3c, !PT ;  /* 0x0000005023237812 */ /* 0x000fc400078e3cff */
[----:B------:R-:W-:Y:S01]  /*13780*/  PRMT R9, RZ, 0x7610, R9 ;  /* 0x00007610ff097816 */ /* 0x000fe20000000009 */
[----:B------:R-:W-:Y:S01]  /*13790*/  @P0 IMAD.MOV.U32 R17, RZ, RZ, R31 ;  /* 0x000000ffff110224 */ /* 0x000fe200078e001f */
[----:B------:R-:W2:Y:S01]  /*137a0*/  LDL.LU R36, [R1+0xcbc] ;  /* 0x000cbc0001247983 */ /* 0x000ea20000300800 */
[----:B0-----:R-:W-:Y:S02]  /*137b0*/  @P2 IMAD.MOV.U32 R7, RZ, RZ, R21 ;  /* 0x000000ffff072224 */ /* 0x001fe400078e0015 */
[----:B-1----:R-:W-:Y:S01]  /*137c0*/  @P2 IMAD.MOV.U32 R6, RZ, RZ, R20 ;  /* 0x000000ffff062224 */ /* 0x002fe200078e0014 */
[----:B------:R0:W-:Y:S04]  /*137d0*/  STS.U8 [R34+UR55+0x10600], R8 ;  /* 0x0106000822007988 */ /* 0x0001e80008000037 */
[----:B------:R1:W2:Y:S01]  /*137e0*/  @P2 LDG.E.U8 R5, desc[UR4][R6.64] ;  /* 0x0000000406052981 */ /* 0x0002a2000c1e1100 */
[----:B0-----:R-:W-:Y:S01]  /*137f0*/  PRMT R8, RZ, 0x7610, R8 ;  /* 0x00007610ff087816 */ /* 0x001fe20000000008 */
[----:B-1----:R-:W-:-:S02]  /*13800*/  @P0 IMAD.MOV.U32 R7, RZ, RZ, R26 ;  /* 0x000000ffff070224 */ /* 0x002fc400078e001a */
[----:B------:R-:W-:Y:S01]  /*13810*/  STS.U8 [R34+UR55+0x10e00], R11 ;  /* 0x010e000b22007988 */ /* 0x000fe20008000037 */
[----:B------:R-:W-:Y:S01]  /*13820*/  PRMT R3, RZ, 0x7610, R3 ;  /* 0x00007610ff037816 */ /* 0x000fe20000000003 */
[----:B----4-:R-:W-:Y:S02]  /*13830*/  @P2 IMAD.MOV.U32 R18, RZ, RZ, R2 ;  /* 0x000000ffff122224 */ /* 0x010fe400078e0002 */
[----:B---3--:R0:W-:Y:S04]  /*13840*/  STS.U8 [R35+UR55+0x10280], R16 ;  /* 0x0102801023007988 */ /* 0x0081e80008000037 */
[----:B------:R1:W2:Y:S04]  /*13850*/  @P2 LDG.E.U8 R12, desc[UR4][R18.64] ;  /* 0x00000004120c2981 */ /* 0x0002a8000c1e1100 */
[----:B------:R-:W5:Y:S01]  /*13860*/  LDL.LU R2, [R1+0xcb8] ;  /* 0x000cb80001027983 */ /* 0x000f620000300800 */
[----:B-1----:R-:W-:-:S02]  /*13870*/  @P2 IMAD.MOV.U32 R18, RZ, RZ, R0 ;  /* 0x000000ffff122224 */ /* 0x002fc400078e0000 */
[----:B------:R-:W-:Y:S01]  /*13880*/  @P2 IMAD.MOV.U32 R19, RZ, RZ, R22 ;  /* 0x000000ffff132224 */ /* 0x000fe200078e0016 */
[----:B------:R-:W5:Y:S01]  /*13890*/  LDL.LU R0, [R1+0xcb4] ;  /* 0x000cb40001007983 */ /* 0x000f620000300800 */
[----:B------:R-:W-:-:S03]  /*138a0*/  @P0 IMAD.MOV.U32 R6, RZ, RZ, R25 ;  /* 0x000000ffff060224 */ /* 0x000fc600078e0019 */
[----:B------:R1:W3:Y:S01]  /*138b0*/  @P2 LDG.E.U8 R10, desc[UR4][R18.64] ;  /* 0x00000004120a2981 */ /* 0x0002e2000c1e1100 */
[----:B0-----:R-:W-:-:S03]  /*138c0*/  @P0 IMAD.MOV.U32 R16, RZ, RZ, R30 ;  /* 0x000000ffff100224 */ /* 0x001fc600078e001e */
[----:B------:R0:W4:Y:S01]  /*138d0*/  @P0 LDG.E.U8 R8, desc[UR4][R6.64] ;  /* 0x0000000406080981 */ /* 0x000122000c1e1100 */
[----:B-1----:R-:W-:Y:S02]  /*138e0*/  @P2 IMAD.MOV.U32 R18, RZ, RZ, R27 ;  /* 0x000000ffff122224 */ /* 0x002fe400078e001b */
[----:B------:R-:W-:Y:S01]  /*138f0*/  @P2 IMAD.MOV.U32 R19, RZ, RZ, R4 ;  /* 0x000000ffff132224 */ /* 0x000fe200078e0004 */
[----:B------:R-:W1:Y:S01]  /*13900*/  LDC R27, c[0x0][0x3a0] ;  /* 0x0000e800ff1b7b82 */ /* 0x000e620000000800 */
[----:B0-----:R-:W-:Y:S01]  /*13910*/  PRMT R7, RZ, 0x7610, R7 ;  /* 0x00007610ff077816 */ /* 0x001fe20000000007 */
[----:B------:R-:W5:Y:S01]  /*13920*/  LDL.LU R4, [R1+0xcb0] ;  /* 0x000cb00001047983 */ /* 0x000f620000300800 */
[----:B------:R-:W-:-:S03]  /*13930*/  PRMT R6, RZ, 0x7610, R6 ;  /* 0x00007610ff067816 */ /* 0x000fc60000000006 */
[----:B------:R0:W4:Y:S04]  /*13940*/  @P2 LDG.E.U8 R9, desc[UR4][R18.64] ;  /* 0x0000000412092981 */ /* 0x000128000c1e1100 */
[----:B------:R0:W4:Y:S02]  /*13950*/  @P0 LDG.E.U8 R7, desc[UR4][R16.64] ;  /* 0x0000000410070981 */ /* 0x000124000c1e1100 */
[----:B0-----:R-:W-:Y:S02]  /*13960*/  @P0 IMAD.MOV.U32 R18, RZ, RZ, R32 ;  /* 0x000000ffff120224 */ /* 0x001fe400078e0020 */
[----:B------:R-:W-:Y:S02]  /*13970*/  @P0 IMAD.MOV.U32 R19, RZ, RZ, R33 ;  /* 0x000000ffff130224 */ /* 0x000fe400078e0021 */
[----:B------:R-:W-:-:S02]  /*13980*/  @P0 IMAD.MOV.U32 R16, RZ, RZ, R28 ;  /* 0x000000ffff100224 */ /* 0x000fc400078e001c */
[----:B------:R-:W-:Y:S01]  /*13990*/  @P0 IMAD.MOV.U32 R17, RZ, RZ, R29 ;  /* 0x000000ffff110224 */ /* 0x000fe200078e001d */
[----:B------:R-:W4:Y:S04]  /*139a0*/  @P0 LDG.E.U8 R6, desc[UR4][R18.64] ;  /* 0x0000000412060981 */ /* 0x000f28000c1e1100 */
[----:B------:R-:W4:Y:S04]  /*139b0*/  @P0 LDG.E.U8 R3, desc[UR4][R16.64] ;  /* 0x0000000410030981 */ /* 0x000f28000c1e1100 */
[----:B------:R0:W-:Y:S04]  /*139c0*/  STS.U8 [R35+UR55+0x10a80], R15 ;  /* 0x010a800f23007988 */ /* 0x0001e80008000037 */
[----:B------:R0:W-:Y:S04]  /*139d0*/  STS.U8 [R35+UR55+0x10680], R14 ;  /* 0x0106800e23007988 */ /* 0x0001e80008000037 */
[----:B------:R0:W-:Y:S01]  /*139e0*/  STS.U8 [R35+UR55+0x10e80], R13 ;  /* 0x010e800d23007988 */ /* 0x0001e20008000037 */
[----:B-1----:R-:W-:Y:S01]  /*139f0*/  VIADD R27, R27, 0xff ;  /* 0x000000ff1b1b7836 */ /* 0x002fe20000000000 */
[----:B------:R-:W-:-:S04]  /*13a00*/  ISETP.NE.U32.AND P0, PT, RZ, UR16, PT ;  /* 0x00000010ff007c0c */ /* 0x000fc8000bf05070 */
[C---:B------:R-:W-:Y:S02]  /*13a10*/  ISETP.LT.OR P2, PT, R27.reuse, 0x100, P0 ;  /* 0x000001001b00780c */ /* 0x040fe40000741670 */
[----:B------:R-:W-:Y:S01]  /*13a20*/  ISETP.GE.AND P3, PT, R27, 0x200, PT ;  /* 0x000002001b00780c */ /* 0x000fe20003f66270 */
[----:B--2---:R0:W-:Y:S04]  /*13a30*/  STS.U8 [R36+UR55+0x10300], R12 ;  /* 0x0103000c24007988 */ /* 0x0041e80008000037 */
[----:B---3--:R0:W-:Y:S04]  /*13a40*/  STS.U8 [R36+UR55+0x10700], R10 ;  /* 0x0107000a24007988 */ /* 0x0081e80008000037 */
[----:B----4-:R0:W-:Y:S04]  /*13a50*/  STS.U8 [R36+UR55+0x10b00], R8 ;  /* 0x010b000824007988 */ /* 0x0101e80008000037 */
[----:B------:R0:W-:Y:S04]  /*13a60*/  STS.U8 [R36+UR55+0x10f00], R6 ;  /* 0x010f000624007988 */ /* 0x0001e80008000037 */
[----:B------:R0:W-:Y:S04]  /*13a70*/  STS.U8 [R37+UR55+0x10380], R9 ;  /* 0x0103800925007988 */ /* 0x0001e80008000037 */
[----:B------:R0:W-:Y:S04]  /*13a80*/  STS.U8 [R37+UR55+0x10780], R5 ;  /* 0x0107800525007988 */ /* 0x0001e80008000037 */
[----:B------:R0:W-:Y:S04]  /*13a90*/  STS.U8 [R37+UR55+0x10b80], R7 ;  /* 0x010b800725007988 */ /* 0x0001e80008000037 */
[----:B------:R0:W-:Y:S01]  /*13aa0*/  STS.U8 [R37+UR55+0x10f80], R3 ;  /* 0x010f800325007988 */ /* 0x0001e20008000037 */
[----:B------:R1:W-:Y:S06]  /*13ab0*/  MEMBAR.ALL.CTA ;  /* 0x0000000000007992 */ /* 0x0003ec0000008000 */
[----:B-1----:R-:W1:Y:S02]  /*13ac0*/  FENCE.VIEW.ASYNC.S ;  /* 0x00000000000073c6 */ /* 0x002e640000000000 */
[----:B-1----:R-:W-:Y:S06]  /*13ad0*/  BAR.SYNC.DEFER_BLOCKING 0x0 ;  /* 0x0000000000007b1d */ /* 0x002fec0000010000 */
[----:B------:R-:W-:Y:S05]  /*13ae0*/  @P2 BRA `(.L_x_6) ;  /* 0x0000000000d82947 */ /* 0x000fea0003800000 */
[----:B------:R-:W-:Y:S02]  /*13af0*/  USHF.R.U32.HI UR8, URZ, 0x4, UR55 ;  /* 0x00000004ff087899 */ /* 0x000fe40008011637 */
[----:B------:R-:W-:Y:S02]  /*13b00*/  UIADD3 UR6, UPT, UPT, UR55, 0x10000, URZ ;  /* 0x0001000037067890 */ /* 0x000fe4000fffe0ff */
[----:B------:R-:W-:Y:S02]  /*13b10*/  USGXT.U32 UR8, UR8, 0xe ;  /* 0x0000000e0808789a */ /* 0x000fe40008000000 */
[----:B------:R-:W-:Y:S02]  /*13b20*/  USHF.R.U32.HI UR6, URZ, 0x4, UR6 ;  /* 0x00000004ff067899 */ /* 0x000fe40008011606 */
[----:B------:R-:W-:Y:S02]  /*13b30*/  UIADD3 UR26, UP1, UPT, UR8, 0x100, URZ ;  /* 0x00000100081a7890 */ /* 0x000fe4000ff3e0ff */
[----:B------:R-:W-:Y:S01]  /*13b40*/  USGXT.U32 UR6, UR6, 0xe ;  /* 0x0000000e0606789a */ /* 0x000fe20008000000 */
[----:B------:R-:W-:Y:S01]  /*13b50*/  UMOV UR7, URZ ;  /* 0x000000ff00077c82 */ /* 0x000fe20008000000 */
[----:B------:R-:W-:Y:S01]  /*13b60*/  UMOV UR9, URZ ;  /* 0x000000ff00097c82 */ /* 0x000fe20008000000 */
[----:B------:R-:W-:-:S02]  /*13b70*/  UIADD3.X UR27, UPT, UPT, UR7, 0x40004040, URZ, UP1, !UPT ;  /* 0x40004040071b7890 */ /* 0x000fc40008ffe4ff */
[----:B------:R-:W-:Y:S02]  /*13b80*/  UIADD3 UR28, UP1, UPT, UR6, 0x2, URZ ;  /* 0x00000002061c7890 */ /* 0x000fe4000ff3e0ff */
[----:B------:R-:W-:Y:S02]  /*13b90*/  UIADD3.64 UR74, UPT, UPT, UR26, 0x100, URZ ;  /* 0x000001001a4a7897 */ /* 0x000fe4000fffe0ff */
[----:B------:R-:W-:Y:S02]  /*13ba0*/  UIADD3.X UR29, UPT, UPT, UR9, 0x40004040, URZ, UP1, !UPT ;  /* 0x40004040091d7890 */ /* 0x000fe40008ffe4ff */
[----:B------:R-:W-:Y:S02]  /*13bb0*/  UIADD3.64 UR48, UPT, UPT, UR26, 0x200, URZ ;  /* 0x000002001a307897 */ /* 0x000fe4000fffe0ff */
[----:B------:R-:W-:Y:S02]  /*13bc0*/  UIADD3.64 UR50, UPT, UPT, UR28, 0x2, URZ ;  /* 0x000000021c327897 */ /* 0x000fe4000fffe0ff */
[----:B------:R-:W-:Y:S01]  /*13bd0*/  UIADD3.64 UR46, UPT, UPT, UR28, 0x4, URZ ;  /* 0x000000041c2e7897 */ /* 0x000fe2000fffe0ff */
[----:B------:R-:W-:Y:S01]  /*13be0*/  UMOV UR10, UR52 ;  /* 0x00000034000a7c82 */ /* 0x000fe20008000000 */
[----:B------:R-:W-:Y:S01]  /*13bf0*/  UMOV UR11, URZ ;  /* 0x000000ff000b7c82 */ /* 0x000fe20008000000 */
[----:B------:R-:W-:-:S02]  /*13c00*/  UIADD3.64 UR44, UPT, UPT, UR26, 0x300, URZ ;  /* 0x000003001a2c7897 */ /* 0x000fc4000fffe0ff */
[----:B------:R-:W-:Y:S02]  /*13c10*/  UIADD3.64 UR42, UPT, UPT, UR28, 0x7e, URZ ;  /* 0x0000007e1c2a7897 */ /* 0x000fe4000fffe0ff */
[----:B------:R-:W-:Y:S02]  /*13c20*/  UIADD3.64 UR40, UPT, UPT, UR26, 0x400, URZ ;  /* 0x000004001a287897 */ /* 0x000fe4000fffe0ff */
[----:B------:R-:W-:Y:S01]  /*13c30*/  UIADD3.64 UR38, UPT, UPT, UR28, 0x80, URZ ;  /* 0x000000801c267897 */ /* 0x000fe2000fffe0ff */
[----:B------:R-:W-:Y:S01]  /*13c40*/  UMOV UR72, UR10 ;  /* 0x0000000a00487c82 */ /* 0x000fe20008000000 */
[----:B------:R-:W-:Y:S02]  /*13c50*/  UIADD3.64 UR14, UPT, UPT, UR26, 0x500, URZ ;  /* 0x000005001a0e7897 */ /* 0x000fe4000fffe0ff */
[----:B------:R-:W-:Y:S01]  /*13c60*/  UIADD3.64 UR34, UPT, UPT, UR28, 0x82, URZ ;  /* 0x000000821c227897 */ /* 0x000fe2000fffe0ff */
[----:B------:R-:W-:Y:S01]  /*13c70*/  UMOV UR32, 0x0 ;  /* 0x0000000000207882 */ /* 0x000fe20000000000 */
[----:B------:R-:W-:Y:S01]  /*13c80*/  UMOV UR33, 0x8048010 ;  /* 0x0804801000217882 */ /* 0x000fe20000000000 */
[----:B------:R-:W-:Y:S01]  /*13c90*/  UIADD3.64 UR10, UPT, UPT, UR26, 0x600, URZ ;  /* 0x000006001a0a7897 */ /* 0x000fe2000fffe0ff */
[----:B------:R-:W-:Y:S01]  /*13ca0*/  UMOV UR9, 0x40004040 ;  /* 0x4000404000097882 */ /* 0x000fe20000000000 */
[----:B------:R-:W-:Y:S01]  /*13cb0*/  UIADD3.64 UR36, UPT, UPT, UR28, 0x84, URZ ;  /* 0x000000841c247897 */ /* 0x000fe2000fffe0ff */
[----:B------:R-:W-:Y:S01]  /*13cc0*/  UMOV UR7, 0x40004040 ;  /* 0x4000404000077882 */ /* 0x000fe20000000000 */
[----:B------:R-:W-:Y:S01]  /*13cd0*/  UMOV UR30, 0x0 ;  /* 0x00000000001e7882 */ /* 0x000fe20000000000 */
[----:B------:R-:W-:Y:S01]  /*13ce0*/  UMOV UR31, 0x8048010 ;  /* 0x08048010001f7882 */ /* 0x000fe20000000000 */
[----:B------:R-:W-:Y:S01]  /*13cf0*/  UMOV UR24, 0x0 ;  /* 0x0000000000187882 */ /* 0x000fe20000000000 */
[----:B------:R-:W-:Y:S01]  /*13d00*/  UMOV UR25, 0x8048010 ;  /* 0x0804801000197882 */ /* 0x000fe20000000000 */
[----:B------:R1:W-:Y:S01]  /*13d10*/  UTCQMMA gdesc[UR8], gdesc[UR6], tmem[UR54], tmem[UR32], idesc[UR33], !UPT ;  /* 0x00ff2006080075ea */ /* 0x0003e2000f800336 */
[----:B------:R-:W-:Y:S01]  /*13d20*/  UMOV UR22, 0x0 ;  /* 0x0000000000167882 */ /* 0x000fe20000000000 */
[----:B------:R-:W-:Y:S01]  /*13d30*/  UMOV UR23, 0x8048010 ;  /* 0x0804801000177882 */ /* 0x000fe20000000000 */
[----:B------:R1:W-:Y:S01]  /*13d40*/  UTCQMMA gdesc[UR26], gdesc[UR28], tmem[UR54], tmem[UR30], idesc[UR31], UPT ;  /* 0x00ff1e1c1a0075ea */ /* 0x0003e2000b800336 */
        /* <DEDUP_REMOVED lines=12> */
[----:B------:R1:W-:Y:S01]  /*13e10*/  UTCQMMA gdesc[UR14], gdesc[UR34], tmem[UR54], tmem[UR16], idesc[UR17], UPT ;  /* 0x00ff10220e0075ea */ /* 0x0003e2000b800336 */
[----:B------:R1:W-:Y:S01]  /*13e20*/  UTCQMMA gdesc[UR10], gdesc[UR36], tmem[UR54], tmem[UR12], idesc[UR13], UPT ;  /* 0x00ff0c240a0075ea */ /* 0x0003e2000b800336 */
[----:B------:R1:W-:Y:S01]  /*13e30*/  UTCBAR [UR72], URZ ;  /* 0x000000ff480073e9 */ /* 0x0003e200080000ff */
[----:B------:R-:W-:Y:S01]  /*13e40*/  NOP ;  /* 0x0000000000007918 */ /* 0x000fe20000000000 */
.L_x_6:
[----:B-1----:R-:W-:Y:S01]  /*13e50*/  UMOV UR72, URZ ;  /* 0x000000ff00487c82 */ /* 0x002fe20008000000 */
[----:B------:R-:W-:Y:S05]  /*13e60*/  @!P3 BRA `(.L_x_7) ;  /* 0x0000012c0048b947 */ /* 0x000fea0003800000 */
[----:B0-----:R-:W-:Y:S01]  /*13e70*/  SHF.R.S32.HI R3, RZ, 0x1f, R27 ;  /* 0x0000001fff037819 */ /* 0x001fe2000001141b */
[----:B------:R-:W-:Y:S01]  /*13e80*/  UIADD3 UR6, UPT, UPT, UR55, 0x8000, URZ ;  /* 0x0000800037067890 */ /* 0x000fe2000fffe0ff */
[----:B------:R-:W-:Y:S01]  /*13e90*/  IMAD.MOV.U32 R6, RZ, RZ, RZ ;  /* 0x000000ffff067224 */ /* 0x000fe200078e00ff */
[----:B------:R-:W-:Y:S01]  /*13ea0*/  UIADD3 UR8, UPT, UPT, UR55, 0x11000, URZ ;  /* 0x0001100037087890 */ /* 0x000fe2000fffe0ff */
[----:B------:R-:W-:Y:S01]  /*13eb0*/  LEA.HI R3, R3, R27, RZ, 0x8 ;  /* 0x0000001b03037211 */ /* 0x000fe200078f40ff */
[----:B------:R-:W-:Y:S02]  /*13ec0*/  USHF.R.U32.HI UR6, URZ, 0x4, UR6 ;  /* 0x00000004ff067899 */ /* 0x000fe40008011606 */
[----:B------:R-:W-:Y:S01]  /*13ed0*/  USHF.R.U32.HI UR8, URZ, 0x4, UR8 ;  /* 0x00000004ff087899 */ /* 0x000fe20008011608 */
[----:B------:R-:W-:Y:S01]  /*13ee0*/  SHF.R.S32.HI R3, RZ, 0x8, R3 ;  /* 0x00000008ff037819 */ /* 0x000fe20000011403 */
[----:B------:R-:W-:Y:S02]  /*13ef0*/  USGXT.U32 UR34, UR6, 0xe ;  /* 0x0000000e0622789a */ /* 0x000fe40008000000 */
[----:B------:R-:W-:Y:S01]  /*13f00*/  USGXT.U32 UR36, UR8, 0xe ;  /* 0x0000000e0824789a */ /* 0x000fe20008000000 */
[----:B------:R-:W-:Y:S01]  /*13f10*/  VIMNMX R5, PT, PT, R3, 0x2, !PT ;  /* 0x0000000203057848 */ /* 0x000fe20007fe0100 */
[----:B-----5:R-:W-:Y:S01]  /*13f20*/  IMAD.SHL.U32 R3, R4, 0x100, RZ ;  /* 0x0000010004037824 */ /* 0x020fe200078e00ff */
[----:B------:R-:W-:-:S02]  /*13f30*/  UIADD3 UR6, UP1, UPT, UR34, 0x100, URZ ;  /* 0x0000010022067890 */ /* 0x000fc4000ff3e0ff */
[----:B------:R-:W-:Y:S01]  /*13f40*/  UIADD3 UR8, UP2, UPT, UR36, 0x2, URZ ;  /* 0x0000000224087890 */ /* 0x000fe2000ff5e0ff */
[----:B------:R-:W-:Y:S01]  /*13f50*/  VIADD R4, R5, 0xfffffffe ;  /* 0xfffffffe05047836 */ /* 0x000fe20000000000 */
[----:B------:R-:W-:Y:S01]  /*13f60*/  UMOV UR7, URZ ;  /* 0x000000ff00077c82 */ /* 0x000fe20008000000 */
[----:B------:R-:W-:Y:S01]  /*13f70*/  UMOV UR9, URZ ;  /* 0x000000ff00097c82 */ /* 0x000fe20008000000 */
[----:B------:R-:W-:Y:S02]  /*13f80*/  USHF.L.U32 UR73, UR73, 0x8, URZ ;  /* 0x0000000849497899 */ /* 0x000fe400080006ff */
[----:B------:R0:W-:Y:S01]  /*13f90*/  STL [R1+0xca8], R4 ;  /* 0x000ca80401007387 */ /* 0x0001e20000100800 */
[----:B------:R-:W-:Y:S02]  /*13fa0*/  UIADD3.X UR7, UPT, UPT, UR7, 0x40004040, URZ, UP1, !UPT ;  /* 0x4000404007077890 */ /* 0x000fe40008ffe4ff */
[----:B------:R-:W-:Y:S01]  /*13fb0*/  UIADD3.X UR9, UPT, UPT, UR9, 0x40004040, URZ, UP2, !UPT ;  /* 0x4000404009097890 */ /* 0x000fe200097fe4ff */
[----:B------:R1:W-:Y:S01]  /*13fc0*/  STL [R1+0xc94], RZ ;  /* 0x000c94ff01007387 */ /* 0x0003e20000100800 */
[----:B------:R-:W-:-:S02]  /*13fd0*/  USHF.R.S32.HI UR74, URZ, 0x1f, UR73 ;  /* 0x0000001fff4a7899 */ /* 0x000fc40008011449 */
[----:B------:R-:W-:Y:S02]  /*13fe0*/  UIADD3.64 UR10, UPT, UPT, UR6, 0x100, URZ ;  /* 0x00000100060a7897 */ /* 0x000fe4000fffe0ff */
[----:B------:R-:W-:Y:S01]  /*13ff0*/  UIADD3.64 UR12, UPT, UPT, UR8, 0x2, URZ ;  /* 0x00000002080c7897 */ /* 0x000fe2000fffe0ff */
[----:B0-----:R-:W-:Y:S01]  /*14000*/  SHF.R.S32.HI R4, RZ, 0x1f, R3 ;  /* 0x0000001fff047819 */ /* 0x001fe20000011403 */
[----:B------:R-:W-:Y:S02]  /*14010*/  UIADD3.64 UR14, UPT, UPT, UR6, 0x200, URZ ;  /* 0x00000200060e7897 */ /* 0x000fe4000fffe0ff */
[----:B------:R-:W-:Y:S02]  /*14020*/  UIADD3.64 UR16, UPT, UPT, UR8, 0x4, URZ ;  /* 0x0000000408107897 */ /* 0x000fe4000fffe0ff */
[----:B------:R-:W-:Y:S02]  /*14030*/  UIADD3.64 UR18, UPT, UPT, UR6, 0x300, URZ ;  /* 0x0000030006127897 */ /* 0x000fe4000fffe0ff */
[----:B------:R-:W-:-:S02]  /*14040*/  UIADD3.64 UR20, UPT, UPT, UR8, 0x7e, URZ ;  /* 0x0000007e08147897 */ /* 0x000fc4000fffe0ff */
[----:B------:R-:W-:Y:S02]  /*14050*/  UIADD3.64 UR22, UPT, UPT, UR6, 0x400, URZ ;  /* 0x0000040006167897 */ /* 0x000fe4000fffe0ff */
[----:B------:R-:W-:Y:S02]  /*14060*/  UIADD3.64 UR24, UPT, UPT, UR8, 0x80, URZ ;  /* 0x0000008008187897 */ /* 0x000fe4000fffe0ff */
[----:B------:R-:W-:Y:S02]  /*14070*/  UIADD3.64 UR26, UPT, UPT, UR6, 0x500, URZ ;  /* 0x00000500061a7897 */ /* 0x000fe4000fffe0ff */
[----:B------:R-:W-:Y:S02]  /*14080*/  UIADD3.64 UR28, UPT, UPT, UR8, 0x82, URZ ;  /* 0x00000082081c7897 */ /* 0x000fe4000fffe0ff */
[----:B------:R-:W-:Y:S02]  /*14090*/  UIADD3.64 UR30, UPT, UPT, UR6, 0x600, URZ ;  /* 0x00000600061e7897 */ /* 0x000fe4000fffe0ff */
[----:B------:R-:W-:Y:S01]  /*140a0*/  UIADD3.64 UR32, UPT, UPT, UR8, 0x84, URZ ;  /* 0x0000008408207897 */ /* 0x000fe2000fffe0ff */
[----:B------:R-:W-:Y:S01]  /*140b0*/  UMOV UR75, 0x1 ;  /* 0x00000001004b7882 */ /* 0x000fe20000000000 */
[----:B-1----:R-:W-:-:S10]  /*140c0*/  UMOV UR35, URZ ;  /* 0x000000ff00237c82 */ /* 0x002fd40008000000 */
.L_x_10:
[----:B------:R-:W2:Y:S01]  /*140d0*/  LDL R8, [R1+0xc94] ;  /* 0x000c940001087983 */ /* 0x000ea20000100800 */
[----:B------:R-:W-:Y:S01]  /*140e0*/  IMAD.U32 R6, R6, -0x80000000, RZ ;  /* 0x8000000006067824 */ /* 0x000fe200078e00ff */
[----:B-1----:R-:W0:Y:S02]  /*140f0*/  LDC R5, c[0x0][0x3a0] ;  /* 0x0000e800ff057b82 */ /* 0x002e240000000800 */
[----:B------:R-:W3:Y:S01]  /*14100*/  LDL.LU R7, [R1+0x494] ;  /* 0x0004940001077983 */ /* 0x000ee20000300800 */
[----:B------:R-:W1:Y:S01]  /*14110*/  SYNCS.PHASECHK.TRANS64.TRYWAIT P2, [UR52], R6 ;  /* 0x00000006ff0075a7 */ /* 0x000e620008041134 */
[----:B--2---:R-:W-:Y:S01]  /*14120*/  VIADD R8, R8, 0x1 ;  /* 0x0000000108087836 */ /* 0x004fe20000000000 */
[----:B---3-5:R-:W-:-:S04]  /*14130*/  IADD3 R7, P5, PT, R3, R7, RZ ;  /* 0x0000000703077210 */ /* 0x028fc80007fbe0ff */
[----:B------:R2:W-:Y:S01]  /*14140*/  STL [R1+0xca0], R8 ;  /* 0x000ca00801007387 */ /* 0x0005e20000100800 */
[----:B0-----:R-:W-:-:S03]  /*14150*/  IMAD R5, R8, -0x100, R5 ;  /* 0xffffff0008057824 */ /* 0x001fc600078e0205 */
[----:B------:R2:W-:Y:S02]  /*14160*/  STL [R1+0x494], R7 ;  /* 0x0004940701007387 */ /* 0x0005e40000100800 */
[----:B------:R-:W-:Y:S01]  /*14170*/  ISETP.GT.AND P3, PT, R5, 0x1, PT ;  /* 0x000000010500780c */ /* 0x000fe20003f64270 */
[----:B-1----:R-:W-:-:S12]  /*14180*/  @!P2 BRA `(.L_x_8) ;  /* 0x000001340068a947 */ /* 0x002fd80003800000 */
.L_x_16:
[----:B------:R-:W3:Y:S04]  /*14190*/  LDL.LU R6, [R1+0x490] ;  /* 0x0004900001067983 */ /* 0x000ee80000300800 */
[----:B--2---:R-:W2:Y:S04]  /*141a0*/  LDL R7, [R1+0x494] ;  /* 0x0004940001077983 */ /* 0x004ea80000100800 */
[----:B------:R-:W4:Y:S04]  /*141b0*/  LDL.LU R18, [R1+0x4ac] ;  /* 0x0004ac0001127983 */ /* 0x000f280000300800 */
[----:B----4-:R-:W-:Y:S04]  /*141c0*/  STL [R1+0x1100], R18 ;  /* 0x0011001201007387 */ /* 0x010fe80000100800 */
        /* <DEDUP_REMOVED lines=82> */
[----:B0-----:R-:W4:Y:S04]  /*146f0*/  LDL.LU R17, [R1+0x4a0] ;  /* 0x0004a00001117983 */ /* 0x001f280000300800 */
        /* <DEDUP_REMOVED lines=44> */
[----:B0-----:R-:W4:Y:S01]  /*149c0*/  LDL.LU R14, [R1+0x4a4] ;  /* 0x0004a400010e7983 */ /* 0x001f220000300800 */
[----:B---3--:R-:W-:Y:S01]  /*149d0*/  IMAD.X R6, R4, 0x1, R6, P5 ;  /* 0x0000000104067824 */ /* 0x008fe200028e0606 */
[----:B------:R-:W-:-:S02]  /*149e0*/  ISETP.GT.AND P4, PT, R5, 0x2, PT ;  /* 0x000000020500780c */ /* 0x000fc40003f84270 */
[----:B------:R-:W-:Y:S01]  /*149f0*/  STL [R1+0xe20], R13 ;  /* 0x000e200d01007387 */ /* 0x000fe20000100800 */
[----:B------:R-:W-:Y:S02]  /*14a00*/  ISETP.GT.AND P2, PT, R5, 0x3, PT ;  /* 0x000000030500780c */ /* 0x000fe40003f44270 */
[----:B--2---:R-:W-:Y:S01]  /*14a10*/  @P3 LOP3.LUT R7, R7, R6, RZ, 0x3c, !PT ;  /* 0x0000000607073212 */ /* 0x004fe200078e3cff */
        /* <DEDUP_REMOVED lines=49> */
[----:B----4-:R-:W-:-:S03]  /*14d30*/  IADD3 R12, P6, PT, R3, R12, RZ ;  /* 0x0000000c030c7210 */ /* 0x010fc60007fde0ff */
        /* <DEDUP_REMOVED lines=25> */
[----:B------:R-:W-:-:S03]  /*14ed0*/  IADD3 R14, P5, PT, R3, R14, RZ ;  /* 0x0000000e030e7210 */ /* 0x000fc60007fbe0ff */
        /* <DEDUP_REMOVED lines=9> */
[----:B0-----:R-:W-:-:S03]  /*14f70*/  PRMT R2, RZ, 0x7610, R2 ;  /* 0x00007610ff027816 */ /* 0x001fc60000000002 */
[----:B------:R-:W-:Y:S04]  /*14f80*/  STL [R1+0xdb8], R23 ;  /* 0x000db81701007387 */ /* 0x000fe80000100800 */
[----:B------:R0:W-:Y:S02]  /*14f90*/  STL [R1+0x490], R6 ;  /* 0x0004900601007387 */ /* 0x0001e40000100800 */
[----:B0-----:R-:W-:-:S04]  /*14fa0*/  @P3 LOP3.LUT R6, R7, R6, RZ, 0x3c, !PT ;  /* 0x0000000607063212 */ /* 0x001fc800078e3cff */
[----:B------:R-:W-:Y:S01]  /*14fb0*/  @P3 LOP3.LUT R7, R7, R6, RZ, 0x3c, !PT ;  /* 0x0000000607073212 */ /* 0x000fe200078e3cff */
[----:B------:R-:W-:Y:S04]  /*14fc0*/  STL [R1+0x49c], R12 ;  /* 0x00049c0c01007387 */ /* 0x000fe80000100800 */
[----:B------:R0:W2:Y:S04]  /*14fd0*/  @P3 LDG.E.U8 R2, desc[UR4][R6.64] ;  /* 0x0000000406023981 */ /* 0x0000a8000c1e1100 */
[----:B------:R-:W3:Y:S01]  /*14fe0*/  LDL.LU R6, [R1+0x498] ;  /* 0x0004980001067983 */ /* 0x000ee20000300800 */
[----:B0-----:R-:W-:Y:S01]  /*14ff0*/  IMAD.MOV.U32 R7, RZ, RZ, R12 ;  /* 0x000000ffff077224 */ /* 0x001fe200078e000c */
[----:B------:R-:W-:-:S02]  /*15000*/  PRMT R18, RZ, 0x7610, R18 ;  /* 0x00007610ff127816 */ /* 0x000fc40000000012 */
[----:B--2---:R0:W-:Y:S01]  /*15010*/  STL [R1+0x388], R2 ;  /* 0x0003880201007387 */ /* 0x0041e20000100800 */
[----:B---3--:R-:W-:-:S03]  /*15020*/  IMAD.X R6, R4, 0x1, R6, P6 ;  /* 0x0000000104067824 */ /* 0x008fc600030e0606 */
[----:B0-----:R-:W2:Y:S02]  /*15030*/  LDL.LU R2, [R1+0x4b4] ;  /* 0x0004b40001027983 */ /* 0x001ea40000300800 */
[----:B------:R-:W-:Y:S02]  /*15040*/  @P4 LOP3.LUT R7, R7, R6, RZ, 0x3c, !PT ;  /* 0x0000000607074212 */ /* 0x000fe400078e3cff */
[----:B------:R-:W-:Y:S04]  /*15050*/  STL [R1+0x4a4], R14 ;  /* 0x0004a40e01007387 */ /* 0x000fe80000100800 */
[----:B------:R-:W3:Y:S01]  /*15060*/  LDL.LU R12, [R1+0x4bc] ;  /* 0x0004bc00010c7983 */ /* 0x000ee20000300800 */
[----:B------:R-:W-:Y:S01]  /*15070*/  IMAD.X R17, R4, 0x1, R17, P5 ;  /* 0x0000000104117824 */ /* 0x000fe200028e0611 */
[----:B------:R-:W-:-:S02]  /*15080*/  PRMT R19, RZ, 0x7610, R19 ;  /* 0x00007610ff137816 */ /* 0x000fc40000000013 */
[----:B------:R0:W-:Y:S01]  /*15090*/  STL [R1+0x498], R6 ;  /* 0x0004980601007387 */ /* 0x0001e20000100800 */
[----:B------:R-:W-:-:S03]  /*150a0*/  ISETP.GT.AND P3, PT, R5, 0x4, PT ;  /* 0x000000040500780c */ /* 0x000fc60003f64270 */
[----:B------:R-:W-:Y:S01]  /*150b0*/  STL [R1+0x4a0], R17 ;  /* 0x0004a01101007387 */ /* 0x000fe20000100800 */
[----:B0-----:R-:W-:-:S04]  /*150c0*/  @P4 LOP3.LUT R6, R7, R6, RZ, 0x3c, !PT ;  /* 0x0000000607064212 */ /* 0x001fc800078e3cff */
[----:B------:R-:W-:-:S05]  /*150d0*/  @P4 LOP3.LUT R7, R7, R6, RZ, 0x3c, !PT ;  /* 0x0000000607074212 */ /* 0x000fca00078e3cff */
[----:B------:R0:W4:Y:S02]  /*150e0*/  @P4 LDG.E.U8 R18, desc[UR4][R6.64] ;  /* 0x0000000406124981 */ /* 0x000124000c1e1100 */
[----:B0-----:R-:W-:Y:S02]  /*150f0*/  IMAD.MOV.U32 R7, RZ, RZ, R17 ;  /* 0x000000ffff077224 */ /* 0x001fe400078e0011 */
[----:B------:R-:W-:-:S05]  /*15100*/  @P2 IMAD.MOV.U32 R6, RZ, RZ, R14 ;  /* 0x000000ffff062224 */ /* 0x000fca00078e000e */
[----:B------:R-:W2:Y:S04]  /*15110*/  @P2 LDG.E.U8 R19, desc[UR4][R6.64] ;  /* 0x0000000406132981 */ /* 0x000ea8000c1e1100 */
[----:B----4-:R0:W-:Y:S04]  /*15120*/  STL [R1+0x380], R18 ;  /* 0x0003801201007387 */ /* 0x0101e80000100800 */
[----:B0-----:R-:W4:Y:S04]  /*15130*/  LDL.LU R18, [R1+0x1100] ;  /* 0x0011000001127983 */ /* 0x001f280000300800 */
[----:B------:R-:W3:Y:S04]  /*15140*/  LDL.LU R17, [R1+0x10fc] ;  /* 0x0010fc0001117983 */ /* 0x000ee80000300800 */
[----:B------:R-:W3:Y:S04]  /*15150*/  LDL.LU R14, [R1+0x4b8] ;  /* 0x0004b800010e7983 */ /* 0x000ee80000300800 */
[----:B--2---:R0:W-:Y:S04]  /*15160*/  STL [R1+0x37c], R19 ;  /* 0x00037c1301007387 */ /* 0x0041e80000100800 */
[----:B0-----:R-:W2:Y:S01]  /*15170*/  LDL.LU R19, [R1+0x10f8] ;  /* 0x0010f80001137983 */ /* 0x001ea20000300800 */
[----:B----4-:R-:W-:-:S05]  /*15180*/  IADD3 R18, P5, PT, R3, R18, RZ ;  /* 0x0000001203127210 */ /* 0x010fca0007fbe0ff */
[----:B------:R0:W-:Y:S04]  /*15190*/  STL [R1+0x4ac], R18 ;  /* 0x0004ac1201007387 */ /* 0x0001e80000100800 */
[----:B------:R-:W4:Y:S01]  /*151a0*/  LDL.LU R6, [R1+0x4a8] ;  /* 0x0004a80001067983 */ /* 0x000f220000300800 */
[----:B------:R-:W-:-:S03]  /*151b0*/  IMAD.MOV.U32 R7, RZ, RZ, R18 ;  /* 0x000000ffff077224 */ /* 0x000fc600078e0012 */
[----:B0-----:R-:W2:Y:S01]  /*151c0*/  LDL.LU R18, [R1+0x4c4] ;  /* 0x0004c40001127983 */ /* 0x001ea20000300800 */
[----:B---3--:R-:W-:Y:S02]  /*151d0*/  PRMT R17, RZ, 0x7610, R17 ;  /* 0x00007610ff117816 */ /* 0x008fe40000000011 */
[----:B------:R-:W-:Y:S01]  /*151e0*/  IADD3 R2, P6, PT, R3, R2, RZ ;  /* 0x0000000203027210 */ /* 0x000fe20007fde0ff */
[----:B----4-:R-:W-:-:S05]  /*151f0*/  IMAD.X R6, R4, 0x1, R6, P5 ;  /* 0x0000000104067824 */ /* 0x010fca00028e0606 */
[-C--:B------:R-:W-:Y:S01]  /*15200*/  @P3 LOP3.LUT R7, R7, R6.reuse, RZ, 0x3c, !PT ;  /* 0x0000000607073212 */ /* 0x080fe200078e3cff */
[----:B------:R0:W-:Y:S03]  /*15210*/  STL [R1+0x4a8], R6 ;  /* 0x0004a80601007387 */ /* 0x0001e60000100800 */
[----:B0-----:R-:W-:-:S04]  /*15220*/  @P3 LOP3.LUT R6, R7, R6, RZ, 0x3c, !PT ;  /* 0x0000000607063212 */ /* 0x001fc800078e3cff */
[----:B------:R-:W-:Y:S01]  /*15230*/  @P3 LOP3.LUT R7, R7, R6, RZ, 0x3c, !PT ;  /* 0x0000000607073212 */ /* 0x000fe200078e3cff */
[----:B------:R0:W-:Y:S04]  /*15240*/  STL [R1+0x4b4], R2 ;  /* 0x0004b40201007387 */ /* 0x0001e80000100800 */
[----:B------:R1:W3:Y:S04]  /*15250*/  @P3 LDG.E.U8 R17, desc[UR4][R6.64] ;  /* 0x0000000406113981 */ /* 0x0002e8000c1e1100 */
[----:B------:R-:W4:Y:S01]  /*15260*/  LDL.LU R6, [R1+0x4b0] ;  /* 0x0004b00001067983 */ /* 0x000f220000300800 */
[----:B------:R-:W-:Y:S01]  /*15270*/  ISETP.GT.AND P4, PT, R5, 0x5, PT ;  /* 0x000000050500780c */ /* 0x000fe20003f84270 */
[----:B-1----:R-:W-:Y:S01]  /*15280*/  IMAD.MOV.U32 R7, RZ, RZ, R2 ;  /* 0x000000ffff077224 */ /* 0x002fe200078e0002 */
[----:B------:R-:W-:Y:S01]  /*15290*/  IADD3 R12, P5, PT, R3, R12, RZ ;  /* 0x0000000c030c7210 */ /* 0x000fe20007fbe0ff */
[----:B0-----:R-:W4:Y:S01]  /*152a0*/  LDL.LU R2, [R1+0x4cc] ;  /* 0x0004cc0001027983 */ /* 0x001f220000300800 */
[----:B------:R-:W-:-:S03]  /*152b0*/  ISETP.GT.AND P2, PT, R5, 0x6, PT ;  /* 0x000000060500780c */ /* 0x000fc60003f44270 */
[----:B------:R-:W-:Y:S01]  /*152c0*/  STL [R1+0x4bc], R12 ;  /* 0x0004bc0c01007387 */ /* 0x000fe20000100800 */
[----:B------:R-:W-:Y:S01]  /*152d0*/  PRMT R13, RZ, 0x7610, R13 ;  /* 0x00007610ff0d7816 */ /* 0x000fe2000000000d */
[C---:B------:R-:W-:Y:S01]  /*152e0*/  IMAD.X R14, R4.reuse, 0x1, R14, P5 ;  /* 0x00000001040e7824 */ /* 0x040fe200028e060e */
[----:B--2---:R-:W-:Y:S01]  /*152f0*/  PRMT R19, RZ, 0x7610, R19 ;  /* 0x00007610ff137816 */ /* 0x004fe20000000013 */
[----:B---3--:R0:W-:Y:S01]  /*15300*/  STL [R1+0x378], R17 ;  /* 0x0003781101007387 */ /* 0x0081e20000100800 */
[----:B----4-:R-:W-:-:S03]  /*15310*/  IMAD.X R6, R4, 0x1, R6, P6 ;  /* 0x0000000104067824 */ /* 0x010fc600030e0606 */
[----:B0-----:R-:W2:Y:S02]  /*15320*/  LDL.LU R17, [R1+0x4d4] ;  /* 0x0004d40001117983 */ /* 0x001ea40000300800 */
[-C--:B------:R-:W-:Y:S02]  /*15330*/  @P4 LOP3.LUT R7, R7, R6.reuse, RZ, 0x3c, !PT ;  /* 0x0000000607074212 */ /* 0x080fe400078e3cff */
[----:B------:R0:W-:Y:S02]  /*15340*/  STL [R1+0x4b0], R6 ;  /* 0x0004b00601007387 */ /* 0x0001e40000100800 */
[----:B0-----:R-:W-:-:S04]  /*15350*/  @P4 LOP3.LUT R6, R7, R6, RZ, 0x3c, !PT ;  /* 0x0000000607064212 */ /* 0x001fc800078e3cff */
[----:B------:R-:W-:-:S05]  /*15360*/  @P4 LOP3.LUT R7, R7, R6, RZ, 0x3c, !PT ;  /* 0x0000000607074212 */ /* 0x000fca00078e3cff */
[----:B------:R0:W3:Y:S02]  /*15370*/  @P4 LDG.E.U8 R13, desc[UR4][R6.64] ;  /* 0x00000004060d4981 */ /* 0x0000e4000c1e1100 */
[----:B0-----:R-:W-:Y:S02]  /*15380*/  IMAD.MOV.U32 R7, RZ, RZ, R14 ;  /* 0x000000ffff077224 */ /* 0x001fe400078e000e */
[----:B------:R-:W-:-:S05]  /*15390*/  @P2 IMAD.MOV.U32 R6, RZ, RZ, R12 ;  /* 0x000000ffff062224 */ /* 0x000fca00078e000c */
[----:B------:R-:W4:Y:S01]  /*153a0*/  @P2 LDG.E.U8 R19, desc[UR4][R6.64] ;  /* 0x0000000406132981 */ /* 0x000f22000c1e1100 */
[----:B------:R-:W-:-:S03]  /*153b0*/  IADD3 R18, P5, PT, R3, R18, RZ ;  /* 0x0000001203127210 */ /* 0x000fc60007fbe0ff */
[----:B------:R-:W-:Y:S04]  /*153c0*/  STL [R1+0x4b8], R14 ;  /* 0x0004b80e01007387 */ /* 0x000fe80000100800 */
[----:B---3--:R0:W-:Y:S04]  /*153d0*/  STL [R1+0x374], R13 ;  /* 0x0003740d01007387 */ /* 0x0081e80000100800 */
[----:B0-----:R-:W3:Y:S04]  /*153e0*/  LDL.LU R13, [R1+0x10f4] ;  /* 0x0010f400010d7983 */ /* 0x001ee80000300800 */
[----:B------:R-:W2:Y:S04]  /*153f0*/  LDL.LU R14, [R1+0x10f0] ;  /* 0x0010f000010e7983 */ /* 0x000ea80000300800 */
[----:B------:R-:W3:Y:S04]  /*15400*/  LDL.LU R12, [R1+0x4d0] ;  /* 0x0004d000010c7983 */ /* 0x000ee80000300800 */
[----:B----4-:R0:W-:Y:S04]  /*15410*/  STL [R1+0x370], R19 ;  /* 0x0003701301007387 */ /* 0x0101e80000100800 */
[----:B0-----:R-:W4:Y:S04]  /*15420*/  LDL.LU R19, [R1+0x10ec] ;  /* 0x0010ec0001137983 */ /* 0x001f280000300800 */
[----:B------:R0:W-:Y:S04]  /*15430*/  STL [R1+0x4c4], R18 ;  /* 0x0004c41201007387 */ /* 0x0001e80000100800 */
[----:B------:R-:W3:Y:S01]  /*15440*/  LDL.LU R6, [R1+0x4c0] ;  /* 0x0004c00001067983 */ /* 0x000ee20000300800 */
[----:B------:R-:W-:Y:S01]  /*15450*/  ISETP.GT.AND P3, PT, R5, 0x7, PT ;  /* 0x000000070500780c */ /* 0x000fe20003f64270 */
[----:B------:R-:W-:-:S02]  /*15460*/  IMAD.MOV.U32 R7, RZ, RZ, R18 ;  /* 0x000000ffff077224 */ /* 0x000fc400078e0012 */
[----:B0-----:R-:W4:Y:S01]  /*15470*/  LDL.LU R18, [R1+0x4dc] ;  /* 0x0004dc0001127983 */ /* 0x001f220000300800 */
[----:B------:R-:W-:Y:S02]  /*15480*/  IADD3 R2, P6, PT, R3, R2, RZ ;  /* 0x0000000203027210 */ /* 0x000fe40007fde0ff */
[----:B--2---:R-:W-:Y:S01]  /*15490*/  PRMT R14, RZ, 0x7610, R14 ;  /* 0x00007610ff0e7816 */ /* 0x004fe2000000000e */
[----:B---3--:R-:W-:-:S06]  /*154a0*/  IMAD.X R6, R4, 0x1, R6, P5 ;  /* 0x0000000104067824 */ /* 0x008fcc00028e0606 */
[-C--:B------:R-:W-:Y:S01]  /*154b0*/  @P3 LOP3.LUT R7, R7, R6.reuse, RZ, 0x3c, !PT ;  /* 0x0000000607073212 */ /* 0x080fe200078e3cff */
[----:B------:R0:W-:Y:S03]  /*154c0*/  STL [R1+0x4c0], R6 ;  /* 0x0004c00601007387 */ /* 0x0001e60000100800 */
[----:B0-----:R-:W-:-:S04]  /*154d0*/  @P3 LOP3.LUT R6, R7, R6, RZ, 0x3c, !PT ;  /* 0x0000000607063212 */ /* 0x001fc800078e3cff */
[----:B------:R-:W-:Y:S01]  /*154e0*/  @P3 LOP3.LUT R7, R7, R6, RZ, 0x3c, !PT ;  /* 0x0000000607073212 */ /* 0x000fe200078e3cff */
[----:B------:R0:W-:Y:S04]  /*154f0*/  STL [R1+0x4cc], R2 ;  /* 0x0004cc0201007387 */ /* 0x0001e80000100800 */
[----:B------:R1:W2:Y:S04]  /*15500*/  @P3 LDG.E.U8 R14, desc[UR4][R6.64] ;  /* 0x00000004060e3981 */ /* 0x0002a8000c1e1100 */
[----:B------:R-:W3:Y:S01]  /*15510*/  LDL.LU R6, [R1+0x4c8] ;  /* 0x0004c80001067983 */ /* 0x000ee20000300800 */
[----:B------:R-:W-:Y:S01]  /*15520*/  ISETP.GT.AND P4, PT, R5, 0x8, PT ;  /* 0x000000080500780c */ /* 0x000fe20003f84270 */
[----:B-1----:R-:W-:Y:S01]  /*15530*/  IMAD.MOV.U32 R7, RZ, RZ, R2 ;  /* 0x000000ffff077224 */ /* 0x002fe200078e0002 */
[----:B------:R-:W-:Y:S01]  /*15540*/  IADD3 R17, P5, PT, R3, R17, RZ ;  /* 0x0000001103117210 */ /* 0x000fe20007fbe0ff */
[----:B0-----:R-:W3:Y:S01]  /*15550*/  LDL.LU R2, [R1+0x4e4] ;  /* 0x0004e40001027983 */ /* 0x001ee20000300800 */
[----:B------:R-:W-:-:S03]  /*15560*/  ISETP.GT.AND P2, PT, R5, 0x9, PT ;  /* 0x000000090500780c */ /* 0x000fc60003f44270 */
[----:B------:R-:W-:Y:S01]  /*15570*/  STL [R1+0x4d4], R17 ;  /* 0x0004d41101007387 */ /* 0x000fe20000100800 */
[----:B------:R-:W-:Y:S01]  /*15580*/  PRMT R13, RZ, 0x7610, R13 ;  /* 0x00007610ff0d7816 */ /* 0x000fe2000000000d */
[C---:B------:R-:W-:Y:S01]  /*15590*/  IMAD.X R12, R4.reuse, 0x1, R12, P5 ;  /* 0x00000001040c7824 */ /* 0x040fe200028e060c */
[----:B----4-:R-:W-:Y:S01]  /*155a0*/  PRMT R19, RZ, 0x7610, R19 ;  /* 0x00007610ff137816 */ /* 0x010fe20000000013 */
[----:B--2---:R0:W-:Y:S01]  /*155b0*/  STL [R1+0xc9c], R14 ;  /* 0x000c9c0e01007387 */ /* 0x0041e20000100800 */
[----:B---3--:R-:W-:-:S03]  /*155c0*/  IMAD.X R6, R4, 0x1, R6, P6 ;  /* 0x0000000104067824 */ /* 0x008fc600030e0606 */
        /* <DEDUP_REMOVED lines=2422> */
[----:B------:R-:W2:Y:S04]  /*1ed30*/  LDL.LU R12, [R1+0x9ac] ;  /* 0x0009ac00010c7983 */ /* 0x000ea80000300800 */
[----:B----4-:R0:W-:Y:S04]  /*1ed40*/  STL [R1+0x90], R19 ;  /* 0x0000901301007387 */ /* 0x0101e80000100800 */
[----:B0-----:R-:W4:Y:S04]  /*1ed50*/  LDL.LU R19, [R1+0xe40] ;  /* 0x000e400001137983 */ /* 0x001f280000300800 */
[----:B------:R0:W-:Y:S04]  /*1ed60*/  STL [R1+0x9a0], R18 ;  /* 0x0009a01201007387 */ /* 0x0001e80000100800 */
[----:B------:R-:W2:Y:S01]  /*1ed70*/  LDL.LU R6, [R1+0x99c] ;  /* 0x00099c0001067983 */ /* 0x000ea20000300800 */
[----:B------:R-:W-:Y:S01]  /*1ed80*/  ISETP.GT.AND P3, PT, R5, 0xb2, PT ;  /* 0x000000b20500780c */ /* 0x000fe20003f64270 */
[----:B------:R-:W-:-:S02]  /*1ed90*/  IMAD.MOV.U32 R7, RZ, RZ, R18 ;  /* 0x000000ffff077224 */ /* 0x000fc400078e0012 */
[----:B0-----:R-:W4:Y:S01]  /*1eda0*/  LDL.LU R18, [R1+0x9b8] ;  /* 0x0009b80001127983 */ /* 0x001f220000300800 */
[----:B------:R-:W-:Y:S02]  /*1edb0*/  IADD3 R2, P6, PT, R3, R2, RZ ;  /* 0x0000000203027210 */ /* 0x000fe40007fde0ff */
[----:B---3--:R-:W-:Y:S01]  /*1edc0*/  PRMT R13, RZ, 0x7610, R13 ;  /* 0x00007610ff0d7816 */ /* 0x008fe2000000000d */
[----:B--2---:R-:W-:-:S06]  /*1edd0*/  IMAD.X R6, R4, 0x1, R6, P5 ;  /* 0x0000000104067824 */ /* 0x004fcc00028e0606 */
        /* <DEDUP_REMOVED lines=39> */
[----:B0-----:R-:W3:Y:S01]  /*1f050*/  LDL.LU R18, [R1+0xc10] ;  /* 0x000c100001127983 */ /* 0x001ee20000300800 */
[----:B------:R-:W-:Y:S02]  /*1f060*/  PRMT R10, RZ, 0x7610, R10 ;  /* 0x00007610ff0a7816 */ /* 0x000fe4000000000a */
[----:B------:R-:W-:Y:S01]  /*1f070*/  IADD3 R2, P6, PT, R3, R2, RZ ;  /* 0x0000000203027210 */ /* 0x000fe20007fde0ff */
        /* <DEDUP_REMOVED lines=14> */
[----:B----4-:R-:W-:Y:S01]  /*1f160*/  PRMT R19, RZ, 0x7610, R19 ;  /* 0x00007610ff137816 */ /* 0x010fe20000000013 */
[C---:B------:R-:W-:Y:S01]  /*1f170*/  IMAD.X R17, R4.reuse, 0x1, R17, P5 ;  /* 0x0000000104117824 */ /* 0x040fe200028e0611 */
[----:B------:R-:W-:Y:S01]  /*1f180*/  PRMT R12, RZ, 0x7610, R12 ;  /* 0x00007610ff0c7816 */ /* 0x000fe2000000000c */
        /* <DEDUP_REMOVED lines=53> */
[----:B------:R-:W2:Y:S01]  /*1f4e0*/  @P2 LDG.E.U8 R11, desc[UR4][R6.64] ;  /* 0x00000004060b2981 */ /* 0x000ea2000c1e1100 */
[----:B------:R-:W-:-:S03]  /*1f4f0*/  IADD3 R18, P5, PT, R3, R18, RZ ;  /* 0x0000001203127210 */ /* 0x000fc60007fbe0ff */
[----:B------:R-:W-:Y:S04]  /*1f500*/  STL [R1+0x9d4], R13 ;  /* 0x0009d40d01007387 */ /* 0x000fe80000100800 */
[----:B---3--:R0:W-:Y:S04]  /*1f510*/  STL [R1+0x78], R14 ;  /* 0x0000780e01007387 */ /* 0x0081e80000100800 */
[----:B0-----:R-:W3:Y:S04]  /*1f520*/  LDL.LU R14, [R1+0xe24] ;  /* 0x000e2400010e7983 */ /* 0x001ee80000300800 */
[----:B------:R-:W3:Y:S04]  /*1f530*/  LDL.LU R13, [R1+0xe20] ;  /* 0x000e2000010d7983 */ /* 0x000ee80000300800 */
[----:B------:R-:W3:Y:S04]  /*1f540*/  LDL.LU R10, [R1+0x9ec] ;  /* 0x0009ec00010a7983 */ /* 0x000ee80000300800 */
[----:B--2---:R0:W-:Y:S04]  /*1f550*/  STL [R1+0x74], R11 ;  /* 0x0000740b01007387 */ /* 0x0041e80000100800 */
[----:B0-----:R-:W2:Y:S04]  /*1f560*/  LDL.LU R11, [R1+0xe1c] ;  /* 0x000e1c00010b7983 */ /* 0x001ea80000300800 */
[----:B------:R0:W-:Y:S04]  /*1f570*/  STL [R1+0x9e0], R18 ;  /* 0x0009e01201007387 */ /* 0x0001e80000100800 */
[----:B------:R-:W2:Y:S01]  /*1f580*/  LDL.LU R6, [R1+0x9dc] ;  /* 0x0009dc0001067983 */ /* 0x000ea20000300800 */
[----:B------:R-:W-:Y:S01]  /*1f590*/  ISETP.GT.AND P3, PT, R5, 0xbb, PT ;  /* 0x000000bb0500780c */ /* 0x000fe20003f64270 */
[----:B------:R-:W-:-:S02]  /*1f5a0*/  IMAD.MOV.U32 R7, RZ, RZ, R18 ;  /* 0x000000ffff077224 */ /* 0x000fc400078e0012 */
[----:B0-----:R-:W3:Y:S01]  /*1f5b0*/  LDL.LU R18, [R1+0x9f8] ;  /* 0x0009f80001127983 */ /* 0x001ee20000300800 */
[----:B------:R-:W-:Y:S02]  /*1f5c0*/  PRMT R16, RZ, 0x7610, R16 ;  /* 0x00007610ff107816 */ /* 0x000fe40000000010 */
[----:B----4-:R-:W-:Y:S01]  /*1f5d0*/  IADD3 R2, P6, PT, R3, R2, RZ ;  /* 0x0000000203027210 */ /* 0x010fe20007fde0ff */
[----:B--2---:R-:W-:-:S06]  /*1f5e0*/  IMAD.X R6, R4, 0x1, R6, P5 ;  /* 0x0000000104067824 */ /* 0x004fcc00028e0606 */
[-C--:B------:R-:W-:Y:S01]  /*1f5f0*/  @P3 LOP3.LUT R7, R7, R6.reuse, RZ, 0x3c, !PT ;  /* 0x0000000607073212 */ /* 0x080fe200078e3cff */
[----:B------:R0:W-:Y:S03]  /*1f600*/  STL [R1+0x9dc], R6 ;  /* 0x0009dc0601007387 */ /* 0x0001e60000100800 */
[----:B0-----:R-:W-:-:S04]  /*1f610*/  @P3 LOP3.LUT R6, R7, R6, RZ, 0x3c, !PT ;  /* 0x0000000607063212 */ /* 0x001fc800078e3cff */
[----:B------:R-:W-:Y:S01]  /*1f620*/  @P3 LOP3.LUT R7, R7, R6, RZ, 0x3c, !PT ;  /* 0x0000000607073212 */ /* 0x000fe200078e3cff */
[----:B------:R0:W-:Y:S04]  /*1f630*/  STL [R1+0x9e8], R2 ;  /* 0x0009e80201007387 */ /* 0x0001e80000100800 */
[----:B------:R1:W2:Y:S04]  /*1f640*/  @P3 LDG.E.U8 R16, desc[UR4][R6.64] ;  /* 0x0000000406103981 */ /* 0x0002a8000c1e1100 */
        /* <DEDUP_REMOVED lines=8> */
[C---:B---3--:R-:W-:Y:S01]  /*1f6d0*/  IMAD.X R10, R4.reuse, 0x1, R10, P5 ;  /* 0x00000001040a7824 */ /* 0x048fe200028e060a */
[----:B------:R-:W-:Y:S01]  /*1f6e0*/  PRMT R37, RZ, 0x7610, R37 ;  /* 0x00007610ff257816 */ /* 0x000fe20000000025 */
[----:B--2---:R0:W-:Y:S01]  /*1f6f0*/  STL [R1+0x70], R16 ;  /* 0x0000701001007387 */ /* 0x0041e20000100800 */
        /* <DEDUP_REMOVED lines=251> */
[----:B0-----:R-:W3:Y:S04]  /*206b0*/  LDL.LU R2, [R1+0xa78] ;  /* 0x000a780001027983 */ /* 0x001ee80000300800 */
[----:B------:R-:W-:Y:S01]  /*206c0*/  STL [R1+0xa70], R21 ;  /* 0x000a701501007387 */ /* 0x000fe20000100800 */
[----:B------:R-:W-:-:S03]  /*206d0*/  PRMT R22, RZ, 0x7610, R22 ;  /* 0x00007610ff167816 */ /* 0x000fc60000000016 */
[----:B--2---:R0:W-:Y:S01]  /*206e0*/  STL [R1+0x1c], R23 ;  /* 0x00001c1701007387 */ /* 0x0041e20000100800 */
[----:B----4-:R-:W-:-:S03]  /*206f0*/  IMAD.X R6, R4, 0x1, R6, P6 ;  /* 0x0000000104067824 */ /* 0x010fc600030e0606 */
[----:B0-----:R-:W2:Y:S02]  /*20700*/  LDL.LU R23, [R1+0xa80] ;  /* 0x000a800001177983 */ /* 0x001ea40000300800 */
[-C--:B------:R-:W-:Y:S02]  /*20710*/  @P4 LOP3.LUT R7, R7, R6.reuse, RZ, 0x3c, !PT ;  /* 0x0000000607074212 */ /* 0x080fe400078e3cff */
[----:B------:R0:W-:Y:S02]  /*20720*/  STL [R1+0xa64], R6 ;  /* 0x000a640601007387 */ /* 0x0001e40000100800 */
[----:B0-----:R-:W-:-:S04]  /*20730*/  @P4 LOP3.LUT R6, R7, R6, RZ, 0x3c, !PT ;  /* 0x0000000607064212 */ /* 0x001fc800078e3cff */
[----:B------:R-:W-:-:S05]  /*20740*/  @P4 LOP3.LUT R7, R7, R6, RZ, 0x3c, !PT ;  /* 0x0000000607074212 */ /* 0x000fca00078e3cff */
[----:B------:R0:W4:Y:S01]  /*20750*/  @P4 LDG.E.U8 R22, desc[UR4][R6.64] ;  /* 0x0000000406164981 */ /* 0x000122000c1e1100 */
[----:B------:R-:W-:Y:S01]  /*20760*/  ISETP.GT.AND P2, PT, R5, 0xcf, PT ;  /* 0x000000cf0500780c */ /* 0x000fe20003f44270 */
[----:B---3--:R-:W-:-:S04]  /*20770*/  IMAD.X R20, R4, 0x1, R20, P5 ;  /* 0x0000000104147824 */ /* 0x008fc800028e0614 */
[----:B0-----:R-:W-:Y:S02]  /*20780*/  IMAD.MOV.U32 R6, RZ, RZ, R20 ;  /* 0x000000ffff067224 */ /* 0x001fe400078e0014 */
[----:B------:R-:W-:-:S06]  /*20790*/  IMAD.MOV.U32 R7, RZ, RZ, R21 ;  /* 0x000000ffff077224 */ /* 0x000fcc00078e0015 */
[----:B------:R-:W-:-:S04]  /*207a0*/  @P2 LOP3.LUT R7, R7, R6, RZ, 0x3c, !PT ;  /* 0x0000000607072212 */ /* 0x000fc800078e3cff */
[C---:B------:R-:W-:Y:S02]  /*207b0*/  @P2 LOP3.LUT R6, R7.reuse, R6, RZ, 0x3c, !PT ;  /* 0x0000000607062212 */ /* 0x040fe400078e3cff */
[----:B------:R-:W-:Y:S01]  /*207c0*/  PRMT R19, RZ, 0x7610, R19 ;  /* 0x00007610ff137816 */ /* 0x000fe20000000013 */
[----:B------:R-:W-:Y:S01]  /*207d0*/  STL [R1+0xa6c], R20 ;  /* 0x000a6c1401007387 */ /* 0x000fe20000100800 */
[----:B------:R-:W-:-:S05]  /*207e0*/  @P2 LOP3.LUT R7, R7, R6, RZ, 0x3c, !PT ;  /* 0x0000000607072212 */ /* 0x000fca00078e3cff */
[----:B------:R0:W3:Y:S04]  /*207f0*/  @P2 LDG.E.U8 R19, desc[UR4][R6.64] ;  /* 0x0000000406132981 */ /* 0x0000e8000c1e1100 */
[----:B----4-:R1:W-:Y:S04]  /*20800*/  STL [R1+0x110], R22 ;  /* 0x0001101601007387 */ /* 0x0103e80000100800 */
[----:B-1----:R-:W4:Y:S04]  /*20810*/  LDL.LU R22, [R1+0xdd0] ;  /* 0x000dd00001167983 */ /* 0x002f280000300800 */
[----:B------:R-:W2:Y:S04]  /*20820*/  LDL.LU R20, [R1+0xdcc] ;  /* 0x000dcc0001147983 */ /* 0x000ea80000300800 */
[----:B------:R-:W2:Y:S04]  /*20830*/  LDL.LU R21, [R1+0xa7c] ;  /* 0x000a7c0001157983 */ /* 0x000ea80000300800 */
[----:B------:R-:W2:Y:S01]  /*20840*/  LDL.LU R7, [R1+0xbe8] ;  /* 0x000be80001077983 */ /* 0x000ea20000300800 */
[----:B------:R-:W-:-:S02]  /*20850*/  ISETP.GT.AND P3, PT, R5, 0xd0, PT ;  /* 0x000000d00500780c */ /* 0x000fc40003f64270 */
[----:B------:R-:W-:Y:S02]  /*20860*/  IADD3 R18, P5, PT, R3, R18, RZ ;  /* 0x0000001203127210 */ /* 0x000fe40007fbe0ff */
[----:B------:R-:W-:-:S09]  /*20870*/  PRMT R0, RZ, 0x7610, R0 ;  /* 0x00007610ff007816 */ /* 0x000fd20000000000 */
[----:B0-----:R-:W-:Y:S02]  /*20880*/  @P3 IMAD.MOV.U32 R6, RZ, RZ, R18 ;  /* 0x000000ffff063224 */ /* 0x001fe400078e0012 */
[----:B--2---:R-:W-:-:S05]  /*20890*/  IMAD.X R7, R4, 0x1, R7, P5 ;  /* 0x0000000104077824 */ /* 0x004fca00028e0607 */
[----:B------:R0:W2:Y:S01]  /*208a0*/  @P3 LDG.E.U8 R0, desc[UR4][R6.64] ;  /* 0x0000000406003981 */ /* 0x0000a2000c1e1100 */
[----:B------:R-:W-:-:S03]  /*208b0*/  IADD3 R2, P6, PT, R3, R2, RZ ;  /* 0x0000000203027210 */ /* 0x000fc60007fde0ff */
[----:B---3--:R1:W-:Y:S04]  /*208c0*/  STL [R1+0x10c], R19 ;  /* 0x00010c1301007387 */ /* 0x0083e80000100800 */
[----:B-1----:R-:W3:Y:S04]  /*208d0*/  LDL.LU R19, [R1+0xa88] ;  /* 0x000a880001137983 */ /* 0x002ee80000300800 */
[----:B------:R1:W-:Y:S04]  /*208e0*/  STL [R1+0xbf4], R18 ;  /* 0x000bf41201007387 */ /* 0x0003e80000100800 */
[----:B------:R0:W-:Y:S04]  /*208f0*/  STL [R1+0xbe8], R7 ;  /* 0x000be80701007387 */ /* 0x0001e80000100800 */
[----:B-1----:R-:W3:Y:S04]  /*20900*/  LDL.LU R18, [R1+0xa90] ;  /* 0x000a900001127983 */ /* 0x002ee80000300800 */
[----:B------:R-:W-:Y:S01]  /*20910*/  STL [R1+0xa78], R2 ;  /* 0x000a780201007387 */ /* 0x000fe20000100800 */
[----:B0-----:R-:W-:-:S03]  /*20920*/  IMAD.MOV.U32 R7, RZ, RZ, R2 ;  /* 0x000000ffff077224 */ /* 0x001fc600078e0002 */
[----:B--2---:R0:W-:Y:S04]  /*20930*/  STL [R1+0x18], R0 ;  /* 0x0000180001007387 */ /* 0x0041e80000100800 */
[----:B0-----:R-:W2:Y:S04]  /*20940*/  LDL.LU R0, [R1+0xdc8] ;  /* 0x000dc80001007983 */ /* 0x001ea80000300800 */
[----:B------:R-:W2:Y:S04]  /*20950*/  LDL.LU R2, [R1+0xdc4] ;  /* 0x000dc40001027983 */ /* 0x000ea80000300800 */
[----:B------:R-:W2:Y:S01]  /*20960*/  LDL.LU R6, [R1+0xa74] ;  /* 0x000a740001067983 */ /* 0x000ea20000300800 */
[----:B------:R-:W-:-:S02]  /*20970*/  ISETP.GT.AND P4, PT, R5, 0xd1, PT ;  /* 0x000000d10500780c */ /* 0x000fc40003f84270 */
[----:B------:R-:W-:-:S05]  /*20980*/  IADD3 R23, P5, PT, R3, R23, RZ ;  /* 0x0000001703177210 */ /* 0x000fca0007fbe0ff */
[----:B------:R-:W-:Y:S01]  /*20990*/  STL [R1+0xa80], R23 ;  /* 0x000a801701007387 */ /* 0x000fe20000100800 */
[----:B------:R-:W-:Y:S01]  /*209a0*/  PRMT R33, RZ, 0x7610, R33 ;  /* 0x00007610ff217816 */ /* 0x000fe20000000021 */
[----:B--2---:R-:W-:-:S05]  /*209b0*/  IMAD.X R6, R4, 0x1, R6, P6 ;  /* 0x0000000104067824 */ /* 0x004fca00030e0606 */
[-C--:B------:R-:W-:Y:S01]  /*209c0*/  @P4 LOP3.LUT R7, R7, R6.reuse, RZ, 0x3c, !PT ;  /* 0x0000000607074212 */ /* 0x080fe200078e3cff */
[----:B------:R0:W-:Y:S03]  /*209d0*/  STL [R1+0xa74], R6 ;  /* 0x000a740601007387 */ /* 0x0001e60000100800 */
[----:B0-----:R-:W-:-:S04]  /*209e0*/  @P4 LOP3.LUT R6, R7, R6, RZ, 0x3c, !PT ;  /* 0x0000000607064212 */ /* 0x001fc800078e3cff */
[----:B------:R-:W-:-:S05]  /*209f0*/  @P4 LOP3.LUT R7, R7, R6, RZ, 0x3c, !PT ;  /* 0x0000000607074212 */ /* 0x000fca00078e3cff */
[----:B------:R0:W2:Y:S01]  /*20a00*/  @P4 LDG.E.U8 R33, desc[UR4][R6.64] ;  /* 0x0000000406214981 */ /* 0x0000a2000c1e1100 */
[----:B------:R-:W-:Y:S01]  /*20a10*/  ISETP.GT.AND P2, PT, R5, 0xd2, PT ;  /* 0x000000d20500780c */ /* 0x000fe20003f44270 */
[----:B------:R-:W-:-:S04]  /*20a20*/  IMAD.X R21, R4, 0x1, R21, P5 ;  /* 0x0000000104157824 */ /* 0x000fc800028e0615 */
[----:B0-----:R-:W-:Y:S02]  /*20a30*/  IMAD.MOV.U32 R6, RZ, RZ, R21 ;  /* 0x000000ffff067224 */ /* 0x001fe400078e0015 */
[----:B------:R-:W-:-:S06]  /*20a40*/  IMAD.MOV.U32 R7, RZ, RZ, R23 ;  /* 0x000000ffff077224 */ /* 0x000fcc00078e0017 */
[----:B------:R-:W-:-:S04]  /*20a50*/  @P2 LOP3.LUT R7, R7, R6, RZ, 0x3c, !PT ;  /* 0x0000000607072212 */ /* 0x000fc800078e3cff */
[C---:B------:R-:W-:Y:S02]  /*20a60*/  @P2 LOP3.LUT R6, R7.reuse, R6, RZ, 0x3c, !PT ;  /* 0x0000000607062212 */ /* 0x040fe400078e3cff */
[----:B------:R-:W-:Y:S01]  /*20a70*/  PRMT R17, RZ, 0x7610, R17 ;  /* 0x00007610ff117816 */ /* 0x000fe20000000011 */
[----:B------:R-:W-:Y:S01]  /*20a80*/  STL [R1+0xa7c], R21 ;  /* 0x000a7c1501007387 */ /* 0x000fe20000100800 */
[----:B------:R-:W-:-:S05]  /*20a90*/  @P2 LOP3.LUT R7, R7, R6, RZ, 0x3c, !PT ;  /* 0x0000000607072212 */ /* 0x000fca00078e3cff */
[----:B------:R-:W4:Y:S04]  /*20aa0*/  @P2 LDG.E.U8 R17, desc[UR4][R6.64] ;  /* 0x0000000406112981 */ /* 0x000f28000c1e1100 */
[----:B--2---:R0:W-:Y:S04]  /*20ab0*/  STL [R1+0x14], R33 ;  /* 0x0000142101007387 */ /* 0x0041e80000100800 */
[----:B0-----:R-:W2:Y:S04]  /*20ac0*/  LDL.LU R33, [R1+0xdc0] ;  /* 0x000dc00001217983 */ /* 0x001ea80000300800 */
[----:B------:R-:W2:Y:S04]  /*20ad0*/  LDL.LU R21, [R1+0xdbc] ;  /* 0x000dbc0001157983 */ /* 0x000ea80000300800 */
[----:B------:R-:W2:Y:S04]  /*20ae0*/  LDL.LU R23, [R1+0xdb8] ;  /* 0x000db80001177983 */ /* 0x000ea80000300800 */
[----:B------:R-:W2:Y:S01]  /*20af0*/  LDL.LU R7, [R1+0xa84] ;  /* 0x000a840001077983 */ /* 0x000ea20000300800 */
[----:B------:R-:W-:-:S02]  /*20b00*/  ISETP.GT.AND P3, PT, R5, 0xd3, PT ;  /* 0x000000d30500780c */ /* 0x000fc40003f64270 */
[----:B---3--:R-:W-:Y:S02]  /*20b10*/  IADD3 R19, P4, PT, R3, R19, RZ ;  /* 0x0000001303137210 */ /* 0x008fe40007f9e0ff */
[----:B------:R-:W-:Y:S01]  /*20b20*/  PRMT R12, RZ, 0x7610, R12 ;  /* 0x00007610ff0c7816 */ /* 0x000fe2000000000c */
[----:B----4-:R0:W-:Y:S08]  /*20b30*/  STL [R1+0x10], R17 ;  /* 0x0000101101007387 */ /* 0x0101f00000100800 */
[----:B------:R-:W-:Y:S01]  /*20b40*/  @P3 IMAD.MOV.U32 R6, RZ, RZ, R19 ;  /* 0x000000ffff063224 */ /* 0x000fe200078e0013 */
[----:B0-----:R-:W3:Y:S04]  /*20b50*/  LDL.LU R17, [R1+0xa98] ;  /* 0x000a980001117983 */ /* 0x001ee80000300800 */
[----:B------:R-:W-:Y:S01]  /*20b60*/  STL [R1+0xa88], R19 ;  /* 0x000a881301007387 */ /* 0x000fe20000100800 */
[----:B--2---:R-:W-:-:S05]  /*20b70*/  IMAD.X R7, R4, 0x1, R7, P4 ;  /* 0x0000000104077824 */ /* 0x004fca00020e0607 */
[----:B------:R0:W-:Y:S04]  /*20b80*/  STL [R1+0xa84], R7 ;  /* 0x000a840701007387 */ /* 0x0001e80000100800 */
[----:B------:R1:W2:Y:S04]  /*20b90*/  @P3 LDG.E.U8 R12, desc[UR4][R6.64] ;  /* 0x00000004060c3981 */ /* 0x0002a8000c1e1100 */
[----:B0-----:R-:W4:Y:S01]  /*20ba0*/  LDL.LU R7, [R1+0xa8c] ;  /* 0x000a8c0001077983 */ /* 0x001f220000300800 */
[----:B------:R-:W-:Y:S02]  /*20bb0*/  ISETP.GT.AND P5, PT, R5, 0xd4, PT ;  /* 0x000000d40500780c */ /* 0x000fe40003fa4270 */
[----:B------:R-:W-:Y:S01]  /*20bc0*/  IADD3 R18, P2, PT, R3, R18, RZ ;  /* 0x0000001203127210 */ /* 0x000fe20007f5e0ff */
[----:B------:R-:W3:Y:S01]  /*20bd0*/  LDL.LU R19, [R1+0xa9c] ;  /* 0x000a9c0001137983 */ /* 0x000ee20000300800 */
[----:B------:R-:W-:-:S03]  /*20be0*/  PRMT R14, RZ, 0x7610, R14 ;  /* 0x00007610ff0e7816 */ /* 0x000fc6000000000e */
[----:B------:R-:W-:Y:S06]  /*20bf0*/  STL [R1+0xa90], R18 ;  /* 0x000a901201007387 */ /* 0x000fec0000100800 */
[----:B-1----:R-:W-:Y:S01]  /*20c00*/  @P5 IMAD.MOV.U32 R6, RZ, RZ, R18 ;  /* 0x000000ffff065224 */ /* 0x002fe200078e0012 */
[----:B--2---:R0:W-:Y:S01]  /*20c10*/  STL [R1+0xc], R12 ;  /* 0x00000c0c01007387 */ /* 0x0041e20000100800 */
[----:B----4-:R-:W-:-:S03]  /*20c20*/  IMAD.X R7, R4, 0x1, R7, P2 ;  /* 0x0000000104077824 */ /* 0x010fc600010e0607 */
[----:B0-----:R-:W2:Y:S04]  /*20c30*/  LDL.LU R12, [R1+0xaa0] ;  /* 0x000aa000010c7983 */ /* 0x001ea80000300800 */
[----:B------:R0:W-:Y:S04]  /*20c40*/  STL [R1+0xa8c], R7 ;  /* 0x000a8c0701007387 */ /* 0x0001e80000100800 */
[----:B------:R1:W4:Y:S04]  /*20c50*/  @P5 LDG.E.U8 R14, desc[UR4][R6.64] ;  /* 0x00000004060e5981 */ /* 0x000328000c1e1100 */
[----:B0-----:R-:W2:Y:S01]  /*20c60*/  LDL.LU R7, [R1+0xa94] ;  /* 0x000a940001077983 */ /* 0x001ea20000300800 */
[----:B------:R-:W-:-:S02]  /*20c70*/  ISETP.GT.AND P3, PT, R5, 0xd5, PT ;  /* 0x000000d50500780c */ /* 0x000fc40003f64270 */
[----:B---3--:R-:W-:Y:S01]  /*20c80*/  IADD3 R17, P2, PT, R3, R17, RZ ;  /* 0x0000001103117210 */ /* 0x008fe20007f5e0ff */
[----:B------:R-:W3:Y:S01]  /*20c90*/  LDL.LU R18, [R1+0xaa4] ;  /* 0x000aa40001127983 */ /* 0x000ee20000300800 */
[----:B------:R-:W-:-:S09]  /*20ca0*/  PRMT R13, RZ, 0x7610, R13 ;  /* 0x00007610ff0d7816 */ /* 0x000fd2000000000d */
[----:B-1----:R-:W-:Y:S02]  /*20cb0*/  @P3 IMAD.MOV.U32 R6, RZ, RZ, R17 ;  /* 0x000000ffff063224 */ /* 0x002fe400078e0011 */
[----:B--2---:R-:W-:-:S05]  /*20cc0*/  IMAD.X R7, R4, 0x1, R7, P2 ;  /* 0x0000000104077824 */ /* 0x004fca00010e0607 */
[----:B------:R0:W2:Y:S04]  /*20cd0*/  @P3 LDG.E.U8 R13, desc[UR4][R6.64] ;  /* 0x00000004060d3981 */ /* 0x0000a8000c1e1100 */
[----:B----4-:R1:W-:Y:S04]  /*20ce0*/  STL [R1+0x8], R14 ;  /* 0x0000080e01007387 */ /* 0x0103e80000100800 */
[----:B-1----:R-:W4:Y:S04]  /*20cf0*/  LDL.LU R14, [R1+0xaa8] ;  /* 0x000aa800010e7983 */ /* 0x002f280000300800 */
[----:B------:R1:W-:Y:S04]  /*20d00*/  STL [R1+0xa98], R17 ;  /* 0x000a981101007387 */ /* 0x0003e80000100800 */
[----:B------:R0:W-:Y:S01]  /*20d10*/  STL [R1+0xa94], R7 ;  /* 0x000a940701007387 */ /* 0x0001e20000100800 */
[----:B------:R-:W-:-:S03]  /*20d20*/  ISETP.GT.AND P3, PT, R5, 0xd6, PT ;  /* 0x000000d60500780c */ /* 0x000fc60003f64270 */
[----:B-1----:R-:W3:Y:S01]  /*20d30*/  LDL.LU R17, [R1+0xaac] ;  /* 0x000aac0001117983 */ /* 0x002ee20000300800 */
[----:B------:R-:W-:Y:S02]  /*20d40*/  IADD3 R12, P2, PT, R3, R12, RZ ;  /* 0x0000000c030c7210 */ /* 0x000fe40007f5e0ff */
[----:B------:R-:W-:-:S03]  /*20d50*/  PRMT R11, RZ, 0x7610, R11 ;  /* 0x00007610ff0b7816 */ /* 0x000fc6000000000b */
[----:B------:R-:W-:-:S04]  /*20d60*/  IMAD.X R19, R4, 0x1, R19, P2 ;  /* 0x0000000104137824 */ /* 0x000fc800010e0613 */
[----:B0-----:R-:W-:Y:S02]  /*20d70*/  @P3 IMAD.MOV.U32 R6, RZ, RZ, R12 ;  /* 0x000000ffff063224 */ /* 0x001fe400078e000c */
[----:B------:R-:W-:-:S05]  /*20d80*/  @P3 IMAD.MOV.U32 R7, RZ, RZ, R19 ;  /* 0x000000ffff073224 */ /* 0x000fca00078e0013 */
[----:B------:R0:W3:Y:S01]  /*20d90*/  @P3 LDG.E.U8 R11, desc[UR4][R6.64] ;  /* 0x00000004060b3981 */ /* 0x0000e2000c1e1100 */
[----:B------:R-:W-:Y:S02]  /*20da0*/  ISETP.GT.AND P3, PT, R5, 0xd7, PT ;  /* 0x000000d70500780c */ /* 0x000fe40003f64270 */
[----:B------:R-:W-:Y:S01]  /*20db0*/  PRMT R9, RZ, 0x7610, R9 ;  /* 0x00007610ff097816 */ /* 0x000fe20000000009 */
[----:B--2---:R1:W-:Y:S04]  /*20dc0*/  STL [R1+0x4], R13 ;  /* 0x0000040d01007387 */ /* 0x0043e80000100800 */
[----:B-1----:R-:W2:Y:S01]  /*20dd0*/  LDL.LU R13, [R1+0xbec] ;  /* 0x000bec00010d7983 */ /* 0x002ea20000300800 */
[----:B----4-:R-:W-:-:S05]  /*20de0*/  IADD3 R14, P2, PT, R3, R14, RZ ;  /* 0x0000000e030e7210 */ /* 0x010fca0007f5e0ff */
[----:B---3--:R-:W-:Y:S02]  /*20df0*/  IMAD.X R18, R4, 0x1, R18, P2 ;  /* 0x0000000104127824 */ /* 0x008fe400010e0612 */
[----:B0-----:R-:W-:Y:S02]  /*20e00*/  @P3 IMAD.MOV.U32 R6, RZ, RZ, R14 ;  /* 0x000000ffff063224 */ /* 0x001fe400078e000e */
[----:B------:R-:W-:-:S05]  /*20e10*/  @P3 IMAD.MOV.U32 R7, RZ, RZ, R18 ;  /* 0x000000ffff073224 */ /* 0x000fca00078e0012 */
[----:B------:R0:W3:Y:S01]  /*20e20*/  @P3 LDG.E.U8 R9, desc[UR4][R6.64] ;  /* 0x0000000406093981 */ /* 0x0000e2000c1e1100 */
[----:B------:R-:W-:Y:S02]  /*20e30*/  ISETP.GT.AND P3, PT, R5, 0xd8, PT ;  /* 0x000000d80500780c */ /* 0x000fe40003f64270 */
[----:B------:R-:W-:Y:S01]  /*20e40*/  PRMT R10, RZ, 0x7610, R10 ;  /* 0x00007610ff0a7816 */ /* 0x000fe2000000000a */
[----:B------:R1:W-:Y:S04]  /*20e50*/  STL [R1+0xaa0], R12 ;  /* 0x000aa00c01007387 */ /* 0x0003e80000100800 */
[----:B------:R-:W-:Y:S04]  /*20e60*/  STL [R1+0xa9c], R19 ;  /* 0x000a9c1301007387 */ /* 0x000fe80000100800 */
[----:B-1----:R-:W4:Y:S04]  /*20e70*/  LDL.LU R12, [R1+0xab0] ;  /* 0x000ab000010c7983 */ /* 0x002f280000300800 */
[----:B------:R1:W-:Y:S04]  /*20e80*/  STL [R1+0xf0], R11 ;  /* 0x0000f00b01007387 */ /* 0x0003e80000100800 */
[----:B-1----:R-:W4:Y:S04]  /*20e90*/  LDL.LU R11, [R1+0xab4] ;  /* 0x000ab400010b7983 */ /* 0x002f280000300800 */
[----:B------:R1:W-:Y:S04]  /*20ea0*/  STL [R1+0xaa8], R14 ;  /* 0x000aa80e01007387 */ /* 0x0003e80000100800 */
[----:B------:R-:W-:Y:S04]  /*20eb0*/  STL [R1+0xaa4], R18 ;  /* 0x000aa41201007387 */ /* 0x000fe80000100800 */
[----:B-1----:R-:W4:Y:S01]  /*20ec0*/  LDL.LU R14, [R1+0xab8] ;  /* 0x000ab800010e7983 */ /* 0x002f220000300800 */
[----:B--2---:R-:W-:-:S05]  /*20ed0*/  IADD3 R13, P2, PT, R3, R13, RZ ;  /* 0x0000000d030d7210 */ /* 0x004fca0007f5e0ff */
[----:B------:R-:W-:Y:S02]  /*20ee0*/  IMAD.X R17, R4, 0x1, R17, P2 ;  /* 0x0000000104117824 */ /* 0x000fe400010e0611 */
[----:B0-----:R-:W-:Y:S02]  /*20ef0*/  @P3 IMAD.MOV.U32 R6, RZ, RZ, R13 ;  /* 0x000000ffff063224 */ /* 0x001fe400078e000d */
[----:B------:R-:W-:-:S05]  /*20f00*/  @P3 IMAD.MOV.U32 R7, RZ, RZ, R17 ;  /* 0x000000ffff073224 */ /* 0x000fca00078e0011 */
[----:B------:R0:W2:Y:S04]  /*20f10*/  @P3 LDG.E.U8 R10, desc[UR4][R6.64] ;  /* 0x00000004060a3981 */ /* 0x0000a8000c1e1100 */
[----:B---3--:R1:W-:Y:S04]  /*20f20*/  STL [R1+0xe4], R9 ;  /* 0x0000e40901007387 */ /* 0x0083e80000100800 */
[----:B-1----:R-:W3:Y:S04]  /*20f30*/  LDL.LU R9, [R1+0xabc] ;  /* 0x000abc0001097983 */ /* 0x002ee80000300800 */
[----:B------:R1:W-:Y:S04]  /*20f40*/  STL [R1+0xbec], R13 ;  /* 0x000bec0d01007387 */ /* 0x0003e80000100800 */
[----:B------:R-:W-:Y:S01]  /*20f50*/  STL [R1+0xaac], R17 ;  /* 0x000aac1101007387 */ /* 0x000fe20000100800 */
[----:B------:R-:W-:-:S03]  /*20f60*/  ISETP.GT.AND P3, PT, R5, 0xd9, PT ;  /* 0x000000d90500780c */ /* 0x000fc60003f64270 */
[----:B-1----:R-:W3:Y:S01]  /*20f70*/  LDL.LU R13, [R1+0xac0] ;  /* 0x000ac000010d7983 */ /* 0x002ee20000300800 */
[----:B----4-:R-:W-:Y:S02]  /*20f80*/  IADD3 R11, P2, PT, R3, R11, RZ ;  /* 0x0000000b030b7210 */ /* 0x010fe40007f5e0ff */
[----:B------:R-:W-:-:S03]  /*20f90*/  PRMT R37, RZ, 0x7610, R37 ;  /* 0x00007610ff257816 */ /* 0x000fc60000000025 */
[----:B------:R-:W-:-:S04]  /*20fa0*/  IMAD.X R12, R4, 0x1, R12, P2 ;  /* 0x00000001040c7824 */ /* 0x000fc800010e060c */
[----:B0-----:R-:W-:Y:S02]  /*20fb0*/  @P3 IMAD.MOV.U32 R6, RZ, RZ, R11 ;  /* 0x000000ffff063224 */ /* 0x001fe400078e000b */
[----:B------:R-:W-:-:S05]  /*20fc0*/  @P3 IMAD.MOV.U32 R7, RZ, RZ, R12 ;  /* 0x000000ffff073224 */ /* 0x000fca00078e000c */
[----:B------:R0:W4:Y:S01]  /*20fd0*/  @P3 LDG.E.U8 R37, desc[UR4][R6.64] ;  /* 0x0000000406253981 */ /* 0x000122000c1e1100 */
[----:B------:R-:W-:Y:S02]  /*20fe0*/  ISETP.GT.AND P3, PT, R5, 0xda, PT ;  /* 0x000000da0500780c */ /* 0x000fe40003f64270 */
[----:B------:R-:W-:Y:S01]  /*20ff0*/  PRMT R36, RZ, 0x7610, R36 ;  /* 0x00007610ff247816 */ /* 0x000fe20000000024 */
[----:B--2---:R1:W-:Y:S04]  /*21000*/  STL [R1], R10 ;  /* 0x0000000a01007387 */ /* 0x0043e80000100800 */
[----:B-1----:R-:W2:Y:S01]  /*21010*/  LDL.LU R10, [R1+0xac4] ;  /* 0x000ac400010a7983 */ /* 0x002ea20000300800 */
[----:B---3--:R-:W-:-:S03]  /*21020*/  IADD3 R9, P2, PT, R3, R9, RZ ;  /* 0x0000000903097210 */ /* 0x008fc60007f5e0ff */
[----:B------:R-:W-:Y:S04]  /*21030*/  STL [R1+0xab4], R11 ;  /* 0x000ab40b01007387 */ /* 0x000fe80000100800 */
[----:B------:R1:W-:Y:S01]  /*21040*/  STL [R1+0xab0], R12 ;  /* 0x000ab00c01007387 */ /* 0x0003e20000100800 */
[----:B------:R-:W-:Y:S02]  /*21050*/  IMAD.X R14, R4, 0x1, R14, P2 ;  /* 0x00000001040e7824 */ /* 0x000fe400010e060e */
[----:B0-----:R-:W-:Y:S02]  /*21060*/  @P3 IMAD.MOV.U32 R6, RZ, RZ, R9 ;  /* 0x000000ffff063224 */ /* 0x001fe400078e0009 */
[----:B------:R-:W-:Y:S01]  /*21070*/  @P3 IMAD.MOV.U32 R7, RZ, RZ, R14 ;  /* 0x000000ffff073224 */ /* 0x000fe200078e000e */
[----:B-1----:R-:W3:Y:S04]  /*21080*/  LDL.LU R12, [R1+0xac8] ;  /* 0x000ac800010c7983 */ /* 0x002ee80000300800 */
[----:B------:R-:W3:Y:S04]  /*21090*/  LDL.LU R11, [R1+0xacc] ;  /* 0x000acc00010b7983 */ /* 0x000ee80000300800 */
[----:B------:R0:W3:Y:S01]  /*210a0*/  @P3 LDG.E.U8 R36, desc[UR4][R6.64] ;  /* 0x0000000406243981 */ /* 0x0000e2000c1e1100 */
[----:B------:R-:W-:-:S02]  /*210b0*/  ISETP.GT.AND P3, PT, R5, 0xdb, PT ;  /* 0x000000db0500780c */ /* 0x000fc40003f64270 */
[----:B------:R-:W-:Y:S01]  /*210c0*/  PRMT R35, RZ, 0x7610, R35 ;  /* 0x00007610ff237816 */ /* 0x000fe20000000023 */
[----:B----4-:R-:W-:Y:S04]  /*210d0*/  STL [R1+0xd98], R37 ;  /* 0x000d982501007387 */ /* 0x010fe80000100800 */
[----:B------:R1:W-:Y:S01]  /*210e0*/  STL [R1+0xabc], R9 ;  /* 0x000abc0901007387 */ /* 0x0003e20000100800 */
[----:B------:R-:W-:-:S03]  /*210f0*/  PRMT R34, RZ, 0x7610, R34 ;  /* 0x00007610ff227816 */ /* 0x000fc60000000022 */
[----:B------:R-:W-:Y:S04]  /*21100*/  STL [R1+0xab8], R14 ;  /* 0x000ab80e01007387 */ /* 0x000fe80000100800 */
[----:B-1----:R-:W4:Y:S01]  /*21110*/  LDL.LU R9, [R1+0xad4] ;  /* 0x000ad40001097983 */ /* 0x002f220000300800 */
[----:B--2---:R-:W-:-:S05]  /*21120*/  IADD3 R10, P2, PT, R3, R10, RZ ;  /* 0x0000000a030a7210 */ /* 0x004fca0007f5e0ff */
[----:B------:R-:W-:Y:S02]  /*21130*/  IMAD.X R13, R4, 0x1, R13, P2 ;  /* 0x00000001040d7824 */ /* 0x000fe400010e060d */
[----:B0-----:R-:W-:Y:S02]  /*21140*/  @P3 IMAD.MOV.U32 R6, RZ, RZ, R10 ;  /* 0x000000ffff063224 */ /* 0x001fe400078e000a */
[----:B------:R-:W-:-:S05]  /*21150*/  @P3 IMAD.MOV.U32 R7, RZ, RZ, R13 ;  /* 0x000000ffff073224 */ /* 0x000fca00078e000d */
[----:B------:R0:W2:Y:S01]  /*21160*/  @P3 LDG.E.U8 R35, desc[UR4][R6.64] ;  /* 0x0000000406233981 */ /* 0x0000a2000c1e1100 */
[----:B------:R-:W-:Y:S02]  /*21170*/  ISETP.GT.AND P3, PT, R5, 0xdc, PT ;  /* 0x000000dc0500780c */ /* 0x000fe40003f64270 */
[----:B---3--:R-:W-:-:S05]  /*21180*/  IADD3 R11, P2, PT, R3, R11, RZ ;  /* 0x0000000b030b7210 */ /* 0x008fca0007f5e0ff */
[----:B------:R-:W-:Y:S01]  /*21190*/  IMAD.X R12, R4, 0x1, R12, P2 ;  /* 0x00000001040c7824 */ /* 0x000fe200010e060c */
[----:B------:R-:W-:Y:S05]  /*211a0*/  STL [R1+0xd9c], R36 ;  /* 0x000d9c2401007387 */ /* 0x000fea0000100800 */
[----:B0-----:R-:W-:Y:S02]  /*211b0*/  @P3 IMAD.MOV.U32 R6, RZ, RZ, R11 ;  /* 0x000000ffff063224 */ /* 0x001fe400078e000b */
[----:B------:R-:W-:Y:S01]  /*211c0*/  @P3 IMAD.MOV.U32 R7, RZ, RZ, R12 ;  /* 0x000000ffff073224 */ /* 0x000fe200078e000c */
[----:B------:R0:W-:Y:S04]  /*211d0*/  STL [R1+0xac4], R10 ;  /* 0x000ac40a01007387 */ /* 0x0001e80000100800 */
[----:B------:R1:W-:Y:S04]  /*211e0*/  STL [R1+0xac0], R13 ;  /* 0x000ac00d01007387 */ /* 0x0003e80000100800 */
[----:B------:R3:W2:Y:S04]  /*211f0*/  @P3 LDG.E.U8 R34, desc[UR4][R6.64] ;  /* 0x0000000406223981 */ /* 0x0006a8000c1e1100 */
[----:B0-----:R-:W2:Y:S04]  /*21200*/  LDL.LU R10, [R1+0xad0] ;  /* 0x000ad000010a7983 */ /* 0x001ea80000300800 */
[----:B-1----:R-:W2:Y:S01]  /*21210*/  LDL.LU R13, [R1+0xadc] ;  /* 0x000adc00010d7983 */ /* 0x002ea20000300800 */
[----:B------:R-:W-:-:S02]  /*21220*/  ISETP.GT.AND P3, PT, R5, 0xdd, PT ;  /* 0x000000dd0500780c */ /* 0x000fc40003f64270 */
[----:B----4-:R-:W-:Y:S02]  /*21230*/  IADD3 R9, P2, PT, R3, R9, RZ ;  /* 0x0000000903097210 */ /* 0x010fe40007f5e0ff */
[----:B------:R-:W-:-:S09]  /*21240*/  PRMT R32, RZ, 0x7610, R32 ;  /* 0x00007610ff207816 */ /* 0x000fd20000000020 */
[----:B---3--:R-:W-:Y:S01]  /*21250*/  @P3 IMAD.MOV.U32 R6, RZ, RZ, R9 ;  /* 0x000000ffff063224 */ /* 0x008fe200078e0009 */
[----:B--2---:R-:W-:Y:S04]  /*21260*/  STL [R1+0xd90], R35 ;  /* 0x000d902301007387 */ /* 0x004fe80000100800 */
[----:B------:R-:W-:Y:S04]  /*21270*/  STL [R1+0xacc], R11 ;  /* 0x000acc0b01007387 */ /* 0x000fe80000100800 */
[----:B------:R0:W-:Y:S04]  /*21280*/  STL [R1+0xac8], R12 ;  /* 0x000ac80c01007387 */ /* 0x0001e80000100800 */
[----:B------:R-:W2:Y:S04]  /*21290*/  LDL.LU R14, [R1+0xad8] ;  /* 0x000ad800010e7983 */ /* 0x000ea80000300800 */
[----:B0-----:R-:W3:Y:S04]  /*212a0*/  LDL.LU R12, [R1+0xae0] ;  /* 0x000ae000010c7983 */ /* 0x001ee80000300800 */
[----:B------:R-:W4:Y:S04]  /*212b0*/  LDL.LU R11, [R1+0xae4] ;  /* 0x000ae400010b7983 */ /* 0x000f280000300800 */
[----:B------:R-:W-:Y:S01]  /*212c0*/  STL [R1+0xd78], R34 ;  /* 0x000d782201007387 */ /* 0x000fe20000100800 */
[----:B------:R-:W-:-:S03]  /*212d0*/  IMAD.X R10, R4, 0x1, R10, P2 ;  /* 0x00000001040a7824 */ /* 0x000fc600010e060a */
[----:B------:R-:W-:Y:S01]  /*212e0*/  STL [R1+0xad4], R9 ;  /* 0x000ad40901007387 */ /* 0x000fe20000100800 */
[----:B------:R-:W-:-:S03]  /*212f0*/  @P3 IMAD.MOV.U32 R7, RZ, RZ, R10 ;  /* 0x000000ffff073224 */ /* 0x000fc600078e000a */
[----:B------:R0:W-:Y:S04]  /*21300*/  STL [R1+0xad0], R10 ;  /* 0x000ad00a01007387 */ /* 0x0001e80000100800 */
[----:B------:R1:W3:Y:S04]  /*21310*/  @P3 LDG.E.U8 R32, desc[UR4][R6.64] ;  /* 0x0000000406203981 */ /* 0x0002e8000c1e1100 */
[----:B0-----:R-:W3:Y:S04]  /*21320*/  LDL.LU R10, [R1+0xae8] ;  /* 0x000ae800010a7983 */ /* 0x001ee80000300800 */
[----:B------:R-:W3:Y:S01]  /*21330*/  LDL.LU R9, [R1+0xaec] ;  /* 0x000aec0001097983 */ /* 0x000ee20000300800 */
[----:B------:R-:W-:-:S02]  /*21340*/  ISETP.GT.AND P3, PT, R5, 0xde, PT ;  /* 0x000000de0500780c */ /* 0x000fc40003f64270 */
[----:B------:R-:W-:Y:S02]  /*21350*/  IADD3 R13, P2, PT, R3, R13, RZ ;  /* 0x0000000d030d7210 */ /* 0x000fe40007f5e0ff */
[----:B------:R-:W-:-:S09]  /*21360*/  PRMT R16, RZ, 0x7610, R16 ;  /* 0x00007610ff107816 */ /* 0x000fd20000000010 */
[----:B-1----:R-:W-:Y:S01]  /*21370*/  @P3 IMAD.MOV.U32 R6, RZ, RZ, R13 ;  /* 0x000000ffff063224 */ /* 0x002fe200078e000d */
[----:B------:R-:W-:Y:S02]  /*21380*/  PRMT R15, RZ, 0x7610, R15 ;  /* 0x00007610ff0f7816 */ /* 0x000fe4000000000f */
[----:B------:R-:W-:Y:S01]  /*21390*/  PRMT R31, RZ, 0x7610, R31 ;  /* 0x00007610ff1f7816 */ /* 0x000fe2000000001f */
[----:B--2---:R-:W-:-:S04]  /*213a0*/  IMAD.X R14, R4, 0x1, R14, P2 ;  /* 0x00000001040e7824 */ /* 0x004fc800010e060e */
[----:B------:R-:W-:-:S05]  /*213b0*/  @P3 IMAD.MOV.U32 R7, RZ, RZ, R14 ;  /* 0x000000ffff073224 */ /* 0x000fca00078e000e */
[----:B------:R0:W2:Y:S01]  /*213c0*/  @P3 LDG.E.U8 R16, desc[UR4][R6.64] ;  /* 0x0000000406103981 */ /* 0x0000a2000c1e1100 */
[----:B------:R-:W-:Y:S02]  /*213d0*/  ISETP.GT.AND P3, PT, R5, 0xdf, PT ;  /* 0x000000df0500780c */ /* 0x000fe40003f64270 */
[----:B----4-:R-:W-:-:S05]  /*213e0*/  IADD3 R11, P2, PT, R3, R11, RZ ;  /* 0x0000000b030b7210 */ /* 0x010fca0007f5e0ff */
[----:B---3--:R-:W-:-:S06]  /*213f0*/  IMAD.X R12, R4, 0x1, R12, P2 ;  /* 0x00000001040c7824 */ /* 0x008fcc00010e060c */
[----:B0-----:R-:W-:Y:S02]  /*21400*/  @P3 IMAD.MOV.U32 R6, RZ, RZ, R11 ;  /* 0x000000ffff063224 */ /* 0x001fe400078e000b */
[----:B------:R-:W-:-:S05]  /*21410*/  @P3 IMAD.MOV.U32 R7, RZ, RZ, R12 ;  /* 0x000000ffff073224 */ /* 0x000fca00078e000c */
[----:B------:R0:W3:Y:S01]  /*21420*/  @P3 LDG.E.U8 R15, desc[UR4][R6.64] ;  /* 0x00000004060f3981 */ /* 0x0000e2000c1e1100 */
[----:B------:R-:W-:-:S03]  /*21430*/  ISETP.GT.AND P3, PT, R5, 0xe0, PT ;  /* 0x000000e00500780c */ /* 0x000fc60003f64270 */
[----:B------:R-:W-:Y:S01]  /*21440*/  STL [R1+0xd54], R32 ;  /* 0x000d542001007387 */ /* 0x000fe20000100800 */
[----:B------:R-:W-:-:S03]  /*21450*/  IADD3 R9, P2, PT, R3, R9, RZ ;  /* 0x0000000903097210 */ /* 0x000fc60007f5e0ff */
[----:B------:R-:W-:Y:S04]  /*21460*/  STL [R1+0xadc], R13 ;  /* 0x000adc0d01007387 */ /* 0x000fe80000100800 */
[----:B------:R1:W-:Y:S01]  /*21470*/  STL [R1+0xad8], R14 ;  /* 0x000ad80e01007387 */ /* 0x0003e20000100800 */
[----:B------:R-:W-:Y:S02]  /*21480*/  IMAD.X R10, R4, 0x1, R10, P2 ;  /* 0x00000001040a7824 */ /* 0x000fe400010e060a */
[----:B0-----:R-:W-:Y:S02]  /*21490*/  @P3 IMAD.MOV.U32 R6, RZ, RZ, R9 ;  /* 0x000000ffff063224 */ /* 0x001fe400078e0009 */
[----:B------:R-:W-:Y:S01]  /*214a0*/  @P3 IMAD.MOV.U32 R7, RZ, RZ, R10 ;  /* 0x000000ffff073224 */ /* 0x000fe200078e000a */
[----:B-1----:R-:W4:Y:S04]  /*214b0*/  LDL.LU R14, [R1+0xaf0] ;  /* 0x000af000010e7983 */ /* 0x002f280000300800 */
[----:B------:R-:W2:Y:S04]  /*214c0*/  LDL.LU R13, [R1+0xaf4] ;  /* 0x000af400010d7983 */ /* 0x000ea80000300800 */
[----:B------:R-:W3:Y:S04]  /*214d0*/  @P3 LDG.E.U8 R31, desc[UR4][R6.64] ;  /* 0x00000004061f3981 */ /* 0x000ee8000c1e1100 */
[----:B------:R-:W-:Y:S04]  /*214e0*/  STL [R1+0xae4], R11 ;  /* 0x000ae40b01007387 */ /* 0x000fe80000100800 */
[----:B------:R0:W-:Y:S04]  /*214f0*/  STL [R1+0xae0], R12 ;  /* 0x000ae00c01007387 */ /* 0x0001e80000100800 */
[----:B0-----:R-:W3:Y:S04]  /*21500*/  LDL.LU R12, [R1+0xaf8] ;  /* 0x000af800010c7983 */ /* 0x001ee80000300800 */
[----:B------:R-:W3:Y:S04]  /*21510*/  LDL.LU R11, [R1+0xafc] ;  /* 0x000afc00010b7983 */ /* 0x000ee80000300800 */
[----:B------:R-:W-:Y:S04]  /*21520*/  STL [R1+0xaec], R9 ;  /* 0x000aec0901007387 */ /* 0x000fe80000100800 */
[----:B------:R0:W-:Y:S01]  /*21530*/  STL [R1+0xae8], R10 ;  /* 0x000ae80a01007387 */ /* 0x0001e20000100800 */
[----:B------:R-:W-:-:S03]  /*21540*/  ISETP.GT.AND P3, PT, R5, 0xe1, PT ;  /* 0x000000e10500780c */ /* 0x000fc60003f64270 */
[----:B0-----:R-:W3:Y:S04]  /*21550*/  LDL.LU R10, [R1+0xb00] ;  /* 0x000b0000010a7983 */ /* 0x001ee80000300800 */
[----:B------:R-:W3:Y:S01]  /*21560*/  LDL.LU R9, [R1+0xb04] ;  /* 0x000b040001097983 */ /* 0x000ee20000300800 */
[----:B------:R-:W-:Y:S02]  /*21570*/  PRMT R30, RZ, 0x7610, R30 ;  /* 0x00007610ff1e7816 */ /* 0x000fe4000000001e */
[----:B------:R-:W-:Y:S02]  /*21580*/  PRMT R29, RZ, 0x7610, R29 ;  /* 0x00007610ff1d7816 */ /* 0x000fe4000000001d */
[----:B--2---:R-:W-:-:S05]  /*21590*/  IADD3 R13, P2, PT, R3, R13, RZ ;  /* 0x0000000d030d7210 */ /* 0x004fca0007f5e0ff */
[----:B----4-:R-:W-:Y:S01]  /*215a0*/  IMAD.X R14, R4, 0x1, R14, P2 ;  /* 0x00000001040e7824 */ /* 0x010fe200010e060e */
[----:B---3--:R-:W-:Y:S01]  /*215b0*/  STL [R1+0xda8], R31 ;  /* 0x000da81f01007387 */ /* 0x008fe20000100800 */
[----:B------:R-:W-:Y:S02]  /*215c0*/  @P3 IMAD.MOV.U32 R6, RZ, RZ, R13 ;  /* 0x000000ffff063224 */ /* 0x000fe400078e000d */
[----:B------:R-:W-:Y:S01]  /*215d0*/  @P3 IMAD.MOV.U32 R7, RZ, RZ, R14 ;  /* 0x000000ffff073224 */ /* 0x000fe200078e000e */
[----:B------:R-:W-:Y:S04]  /*215e0*/  STL [R1+0xaf4], R13 ;  /* 0x000af40d01007387 */ /* 0x000fe80000100800 */
[----:B------:R0:W-:Y:S04]  /*215f0*/  STL [R1+0xaf0], R14 ;  /* 0x000af00e01007387 */ /* 0x0001e80000100800 */
[----:B------:R1:W2:Y:S04]  /*21600*/  @P3 LDG.E.U8 R30, desc[UR4][R6.64] ;  /* 0x00000004061e3981 */ /* 0x0002a8000c1e1100 */
[----:B0-----:R-:W3:Y:S04]  /*21610*/  LDL.LU R14, [R1+0xb08] ;  /* 0x000b0800010e7983 */ /* 0x001ee80000300800 */
[----:B------:R-:W4:Y:S01]  /*21620*/  LDL.LU R13, [R1+0xb0c] ;  /* 0x000b0c00010d7983 */ /* 0x000f220000300800 */
[----:B------:R-:W-:-:S02]  /*21630*/  ISETP.GT.AND P3, PT, R5, 0xe2, PT ;  /* 0x000000e20500780c */ /* 0x000fc40003f64270 */
[----:B------:R-:W-:-:S05]  /*21640*/  IADD3 R11, P2, PT, R3, R11, RZ ;  /* 0x0000000b030b7210 */ /* 0x000fca0007f5e0ff */
[----:B------:R-:W-:-:S06]  /*21650*/  IMAD.X R12, R4, 0x1, R12, P2 ;  /* 0x00000001040c7824 */ /* 0x000fcc00010e060c */
[----:B-1----:R-:W-:Y:S02]  /*21660*/  @P3 IMAD.MOV.U32 R6, RZ, RZ, R11 ;  /* 0x000000ffff063224 */ /* 0x002fe400078e000b */
[----:B------:R-:W-:-:S05]  /*21670*/  @P3 IMAD.MOV.U32 R7, RZ, RZ, R12 ;  /* 0x000000ffff073224 */ /* 0x000fca00078e000c */
[----:B------:R0:W3:Y:S01]  /*21680*/  @P3 LDG.E.U8 R29, desc[UR4][R6.64] ;  /* 0x00000004061d3981 */ /* 0x0000e2000c1e1100 */
[----:B------:R-:W-:Y:S02]  /*21690*/  ISETP.GT.AND P3, PT, R5, 0xe3, PT ;  /* 0x000000e30500780c */ /* 0x000fe40003f64270 */
[----:B------:R-:W-:Y:S02]  /*216a0*/  IADD3 R9, P2, PT, R3, R9, RZ ;  /* 0x0000000903097210 */ /* 0x000fe40007f5e0ff */
[----:B------:R-:W-:-:S03]  /*216b0*/  PRMT R28, RZ, 0x7610, R28 ;  /* 0x00007610ff1c7816 */ /* 0x000fc6000000001c */
[----:B------:R-:W-:-:S06]  /*216c0*/  IMAD.X R10, R4, 0x1, R10, P2 ;  /* 0x00000001040a7824 */ /* 0x000fcc00010e060a */
[----:B0-----:R-:W-:Y:S02]  /*216d0*/  @P3 IMAD.MOV.U32 R6, RZ, RZ, R9 ;  /* 0x000000ffff063224 */ /* 0x001fe400078e0009 */
[----:B------:R-:W-:-:S05]  /*216e0*/  @P3 IMAD.MOV.U32 R7, RZ, RZ, R10 ;  /* 0x000000ffff073224 */ /* 0x000fca00078e000a */
[----:B------:R0:W3:Y:S01]  /*216f0*/  @P3 LDG.E.U8 R28, desc[UR4][R6.64] ;  /* 0x00000004061c3981 */ /* 0x0000e2000c1e1100 */
[----:B------:R-:W-:-:S03]  /*21700*/  ISETP.GT.AND P3, PT, R5, 0xe4, PT ;  /* 0x000000e40500780c */ /* 0x000fc60003f64270 */
[----:B------:R-:W-:Y:S01]  /*21710*/  STL [R1+0xc8], R16 ;  /* 0x0000c81001007387 */ /* 0x000fe20000100800 */
[----:B------:R-:W-:-:S03]  /*21720*/  PRMT R27, RZ, 0x7610, R27 ;  /* 0x00007610ff1b7816 */ /* 0x000fc6000000001b */
[----:B--2---:R-:W-:Y:S04]  /*21730*/  STL [R1+0xda0], R30 ;  /* 0x000da01e01007387 */ /* 0x004fe80000100800 */
[----:B------:R-:W-:Y:S01]  /*21740*/  STL [R1+0xafc], R11 ;  /* 0x000afc0b01007387 */ /* 0x000fe20000100800 */
[----:B----4-:R-:W-:-:S03]  /*21750*/  IADD3 R13, P2, PT, R3, R13, RZ ;  /* 0x0000000d030d7210 */ /* 0x010fc60007f5e0ff */
[----:B------:R1:W-:Y:S02]  /*21760*/  STL [R1+0xaf8], R12 ;  /* 0x000af80c01007387 */ /* 0x0003e40000100800 */
[----:B---3--:R-:W-:Y:S02]  /*21770*/  IMAD.X R14, R4, 0x1, R14, P2 ;  /* 0x00000001040e7824 */ /* 0x008fe400010e060e */
[----:B0-----:R-:W-:Y:S01]  /*21780*/  @P3 IMAD.MOV.U32 R6, RZ, RZ, R13 ;  /* 0x000000ffff063224 */ /* 0x001fe200078e000d */
[----:B-1----:R-:W2:Y:S01]  /*21790*/  LDL.LU R12, [R1+0xb10] ;  /* 0x000b1000010c7983 */ /* 0x002ea20000300800 */
[----:B------:R-:W-:-:S03]  /*217a0*/  @P3 IMAD.MOV.U32 R7, RZ, RZ, R14 ;  /* 0x000000ffff073224 */ /* 0x000fc600078e000e */
[----:B------:R-:W3:Y:S04]  /*217b0*/  LDL.LU R11, [R1+0xb14] ;  /* 0x000b1400010b7983 */ /* 0x000ee80000300800 */
[----:B------:R-:W4:Y:S04]  /*217c0*/  @P3 LDG.E.U8 R27, desc[UR4][R6.64] ;  /* 0x00000004061b3981 */ /* 0x000f28000c1e1100 */
[----:B------:R-:W-:Y:S04]  /*217d0*/  STL [R1+0xc4], R15 ;  /* 0x0000c40f01007387 */ /* 0x000fe80000100800 */
[----:B------:R-:W-:Y:S04]  /*217e0*/  STL [R1+0xda4], R29 ;  /* 0x000da41d01007387 */ /* 0x000fe80000100800 */
[----:B------:R-:W-:Y:S04]  /*217f0*/  STL [R1+0xb04], R9 ;  /* 0x000b040901007387 */ /* 0x000fe80000100800 */
[----:B------:R0:W-:Y:S04]  /*21800*/  STL [R1+0xb00], R10 ;  /* 0x000b000a01007387 */ /* 0x0001e80000100800 */
[----:B0-----:R-:W4:Y:S04]  /*21810*/  LDL.LU R10, [R1+0xb18] ;  /* 0x000b1800010a7983 */ /* 0x001f280000300800 */
[----:B------:R-:W4:Y:S04]  /*21820*/  LDL.LU R9, [R1+0xb1c] ;  /* 0x000b1c0001097983 */ /* 0x000f280000300800 */
[----:B------:R-:W-:Y:S04]  /*21830*/  STL [R1+0xd94], R28 ;  /* 0x000d941c01007387 */ /* 0x000fe80000100800 */
[----:B------:R-:W-:Y:S04]  /*21840*/  STL [R1+0xb0c], R13 ;  /* 0x000b0c0d01007387 */ /* 0x000fe80000100800 */
[----:B------:R0:W-:Y:S04]  /*21850*/  STL [R1+0xb08], R14 ;  /* 0x000b080e01007387 */ /* 0x0001e80000100800 */
[----:B------:R-:W4:Y:S04]  /*21860*/  LDL.LU R17, [R1+0xb28] ;  /* 0x000b280001117983 */ /* 0x000f280000300800 */
[----:B------:R-:W4:Y:S01]  /*21870*/  LDL.LU R16, [R1+0xb2c] ;  /* 0x000b2c0001107983 */ /* 0x000f220000300800 */
[----:B------:R-:W-:-:S03]  /*21880*/  ISETP.GT.AND P3, PT, R5, 0xe5, PT ;  /* 0x000000e50500780c */ /* 0x000fc60003f64270 */
[----:B------:R-:W4:Y:S01]  /*21890*/  LDL.LU R15, [R1+0xb30] ;  /* 0x000b3000010f7983 */ /* 0x000f220000300800 */
[----:B------:R-:W-:Y:S02]  /*218a0*/  PRMT R26, RZ, 0x7610, R26 ;  /* 0x00007610ff1a7816 */ /* 0x000fe4000000001a */
[----:B------:R-:W-:Y:S02]  /*218b0*/  PRMT R8, RZ, 0x7610, R8 ;  /* 0x00007610ff087816 */ /* 0x000fe40000000008 */
[----:B---3--:R-:W-:-:S05]  /*218c0*/  IADD3 R11, P2, PT, R3, R11, RZ ;  /* 0x0000000b030b7210 */ /* 0x008fca0007f5e0ff */
[----:B--2---:R-:W-:Y:S01]  /*218d0*/  IMAD.X R12, R4, 0x1, R12, P2 ;  /* 0x00000001040c7824 */ /* 0x004fe200010e060c */
[----:B----4-:R-:W-:Y:S01]  /*218e0*/  STL [R1+0xd7c], R27 ;  /* 0x000d7c1b01007387 */ /* 0x010fe20000100800 */
[----:B------:R-:W-:-:S03]  /*218f0*/  @P3 IMAD.MOV.U32 R6, RZ, RZ, R11 ;  /* 0x000000ffff063224 */ /* 0x000fc600078e000b */
[----:B------:R-:W-:Y:S01]  /*21900*/  STL [R1+0xb14], R11 ;  /* 0x000b140b01007387 */ /* 0x000fe20000100800 */
[----:B------:R-:W-:-:S03]  /*21910*/  @P3 IMAD.MOV.U32 R7, RZ, RZ, R12 ;  /* 0x000000ffff073224 */ /* 0x000fc600078e000c */
[----:B------:R1:W-:Y:S04]  /*21920*/  STL [R1+0xb10], R12 ;  /* 0x000b100c01007387 */ /* 0x0003e80000100800 */
[----:B0-----:R-:W2:Y:S04]  /*21930*/  LDL.LU R14, [R1+0xb34] ;  /* 0x000b3400010e7983 */ /* 0x001ea80000300800 */
[----:B------:R0:W3:Y:S01]  /*21940*/  @P3 LDG.E.U8 R26, desc[UR4][R6.64] ;  /* 0x00000004061a3981 */ /* 0x0000e2000c1e1100 */
[----:B------:R-:W-:-:S03]  /*21950*/  ISETP.GT.AND P3, PT, R5, 0xe6, PT ;  /* 0x000000e60500780c */ /* 0x000fc60003f64270 */
[----:B------:R-:W4:Y:S04]  /*21960*/  LDL.LU R13, [R1+0xb38] ;  /* 0x000b3800010d7983 */ /* 0x000f280000300800 */
[----:B-1----:R-:W4:Y:S01]  /*21970*/  LDL.LU R12, [R1+0xb3c] ;  /* 0x000b3c00010c7983 */ /* 0x002f220000300800 */
[----:B------:R-:W-:-:S05]  /*21980*/  IADD3 R9, P2, PT, R3, R9, RZ ;  /* 0x0000000903097210 */ /* 0x000fca0007f5e0ff */
[----:B------:R-:W-:Y:S02]  /*21990*/  IMAD.X R10, R4, 0x1, R10, P2 ;  /* 0x00000001040a7824 */ /* 0x000fe400010e060a */
[----:B0-----:R-:W-:Y:S02]  /*219a0*/  @P3 IMAD.MOV.U32 R6, RZ, RZ, R9 ;  /* 0x000000ffff063224 */ /* 0x001fe400078e0009 */
[----:B------:R-:W-:-:S05]  /*219b0*/  @P3 IMAD.MOV.U32 R7, RZ, RZ, R10 ;  /* 0x000000ffff073224 */ /* 0x000fca00078e000a */
[----:B------:R0:W4:Y:S01]  /*219c0*/  @P3 LDG.E.U8 R8, desc[UR4][R6.64] ;  /* 0x0000000406083981 */ /* 0x000122000c1e1100 */
[----:B------:R-:W-:Y:S02]  /*219d0*/  ISETP.GT.AND P3, PT, R5, 0xe8, PT ;  /* 0x000000e80500780c */ /* 0x000fe40003f64270 */
[----:B------:R-:W-:Y:S02]  /*219e0*/  IADD3 R16, P2, PT, R3, R16, RZ ;  /* 0x0000001003107210 */ /* 0x000fe40007f5e0ff */
[----:B------:R-:W-:-:S03]  /*219f0*/  PRMT R25, RZ, 0x7610, R25 ;  /* 0x00007610ff197816 */ /* 0x000fc60000000019 */
[----:B------:R-:W-:-:S06]  /*21a00*/  IMAD.X R17, R4, 0x1, R17, P2 ;  /* 0x0000000104117824 */ /* 0x000fcc00010e0611 */
[----:B0-----:R-:W-:Y:S02]  /*21a10*/  @P3 IMAD.MOV.U32 R6, RZ, RZ, R16 ;  /* 0x000000ffff063224 */ /* 0x001fe400078e0010 */
[----:B------:R-:W-:-:S05]  /*21a20*/  @P3 IMAD.MOV.U32 R7, RZ, RZ, R17 ;  /* 0x000000ffff073224 */ /* 0x000fca00078e0011 */
[----:B------:R0:W4:Y:S01]  /*21a30*/  @P3 LDG.E.U8 R25, desc[UR4][R6.64] ;  /* 0x0000000406193981 */ /* 0x000122000c1e1100 */
[----:B------:R-:W-:Y:S02]  /*21a40*/  ISETP.GT.AND P3, PT, R5, 0xe9, PT ;  /* 0x000000e90500780c */ /* 0x000fe40003f64270 */
[----:B------:R-:W-:Y:S02]  /*21a50*/  PRMT R24, RZ, 0x7610, R24 ;  /* 0x00007610ff187816 */ /* 0x000fe40000000018 */
[----:B------:R-:W-:Y:S02]  /*21a60*/  PRMT R22, RZ, 0x7610, R22 ;  /* 0x00007610ff167816 */ /* 0x000fe40000000016 */
[----:B--2---:R-:W-:Y:S01]  /*21a70*/  IADD3 R14, P2, PT, R3, R14, RZ ;  /* 0x0000000e030e7210 */ /* 0x004fe20007f5e0ff */
[----:B---3--:R-:W-:Y:S04]  /*21a80*/  STL [R1+0xd58], R26 ;  /* 0x000d581a01007387 */ /* 0x008fe80000100800 */
[----:B------:R-:W-:Y:S01]  /*21a90*/  IMAD.X R15, R4, 0x1, R15, P2 ;  /* 0x00000001040f7824 */ /* 0x000fe200010e060f */
[----:B------:R-:W-:Y:S01]  /*21aa0*/  STL [R1+0xb1c], R9 ;  /* 0x000b1c0901007387 */ /* 0x000fe20000100800 */
[----:B0-----:R-:W-:-:S03]  /*21ab0*/  @P3 IMAD.MOV.U32 R6, RZ, RZ, R14 ;  /* 0x000000ffff063224 */ /* 0x001fc600078e000e */
[----:B------:R0:W-:Y:S01]  /*21ac0*/  STL [R1+0xb18], R10 ;  /* 0x000b180a01007387 */ /* 0x0001e20000100800 */
[----:B------:R-:W-:-:S03]  /*21ad0*/  @P3 IMAD.MOV.U32 R7, RZ, RZ, R15 ;  /* 0x000000ffff073224 */ /* 0x000fc600078e000f */
[----:B------:R-:W2:Y:S04]  /*21ae0*/  LDL.LU R11, [R1+0xb40] ;  /* 0x000b4000010b7983 */ /* 0x000ea80000300800 */
[----:B------:R1:W3:Y:S04]  /*21af0*/  @P3 LDG.E.U8 R24, desc[UR4][R6.64] ;  /* 0x0000000406183981 */ /* 0x0002e8000c1e1100 */
[----:B0-----:R-:W2:Y:S01]  /*21b00*/  LDL.LU R10, [R1+0xb44] ;  /* 0x000b4400010a7983 */ /* 0x001ea20000300800 */
[----:B------:R-:W-:Y:S02]  /*21b10*/  ISETP.GT.AND P3, PT, R5, 0xea, PT ;  /* 0x000000ea0500780c */ /* 0x000fe40003f64270 */
[----:B----4-:R-:W-:Y:S01]  /*21b20*/  IADD3 R12, P2, PT, R3, R12, RZ ;  /* 0x0000000c030c7210 */ /* 0x010fe20007f5e0ff */
[----:B------:R-:W4:Y:S04]  /*21b30*/  LDL.LU R9, [R1+0xb48] ;  /* 0x000b480001097983 */ /* 0x000f280000300800 */
[----:B------:R-:W-:Y:S01]  /*21b40*/  IMAD.X R13, R4, 0x1, R13, P2 ;  /* 0x00000001040d7824 */ /* 0x000fe200010e060d */
[----:B------:R0:W-:Y:S05]  /*21b50*/  STL [R1+0xa0], R8 ;  /* 0x0000a00801007387 */ /* 0x0001ea0000100800 */
[----:B-1----:R-:W-:-:S02]  /*21b60*/  @P3 IMAD.MOV.U32 R6, RZ, RZ, R12 ;  /* 0x000000ffff063224 */ /* 0x002fc400078e000c */
[----:B------:R-:W-:Y:S01]  /*21b70*/  @P3 IMAD.MOV.U32 R7, RZ, RZ, R13 ;  /* 0x000000ffff073224 */ /* 0x000fe200078e000d */
[----:B0-----:R-:W4:Y:S04]  /*21b80*/  LDL.LU R8, [R1+0xb4c] ;  /* 0x000b4c0001087983 */ /* 0x001f280000300800 */
[----:B------:R0:W4:Y:S01]  /*21b90*/  @P3 LDG.E.U8 R22, desc[UR4][R6.64] ;  /* 0x0000000406163981 */ /* 0x000122000c1e1100 */
[----:B------:R-:W-:Y:S02]  /*21ba0*/  ISETP.GT.AND P3, PT, R5, 0xeb, PT ;  /* 0x000000eb0500780c */ /* 0x000fe40003f64270 */
[----:B------:R-:W-:Y:S01]  /*21bb0*/  PRMT R20, RZ, 0x7610, R20 ;  /* 0x00007610ff147816 */ /* 0x000fe20000000014 */
[----:B------:R-:W-:Y:S04]  /*21bc0*/  STL [R1+0xb2c], R16 ;  /* 0x000b2c1001007387 */ /* 0x000fe80000100800 */
[----:B------:R-:W-:Y:S04]  /*21bd0*/  STL [R1+0xb28], R17 ;  /* 0x000b281101007387 */ /* 0x000fe80000100800 */
[----:B------:R-:W-:Y:S04]  /*21be0*/  STL [R1+0xdac], R25 ;  /* 0x000dac1901007387 */ /* 0x000fe80000100800 */
[----:B------:R-:W-:Y:S04]  /*21bf0*/  STL [R1+0xb34], R14 ;  /* 0x000b340e01007387 */ /* 0x000fe80000100800 */
[----:B------:R1:W-:Y:S01]  /*21c00*/  STL [R1+0xb30], R15 ;  /* 0x000b300f01007387 */ /* 0x0003e20000100800 */
[----:B--2---:R-:W-:-:S05]  /*21c10*/  IADD3 R10, P2, PT, R3, R10, RZ ;  /* 0x0000000a030a7210 */ /* 0x004fca0007f5e0ff */
[----:B------:R-:W-:Y:S02]  /*21c20*/  IMAD.X R11, R4, 0x1, R11, P2 ;  /* 0x00000001040b7824 */ /* 0x000fe400010e060b */
[----:B0-----:R-:W-:Y:S02]  /*21c30*/  @P3 IMAD.MOV.U32 R6, RZ, RZ, R10 ;  /* 0x000000ffff063224 */ /* 0x001fe400078e000a */
[----:B------:R-:W-:Y:S01]  /*21c40*/  @P3 IMAD.MOV.U32 R7, RZ, RZ, R11 ;  /* 0x000000ffff073224 */ /* 0x000fe200078e000b */
[----:B---3--:R-:W-:Y:S04]  /*21c50*/  STL [R1+0xdb0], R24 ;  /* 0x000db01801007387 */ /* 0x008fe80000100800 */
[----:B------:R0:W2:Y:S01]  /*21c60*/  @P3 LDG.E.U8 R20, desc[UR4][R6.64] ;  /* 0x0000000406143981 */ /* 0x0000a2000c1e1100 */
[----:B------:R-:W-:-:S03]  /*21c70*/  ISETP.GT.AND P3, PT, R5, 0xec, PT ;  /* 0x000000ec0500780c */ /* 0x000fc60003f64270 */
[----:B------:R-:W-:Y:S01]  /*21c80*/  STL [R1+0xb3c], R12 ;  /* 0x000b3c0c01007387 */ /* 0x000fe20000100800 */
[----:B----4-:R-:W-:-:S03]  /*21c90*/  IADD3 R8, P2, PT, R3, R8, RZ ;  /* 0x0000000803087210 */ /* 0x010fc60007f5e0ff */
[----:B------:R-:W-:Y:S01]  /*21ca0*/  STL [R1+0xb38], R13 ;  /* 0x000b380d01007387 */ /* 0x000fe20000100800 */
[----:B0-----:R-:W-:-:S03]  /*21cb0*/  PRMT R6, RZ, 0x7610, R6 ;  /* 0x00007610ff067816 */ /* 0x001fc60000000006 */
[----:B-1----:R-:W3:Y:S01]  /*21cc0*/  LDL.LU R15, [R1+0xb68] ;  /* 0x000b6800010f7983 */ /* 0x002ee20000300800 */
[----:B------:R-:W-:-:S03]  /*21cd0*/  IMAD.X R9, R4, 0x1, R9, P2 ;  /* 0x0000000104097824 */ /* 0x000fc600010e0609 */
[----:B------:R-:W4:Y:S04]  /*21ce0*/  LDL.LU R14, [R1+0xb6c] ;  /* 0x000b6c00010e7983 */ /* 0x000f280000300800 */
[----:B------:R-:W-:Y:S04]  /*21cf0*/  STL [R1+0xdb4], R22 ;  /* 0x000db41601007387 */ /* 0x000fe80000100800 */
[----:B------:R-:W-:Y:S04]  /*21d00*/  STL [R1+0xb44], R10 ;  /* 0x000b440a01007387 */ /* 0x000fe80000100800 */
[----:B------:R0:W-:Y:S04]  /*21d10*/  STL [R1+0xb40], R11 ;  /* 0x000b400b01007387 */ /* 0x0001e80000100800 */
[----:B------:R1:W2:Y:S04]  /*21d20*/  @P3 LDG.E.U8 R6, desc[UR4][R8.64] ;  /* 0x0000000408063981 */ /* 0x0002a8000c1e1100 */
[----:B0-----:R-:W2:Y:S04]  /*21d30*/  LDL.LU R11, [R1+0xba8] ;  /* 0x000ba800010b7983 */ /* 0x001ea80000300800 */
[----:B------:R-:W2:Y:S04]  /*21d40*/  LDL.LU R10, [R1+0xbac] ;  /* 0x000bac00010a7983 */ /* 0x000ea80000300800 */
[----:B------:R1:W-:Y:S04]  /*21d50*/  STL [R1+0xb4c], R8 ;  /* 0x000b4c0801007387 */ /* 0x0003e80000100800 */
[----:B------:R0:W-:Y:S04]  /*21d60*/  STL [R1+0xb48], R9 ;  /* 0x000b480901007387 */ /* 0x0001e80000100800 */
[----:B------:R-:W2:Y:S04]  /*21d70*/  LDL.LU R17, [R1+0xb70] ;  /* 0x000b700001117983 */ /* 0x000ea80000300800 */
[----:B------:R-:W2:Y:S01]  /*21d80*/  LDL.LU R16, [R1+0xb74] ;  /* 0x000b740001107983 */ /* 0x000ea20000300800 */
[----:B------:R-:W-:-:S02]  /*21d90*/  ISETP.GT.AND P3, PT, R5, RZ, PT ;  /* 0x000000ff0500720c */ /* 0x000fc40003f64270 */
[----:B------:R-:W-:Y:S01]  /*21da0*/  IADD3 R0, P2, PT, R3, R0, RZ ;  /* 0x0000000003007210 */ /* 0x000fe20007f5e0ff */
[----:B------:R-:W2:Y:S01]  /*21db0*/  LDL.LU R13, [R1+0xbb0] ;  /* 0x000bb000010d7983 */ /* 0x000ea20000300800 */
[----:B------:R-:W-:-:S03]  /*21dc0*/  PRMT R33, RZ, 0x7610, R33 ;  /* 0x00007610ff217816 */ /* 0x000fc60000000021 */
[----:B------:R-:W-:Y:S01]  /*21dd0*/  IMAD.X R2, R4, 0x1, R2, P2 ;  /* 0x0000000104027824 */ /* 0x000fe200010e0602 */
[----:B------:R-:W2:Y:S05]  /*21de0*/  LDL.LU R12, [R1+0xbb4] ;  /* 0x000bb400010c7983 */ /* 0x000eaa0000300800 */
[----:B-1----:R-:W-:Y:S02]  /*21df0*/  @P3 IMAD.MOV.U32 R8, RZ, RZ, R0 ;  /* 0x000000ffff083224 */ /* 0x002fe400078e0000 */
[----:B0-----:R-:W-:-:S05]  /*21e00*/  @P3 IMAD.MOV.U32 R9, RZ, RZ, R2 ;  /* 0x000000ffff093224 */ /* 0x001fca00078e0002 */
[----:B------:R0:W2:Y:S01]  /*21e10*/  @P3 LDG.E.U8 R33, desc[UR4][R8.64] ;  /* 0x0000000408213981 */ /* 0x0000a2000c1e1100 */
[----:B------:R-:W-:Y:S02]  /*21e20*/  ISETP.GT.AND P3, PT, R5, 0xf0, PT ;  /* 0x000000f00500780c */ /* 0x000fe40003f64270 */
[----:B----4-:R-:W-:-:S05]  /*21e30*/  IADD3 R14, P2, PT, R3, R14, RZ ;  /* 0x0000000e030e7210 */ /* 0x010fca0007f5e0ff */
[----:B---3--:R-:W-:Y:S01]  /*21e40*/  IMAD.X R15, R4, 0x1, R15, P2 ;  /* 0x00000001040f7824 */ /* 0x008fe200010e060f */
[----:B--2---:R-:W-:Y:S04]  /*21e50*/  STL [R1+0xd80], R6 ;  /* 0x000d800601007387 */ /* 0x004fe80000100800 */
[----:B------:R-:W-:Y:S04]  /*21e60*/  STL [R1+0xcb4], R0 ;  /* 0x000cb40001007387 */ /* 0x000fe80000100800 */
[----:B------:R-:W-:Y:S01]  /*21e70*/  STL [R1+0xcb0], R2 ;  /* 0x000cb00201007387 */ /* 0x000fe20000100800 */
[----:B------:R-:W-:-:S03]  /*21e80*/  IADD3 R10, P2, PT, R3, R10, RZ ;  /* 0x0000000a030a7210 */ /* 0x000fc60007f5e0ff */
[----:B------:R-:W-:Y:S02]  /*21e90*/  STL [R1+0xb6c], R14 ;  /* 0x000b6c0e01007387 */ /* 0x000fe40000100800 */
[----:B------:R-:W-:Y:S02]  /*21ea0*/  IMAD.X R11, R4, 0x1, R11, P2 ;  /* 0x00000001040b7824 */ /* 0x000fe400010e060b */
[----:B------:R1:W-:Y:S04]  /*21eb0*/  STL [R1+0xb68], R15 ;  /* 0x000b680f01007387 */ /* 0x0003e80000100800 */
[----:B------:R-:W2:Y:S04]  /*21ec0*/  LDL.LU R19, [R1+0xb78] ;  /* 0x000b780001137983 */ /* 0x000ea80000300800 */
[----:B------:R-:W3:Y:S01]  /*21ed0*/  LDL.LU R18, [R1+0xb7c] ;  /* 0x000b7c0001127983 */ /* 0x000ee20000300800 */
[----:B0-----:R-:W-:-:S03]  /*21ee0*/  @P3 IMAD.MOV.U32 R9, RZ, RZ, R15 ;  /* 0x000000ffff093224 */ /* 0x001fc600078e000f */
[----:B------:R0:W-:Y:S01]  /*21ef0*/  STL [R1+0xbac], R10 ;  /* 0x000bac0a01007387 */ /* 0x0001e20000100800 */
[----:B------:R-:W-:-:S03]  /*21f00*/  @P3 IMAD.MOV.U32 R8, RZ, RZ, R14 ;  /* 0x000000ffff083224 */ /* 0x000fc600078e000e */
[----:B------:R4:W-:Y:S04]  /*21f10*/  STL [R1+0xba8], R11 ;  /* 0x000ba80b01007387 */ /* 0x0009e80000100800 */
[----:B-1----:R-:W2:Y:S04]  /*21f20*/  LDL.LU R15, [R1+0xbb8] ;  /* 0x000bb800010f7983 */ /* 0x002ea80000300800 */
[----:B------:R-:W2:Y:S01]  /*21f30*/  LDL.LU R14, [R1+0xbbc] ;  /* 0x000bbc00010e7983 */ /* 0x000ea20000300800 */
[----:B------:R-:W-:-:S06]  /*21f40*/  PRMT R7, RZ, 0x7610, R7 ;  /* 0x00007610ff077816 */ /* 0x000fcc0000000007 */
[----:B------:R1:W2:Y:S01]  /*21f50*/  @P3 LDG.E.U8 R7, desc[UR4][R8.64] ;  /* 0x0000000408073981 */ /* 0x0002a2000c1e1100 */
[----:B------:R-:W-:Y:S02]  /*21f60*/  ISETP.GT.AND P3, PT, R5, 0xf8, PT ;  /* 0x000000f80500780c */ /* 0x000fe40003f64270 */
[----:B------:R-:W-:Y:S02]  /*21f70*/  IADD3 R16, P2, PT, R3, R16, RZ ;  /* 0x0000001003107210 */ /* 0x000fe40007f5e0ff */
[----:B-1----:R-:W-:-:S03]  /*21f80*/  PRMT R8, RZ, 0x7610, R8 ;  /* 0x00007610ff087816 */ /* 0x002fc60000000008 */
[----:B------:R-:W-:Y:S01]  /*21f90*/  IMAD.X R17, R4, 0x1, R17, P2 ;  /* 0x0000000104117824 */ /* 0x000fe200010e0611 */
[----:B------:R-:W-:Y:S05]  /*21fa0*/  STL [R1+0xb74], R16 ;  /* 0x000b741001007387 */ /* 0x000fea0000100800 */
[----:B------:R0:W2:Y:S01]  /*21fb0*/  @P3 LDG.E.U8 R8, desc[UR4][R10.64] ;  /* 0x000000040a083981 */ /* 0x0000a2000c1e1100 */
[----:B------:R-:W-:-:S03]  /*21fc0*/  ISETP.GT.AND P3, PT, R5, 0xf1, PT ;  /* 0x000000f10500780c */ /* 0x000fc60003f64270 */
[----:B------:R1:W-:Y:S04]  /*21fd0*/  STL [R1+0xb70], R17 ;  /* 0x000b701101007387 */ /* 0x0003e80000100800 */
[----:B------:R-:W2:Y:S04]  /*21fe0*/  LDL.LU R6, [R1+0xb80] ;  /* 0x000b800001067983 */ /* 0x000ea80000300800 */
[----:B------:R-:W2:Y:S01]  /*21ff0*/  LDL.LU R2, [R1+0xb84] ;  /* 0x000b840001027983 */ /* 0x000ea20000300800 */
[----:B------:R-:W-:Y:S01]  /*22000*/  PRMT R9, RZ, 0x7610, R9 ;  /* 0x00007610ff097816 */ /* 0x000fe20000000009 */
[----:B0-----:R-:W-:Y:S01]  /*22010*/  @P3 IMAD.MOV.U32 R10, RZ, RZ, R16 ;  /* 0x000000ffff0a3224 */ /* 0x001fe200078e0010 */
[----:B------:R-:W-:Y:S01]  /*22020*/  IADD3 R12, P2, PT, R3, R12, RZ ;  /* 0x0000000c030c7210 */ /* 0x000fe20007f5e0ff */
[----:B----4-:R-:W-:-:S04]  /*22030*/  @P3 IMAD.MOV.U32 R11, RZ, RZ, R17 ;  /* 0x000000ffff0b3224 */ /* 0x010fc800078e0011 */
[----:B------:R-:W-:Y:S01]  /*22040*/  IMAD.X R13, R4, 0x1, R13, P2 ;  /* 0x00000001040d7824 */ /* 0x000fe200010e060d */
[----:B------:R0:W4:Y:S01]  /*22050*/  @P3 LDG.E.U8 R9, desc[UR4][R10.64] ;  /* 0x000000040a093981 */ /* 0x000122000c1e1100 */
[----:B------:R-:W-:-:S03]  /*22060*/  ISETP.GT.AND P3, PT, R5, 0xf9, PT ;  /* 0x000000f90500780c */ /* 0x000fc60003f64270 */
[----:B------:R-:W-:Y:S04]  /*22070*/  STL [R1+0xbb4], R12 ;  /* 0x000bb40c01007387 */ /* 0x000fe80000100800 */
[----:B------:R2:W-:Y:S01]  /*22080*/  STL [R1+0xbb0], R13 ;  /* 0x000bb00d01007387 */ /* 0x0005e20000100800 */
[----:B0-----:R-:W-:-:S03]  /*22090*/  PRMT R10, RZ, 0x7610, R10 ;  /* 0x00007610ff0a7816 */ /* 0x001fc6000000000a */
[----:B-1----:R-:W4:Y:S04]  /*220a0*/  LDL.LU R17, [R1+0xbc0] ;  /* 0x000bc00001117983 */ /* 0x002f280000300800 */
[----:B------:R-:W4:Y:S04]  /*220b0*/  LDL.LU R16, [R1+0xbc4] ;  /* 0x000bc40001107983 */ /* 0x000f280000300800 */
[----:B------:R0:W4:Y:S01]  /*220c0*/  @P3 LDG.E.U8 R10, desc[UR4][R12.64] ;  /* 0x000000040c0a3981 */ /* 0x000122000c1e1100 */
[----:B------:R-:W-:Y:S02]  /*220d0*/  ISETP.GT.AND P3, PT, R5, 0xf2, PT ;  /* 0x000000f20500780c */ /* 0x000fe40003f64270 */
[----:B---3--:R-:W-:-:S05]  /*220e0*/  IADD3 R18, P2, PT, R3, R18, RZ ;  /* 0x0000001203127210 */ /* 0x008fca0007f5e0ff */
[----:B--2---:R-:W-:Y:S01]  /*220f0*/  IMAD.X R19, R4, 0x1, R19, P2 ;  /* 0x0000000104137824 */ /* 0x004fe200010e0613 */
[----:B------:R-:W-:Y:S01]  /*22100*/  STL [R1+0xb7c], R18 ;  /* 0x000b7c1201007387 */ /* 0x000fe20000100800 */
[----:B------:R-:W-:-:S03]  /*22110*/  IADD3 R14, P2, PT, R3, R14, RZ ;  /* 0x0000000e030e7210 */ /* 0x000fc60007f5e0ff */
[----:B------:R1:W-:Y:S02]  /*22120*/  STL [R1+0xb78], R19 ;  /* 0x000b781301007387 */ /* 0x0003e40000100800 */
[----:B------:R-:W-:Y:S02]  /*22130*/  IMAD.X R15, R4, 0x1, R15, P2 ;  /* 0x00000001040f7824 */ /* 0x000fe400010e060f */
[----:B------:R-:W-:Y:S01]  /*22140*/  STL [R1+0xbbc], R14 ;  /* 0x000bbc0e01007387 */ /* 0x000fe20000100800 */
[----:B0-----:R-:W-:Y:S02]  /*22150*/  @P3 IMAD.MOV.U32 R13, RZ, RZ, R19 ;  /* 0x000000ffff0d3224 */ /* 0x001fe400078e0013 */
[----:B------:R-:W-:Y:S01]  /*22160*/  @P3 IMAD.MOV.U32 R12, RZ, RZ, R18 ;  /* 0x000000ffff0c3224 */ /* 0x000fe200078e0012 */
[----:B------:R0:W-:Y:S04]  /*22170*/  STL [R1+0xbb8], R15 ;  /* 0x000bb80f01007387 */ /* 0x0001e80000100800 */
[----:B-1----:R-:W2:Y:S04]  /*22180*/  LDL.LU R19, [R1+0xb88] ;  /* 0x000b880001137983 */ /* 0x002ea80000300800 */
[----:B------:R-:W3:Y:S01]  /*22190*/  LDL.LU R18, [R1+0xb8c] ;  /* 0x000b8c0001127983 */ /* 0x000ee20000300800 */
[----:B------:R-:W-:-:S06]  /*221a0*/  PRMT R11, RZ, 0x7610, R11 ;  /* 0x00007610ff0b7816 */ /* 0x000fcc000000000b */
[----:B------:R1:W2:Y:S01]  /*221b0*/  @P3 LDG.E.U8 R11, desc[UR4][R12.64] ;  /* 0x000000040c0b3981 */ /* 0x0002a2000c1e1100 */
[----:B------:R-:W-:Y:S02]  /*221c0*/  ISETP.GT.AND P3, PT, R5, 0xfa, PT ;  /* 0x000000fa0500780c */ /* 0x000fe40003f64270 */
[----:B-1----:R-:W-:Y:S02]  /*221d0*/  PRMT R12, RZ, 0x7610, R12 ;  /* 0x00007610ff0c7816 */ /* 0x002fe4000000000c */
[----:B------:R-:W-:-:S09]  /*221e0*/  IADD3 R2, P2, PT, R3, R2, RZ ;  /* 0x0000000203027210 */ /* 0x000fd20007f5e0ff */
[----:B------:R0:W2:Y:S01]  /*221f0*/  @P3 LDG.E.U8 R12, desc[UR4][R14.64] ;  /* 0x000000040e0c3981 */ /* 0x0000a2000c1e1100 */
[----:B------:R-:W-:Y:S01]  /*22200*/  ISETP.GT.AND P3, PT, R5, 0xf3, PT ;  /* 0x000000f30500780c */ /* 0x000fe20003f64270 */
[----:B------:R-:W-:Y:S02]  /*22210*/  IMAD.X R6, R4, 0x1, R6, P2 ;  /* 0x0000000104067824 */ /* 0x000fe400010e0606 */
[----:B------:R-:W-:Y:S04]  /*22220*/  STL [R1+0xb84], R2 ;  /* 0x000b840201007387 */ /* 0x000fe80000100800 */
[----:B------:R1:W-:Y:S06]  /*22230*/  STL [R1+0xb80], R6 ;  /* 0x000b800601007387 */ /* 0x0003ec0000100800 */
[----:B0-----:R-:W-:-:S02]  /*22240*/  @P3 IMAD.MOV.U32 R15, RZ, RZ, R6 ;  /* 0x000000ffff0f3224 */ /* 0x001fc400078e0006 */
[----:B------:R-:W-:Y:S01]  /*22250*/  @P3 IMAD.MOV.U32 R14, RZ, RZ, R2 ;  /* 0x000000ffff0e3224 */ /* 0x000fe200078e0002 */
[----:B-1----:R-:W2:Y:S04]  /*22260*/  LDL.LU R6, [R1+0xbc8] ;  /* 0x000bc80001067983 */ /* 0x002ea80000300800 */
[----:B------:R-:W2:Y:S01]  /*22270*/  LDL.LU R2, [R1+0xbcc] ;  /* 0x000bcc0001027983 */ /* 0x000ea20000300800 */
[----:B------:R-:W-:Y:S02]  /*22280*/  PRMT R13, RZ, 0x7610, R13 ;  /* 0x00007610ff0d7816 */ /* 0x000fe4000000000d */
[----:B----4-:R-:W-:-:S04]  /*22290*/  IADD3 R16, P2, PT, R3, R16, RZ ;  /* 0x0000001003107210 */ /* 0x010fc80007f5e0ff */
[----:B------:R0:W4:Y:S01]  /*222a0*/  @P3 LDG.E.U8 R13, desc[UR4][R14.64] ;  /* 0x000000040e0d3981 */ /* 0x000122000c1e1100 */
[----:B------:R-:W-:Y:S01]  /*222b0*/  ISETP.GT.AND P3, PT, R5, 0xfb, PT ;  /* 0x000000fb0500780c */ /* 0x000fe20003f64270 */
[----:B------:R-:W-:Y:S02]  /*222c0*/  IMAD.X R17, R4, 0x1, R17, P2 ;  /* 0x0000000104117824 */ /* 0x000fe400010e0611 */
[----:B------:R1:W-:Y:S04]  /*222d0*/  STL [R1+0xbc4], R16 ;  /* 0x000bc41001007387 */ /* 0x0003e80000100800 */
[----:B------:R1:W-:Y:S01]  /*222e0*/  STL [R1+0xbc0], R17 ;  /* 0x000bc01101007387 */ /* 0x0003e20000100800 */
[----:B0-----:R-:W-:-:S03]  /*222f0*/  PRMT R14, RZ, 0x7610, R14 ;  /* 0x00007610ff0e7816 */ /* 0x001fc6000000000e */
[----:B------:R-:W4:Y:S04]  /*22300*/  LDL.LU R27, [R1+0xb50] ;  /* 0x000b5000011b7983 */ /* 0x000f280000300800 */
[----:B------:R-:W4:Y:S04]  /*22310*/  LDL.LU R24, [R1+0xb54] ;  /* 0x000b540001187983 */ /* 0x000f280000300800 */
[----:B------:R1:W4:Y:S01]  /*22320*/  @P3 LDG.E.U8 R14, desc[UR4][R16.64] ;  /* 0x00000004100e3981 */ /* 0x000322000c1e1100 */
[----:B------:R-:W-:Y:S02]  /*22330*/  ISETP.GT.AND P3, PT, R5, 0xf4, PT ;  /* 0x000000f40500780c */ /* 0x000fe40003f64270 */
[----:B------:R-:W-:-:S02]  /*22340*/  PRMT R15, RZ, 0x7610, R15 ;  /* 0x00007610ff0f7816 */ /* 0x000fc4000000000f */
[----:B---3--:R-:W-:-:S05]  /*22350*/  IADD3 R18, P2, PT, R3, R18, RZ ;  /* 0x0000001203127210 */ /* 0x008fca0007f5e0ff */
[----:B--2---:R-:W-:-:S04]  /*22360*/  IMAD.X R19, R4, 0x1, R19, P2 ;  /* 0x0000000104137824 */ /* 0x004fc800010e0613 */
[----:B-1----:R-:W-:Y:S02]  /*22370*/  @P3 IMAD.MOV.U32 R16, RZ, RZ, R18 ;  /* 0x000000ffff103224 */ /* 0x002fe400078e0012 */
[----:B------:R-:W-:-:S05]  /*22380*/  @P3 IMAD.MOV.U32 R17, RZ, RZ, R19 ;  /* 0x000000ffff113224 */ /* 0x000fca00078e0013 */
[----:B------:R0:W2:Y:S01]  /*22390*/  @P3 LDG.E.U8 R15, desc[UR4][R16.64] ;  /* 0x00000004100f3981 */ /* 0x0000a2000c1e1100 */
[----:B------:R-:W-:-:S03]  /*223a0*/  ISETP.GT.AND P3, PT, R5, 0xfc, PT ;  /* 0x000000fc0500780c */ /* 0x000fc60003f64270 */
[----:B------:R1:W-:Y:S04]  /*223b0*/  STL [R1+0xb8c], R18 ;  /* 0x000b8c1201007387 */ /* 0x0003e80000100800 */
[----:B------:R3:W-:Y:S01]  /*223c0*/  STL [R1+0xb88], R19 ;  /* 0x000b881301007387 */ /* 0x0007e20000100800 */
[----:B0-----:R-:W-:-:S03]  /*223d0*/  PRMT R16, RZ, 0x7610, R16 ;  /* 0x00007610ff107816 */ /* 0x001fc60000000010 */
[----:B------:R-:W2:Y:S04]  /*223e0*/  LDL.LU R26, [R1+0xb90] ;  /* 0x000b9000011a7983 */ /* 0x000ea80000300800 */
[----:B------:R-:W2:Y:S01]  /*223f0*/  LDL.LU R22, [R1+0xb94] ;  /* 0x000b940001167983 */ /* 0x000ea20000300800 */
[----:B------:R-:W-:-:S05]  /*22400*/  IADD3 R2, P2, PT, R3, R2, RZ ;  /* 0x0000000203027210 */ /* 0x000fca0007f5e0ff */
[----:B------:R-:W-:Y:S02]  /*22410*/  IMAD.X R6, R4, 0x1, R6, P2 ;  /* 0x0000000104067824 */ /* 0x000fe400010e0606 */
[----:B-1----:R-:W-:Y:S02]  /*22420*/  @P3 IMAD.MOV.U32 R18, RZ, RZ, R2 ;  /* 0x000000ffff123224 */ /* 0x002fe400078e0002 */
[----:B---3--:R-:W-:-:S05]  /*22430*/  @P3 IMAD.MOV.U32 R19, RZ, RZ, R6 ;  /* 0x000000ffff133224 */ /* 0x008fca00078e0006 */
[----:B------:R0:W3:Y:S01]  /*22440*/  @P3 LDG.E.U8 R16, desc[UR4][R18.64] ;  /* 0x0000000412103981 */ /* 0x0000e2000c1e1100 */
[----:B------:R-:W-:Y:S02]  /*22450*/  ISETP.GT.AND P3, PT, R5, 0xed, PT ;  /* 0x000000ed0500780c */ /* 0x000fe40003f64270 */
[----:B----4-:R-:W-:Y:S02]  /*22460*/  IADD3 R24, P2, PT, R3, R24, RZ ;  /* 0x0000001803187210 */ /* 0x010fe40007f5e0ff */
[----:B------:R-:W-:-:S03]  /*22470*/  PRMT R17, RZ, 0x7610, R17 ;  /* 0x00007610ff117816 */ /* 0x000fc60000000011 */
[----:B------:R-:W-:-:S06]  /*22480*/  IMAD.X R27, R4, 0x1, R27, P2 ;  /* 0x00000001041b7824 */ /* 0x000fcc00010e061b */
[----:B0-----:R-:W-:Y:S02]  /*22490*/  @P3 IMAD.MOV.U32 R18, RZ, RZ, R24 ;  /* 0x000000ffff123224 */ /* 0x001fe400078e0018 */
[----:B------:R-:W-:-:S05]  /*224a0*/  @P3 IMAD.MOV.U32 R19, RZ, RZ, R27 ;  /* 0x000000ffff133224 */ /* 0x000fca00078e001b */
[----:B------:R0:W4:Y:S04]  /*224b0*/  @P3 LDG.E.U8 R17, desc[UR4][R18.64] ;  /* 0x0000000412113981 */ /* 0x000128000c1e1100 */
[----:B--2---:R-:W-:Y:S04]  /*224c0*/  STL [R1+0xd84], R15 ;  /* 0x000d840f01007387 */ /* 0x004fe80000100800 */
[----:B------:R-:W-:Y:S04]  /*224d0*/  STL [R1+0xbcc], R2 ;  /* 0x000bcc0201007387 */ /* 0x000fe80000100800 */
[----:B------:R1:W-:Y:S04]  /*224e0*/  STL [R1+0xbc8], R6 ;  /* 0x000bc80601007387 */ /* 0x0003e80000100800 */
[----:B-1----:R-:W2:Y:S04]  /*224f0*/  LDL.LU R6, [R1+0xbd0] ;  /* 0x000bd00001067983 */ /* 0x002ea80000300800 */
[----:B------:R-:W2:Y:S01]  /*22500*/  LDL.LU R2, [R1+0xbd4] ;  /* 0x000bd40001027983 */ /* 0x000ea20000300800 */
[----:B------:R-:W-:-:S02]  /*22510*/  ISETP.GT.AND P3, PT, R5, 0xf5, PT ;  /* 0x000000f50500780c */ /* 0x000fc40003f64270 */
[----:B------:R-:W-:Y:S02]  /*22520*/  IADD3 R22, P2, PT, R3, R22, RZ ;  /* 0x0000001603167210 */ /* 0x000fe40007f5e0ff */
[----:B------:R-:W-:-:S03]  /*22530*/  PRMT R21, RZ, 0x7610, R21 ;  /* 0x00007610ff157816 */ /* 0x000fc60000000015 */
[----:B------:R-:W-:-:S06]  /*22540*/  IMAD.X R26, R4, 0x1, R26, P2 ;  /* 0x00000001041a7824 */ /* 0x000fcc00010e061a */
[----:B0-----:R-:W-:Y:S02]  /*22550*/  @P3 IMAD.MOV.U32 R18, RZ, RZ, R22 ;  /* 0x000000ffff123224 */ /* 0x001fe400078e0016 */
[----:B------:R-:W-:-:S05]  /*22560*/  @P3 IMAD.MOV.U32 R19, RZ, RZ, R26 ;  /* 0x000000ffff133224 */ /* 0x000fca00078e001a */
[----:B------:R0:W2:Y:S04]  /*22570*/  @P3 LDG.E.U8 R21, desc[UR4][R18.64] ;  /* 0x0000000412153981 */ /* 0x0000a8000c1e1100 */
[----:B---3--:R-:W-:Y:S04]  /*22580*/  STL [R1+0xd88], R16 ;  /* 0x000d881001007387 */ /* 0x008fe80000100800 */
[----:B------:R1:W-:Y:S04]  /*22590*/  STL [R1+0xb54], R24 ;  /* 0x000b541801007387 */ /* 0x0003e80000100800 */
[----:B------:R-:W-:Y:S04]  /*225a0*/  STL [R1+0xb50], R27 ;  /* 0x000b501b01007387 */ /* 0x000fe80000100800 */
[----:B-1----:R-:W3:Y:S04]  /*225b0*/  LDL.LU R24, [R1+0xb20] ;  /* 0x000b200001187983 */ /* 0x002ee80000300800 */
[----:B------:R-:W3:Y:S04]  /*225c0*/  LDL.LU R15, [R1+0xb24] ;  /* 0x000b2400010f7983 */ /* 0x000ee80000300800 */
[----:B----4-:R-:W-:Y:S04]  /*225d0*/  STL [R1+0xd5c], R17 ;  /* 0x000d5c1101007387 */ /* 0x010fe80000100800 */
[----:B------:R-:W-:Y:S04]  /*225e0*/  STL [R1+0xb94], R22 ;  /* 0x000b941601007387 */ /* 0x000fe80000100800 */
[----:B------:R1:W-:Y:S01]  /*225f0*/  STL [R1+0xb90], R26 ;  /* 0x000b901a01007387 */ /* 0x0003e20000100800 */
[----:B------:R-:W-:-:S03]  /*22600*/  ISETP.GT.AND P3, PT, R5, 0xfd, PT ;  /* 0x000000fd0500780c */ /* 0x000fc60003f64270 */
[----:B-1----:R-:W4:Y:S04]  /*22610*/  LDL.LU R26, [R1+0xb58] ;  /* 0x000b5800011a7983 */ /* 0x002f280000300800 */
[----:B------:R-:W4:Y:S01]  /*22620*/  LDL.LU R22, [R1+0xb5c] ;  /* 0x000b5c0001167983 */ /* 0x000f220000300800 */
[----:B------:R-:W-:Y:S02]  /*22630*/  PRMT R23, RZ, 0x7610, R23 ;  /* 0x00007610ff177816 */ /* 0x000fe40000000017 */
[----:B--2---:R-:W-:-:S05]  /*22640*/  IADD3 R2, P2, PT, R3, R2, RZ ;  /* 0x0000000203027210 */ /* 0x004fca0007f5e0ff */
[----:B------:R-:W-:Y:S02]  /*22650*/  IMAD.X R6, R4, 0x1, R6, P2 ;  /* 0x0000000104067824 */ /* 0x000fe400010e0606 */
[----:B0-----:R-:W-:Y:S02]  /*22660*/  @P3 IMAD.MOV.U32 R18, RZ, RZ, R2 ;  /* 0x000000ffff123224 */ /* 0x001fe400078e0002 */
[----:B------:R-:W-:-:S05]  /*22670*/  @P3 IMAD.MOV.U32 R19, RZ, RZ, R6 ;  /* 0x000000ffff133224 */ /* 0x000fca00078e0006 */
[----:B------:R0:W2:Y:S01]  /*22680*/  @P3 LDG.E.U8 R23, desc[UR4][R18.64] ;  /* 0x0000000412173981 */ /* 0x0000a2000c1e1100 */
[----:B------:R-:W-:-:S03]  /*22690*/  ISETP.GT.AND P3, PT, R5, 0xe7, PT ;  /* 0x000000e70500780c */ /* 0x000fc60003f64270 */
[----:B------:R1:W-:Y:S02]  /*226a0*/  STL [R1+0xd60], R21 ;  /* 0x000d601501007387 */ /* 0x0003e40000100800 */
[----:B-1----:R-:W-:Y:S02]  /*226b0*/  PRMT R21, RZ, 0x7610, R21 ;  /* 0x00007610ff157816 */ /* 0x002fe40000000015 */
[----:B---3--:R-:W-:-:S05]  /*226c0*/  IADD3 R15, P2, PT, R3, R15, RZ ;  /* 0x0000000f030f7210 */ /* 0x008fca0007f5e0ff */
[----:B------:R-:W-:Y:S02]  /*226d0*/  IMAD.X R24, R4, 0x1, R24, P2 ;  /* 0x0000000104187824 */ /* 0x000fe400010e0618 */
[----:B0-----:R-:W-:Y:S02]  /*226e0*/  @P3 IMAD.MOV.U32 R18, RZ, RZ, R15 ;  /* 0x000000ffff123224 */ /* 0x001fe400078e000f */
[----:B------:R-:W-:-:S05]  /*226f0*/  @P3 IMAD.MOV.U32 R19, RZ, RZ, R24 ;  /* 0x000000ffff133224 */ /* 0x000fca00078e0018 */
[----:B------:R0:W3:Y:S01]  /*22700*/  @P3 LDG.E.U8 R21, desc[UR4][R18.64] ;  /* 0x0000000412153981 */ /* 0x0000e2000c1e1100 */
[----:B------:R-:W-:-:S03]  /*22710*/  ISETP.GT.AND P3, PT, R5, 0xee, PT ;  /* 0x000000ee0500780c */ /* 0x000fc60003f64270 */
[----:B------:R-:W-:Y:S04]  /*22720*/  STL [R1+0xbd4], R2 ;  /* 0x000bd40201007387 */ /* 0x000fe80000100800 */
[----:B------:R1:W-:Y:S01]  /*22730*/  STL [R1+0xbd0], R6 ;  /* 0x000bd00601007387 */ /* 0x0003e20000100800 */
[----:B----4-:R-:W-:-:S03]  /*22740*/  IADD3 R22, P2, PT, R3, R22, RZ ;  /* 0x0000001603167210 */ /* 0x010fc60007f5e0ff */
[----:B-1----:R-:W4:Y:S02]  /*22750*/  LDL.LU R6, [R1+0xb60] ;  /* 0x000b600001067983 */ /* 0x002f240000300800 */
[----:B------:R-:W-:Y:S02]  /*22760*/  IMAD.X R26, R4, 0x1, R26, P2 ;  /* 0x00000001041a7824 */ /* 0x000fe400010e061a */
[----:B------:R-:W4:Y:S01]  /*22770*/  LDL.LU R2, [R1+0xb64] ;  /* 0x000b640001027983 */ /* 0x000f220000300800 */
[----:B------:R-:W-:Y:S01]  /*22780*/  PRMT R16, RZ, 0x7610, R16 ;  /* 0x00007610ff107816 */ /* 0x000fe20000000010 */
[----:B0-----:R-:W-:Y:S02]  /*22790*/  @P3 IMAD.MOV.U32 R18, RZ, RZ, R22 ;  /* 0x000000ffff123224 */ /* 0x001fe400078e0016 */
[----:B------:R-:W-:-:S05]  /*227a0*/  @P3 IMAD.MOV.U32 R19, RZ, RZ, R26 ;  /* 0x000000ffff133224 */ /* 0x000fca00078e001a */
[----:B------:R0:W4:Y:S04]  /*227b0*/  @P3 LDG.E.U8 R16, desc[UR4][R18.64] ;  /* 0x0000000412103981 */ /* 0x000128000c1e1100 */
[----:B--2---:R-:W-:Y:S04]  /*227c0*/  STL [R1+0xd64], R23 ;  /* 0x000d641701007387 */ /* 0x004fe80000100800 */
[----:B------:R-:W-:Y:S04]  /*227d0*/  STL [R1+0xb24], R15 ;  /* 0x000b240f01007387 */ /* 0x000fe80000100800 */
[----:B------:R1:W-:Y:S04]  /*227e0*/  STL [R1+0xb20], R24 ;  /* 0x000b201801007387 */ /* 0x0003e80000100800 */
[----:B-1----:R-:W2:Y:S04]  /*227f0*/  LDL.LU R24, [R1+0xb98] ;  /* 0x000b980001187983 */ /* 0x002ea80000300800 */
[----:B------:R-:W2:Y:S04]  /*22800*/  LDL.LU R15, [R1+0xb9c] ;  /* 0x000b9c00010f7983 */ /* 0x000ea80000300800 */
[----:B------:R1:W-:Y:S04]  /*22810*/  STL [R1+0xb5c], R22 ;  /* 0x000b5c1601007387 */ /* 0x0003e80000100800 */
[----:B------:R-:W-:Y:S04]  /*22820*/  STL [R1+0xb58], R26 ;  /* 0x000b581a01007387 */ /* 0x000fe80000100800 */
[----:B-1----:R-:W2:Y:S01]  /*22830*/  LDL.LU R22, [R1+0xba0] ;  /* 0x000ba00001167983 */ /* 0x002ea20000300800 */
[----:B------:R-:W-:-:S03]  /*22840*/  ISETP.GT.AND P3, PT, R5, 0xef, PT ;  /* 0x000000ef0500780c */ /* 0x000fc60003f64270 */
[----:B---3--:R1:W-:Y:S04]  /*22850*/  STL [R1+0x64], R21 ;  /* 0x0000641501007387 */ /* 0x0083e80000100800 */
[----:B-1----:R-:W3:Y:S01]  /*22860*/  LDL.LU R21, [R1+0xba4] ;  /* 0x000ba40001157983 */ /* 0x002ee20000300800 */
[----:B----4-:R-:W-:-:S05]  /*22870*/  IADD3 R2, P2, PT, R3, R2, RZ ;  /* 0x0000000203027210 */ /* 0x010fca0007f5e0ff */
[----:B------:R-:W-:Y:S01]  /*22880*/  IMAD.X R6, R4, 0x1, R6, P2 ;  /* 0x0000000104067824 */ /* 0x000fe200010e0606 */
[----:B------:R-:W-:Y:S01]  /*22890*/  STL [R1+0xb64], R2 ;  /* 0x000b640201007387 */ /* 0x000fe20000100800 */
[----:B0-----:R-:W-:-:S03]  /*228a0*/  @P3 IMAD.MOV.U32 R18, RZ, RZ, R2 ;  /* 0x000000ffff123224 */ /* 0x001fc600078e0002 */
[----:B------:R-:W-:Y:S04]  /*228b0*/  STL [R1+0xb60], R6 ;  /* 0x000b600601007387 */ /* 0x000fe80000100800 */
[----:B------:R0:W-:Y:S01]  /*228c0*/  STL [R1+0x5c], R16 ;  /* 0x00005c1001007387 */ /* 0x0001e20000100800 */
[----:B------:R-:W-:Y:S01]  /*228d0*/  PRMT R25, RZ, 0x7610, R25 ;  /* 0x00007610ff197816 */ /* 0x000fe20000000019 */
[----:B------:R-:W-:-:S05]  /*228e0*/  @P3 IMAD.MOV.U32 R19, RZ, RZ, R6 ;  /* 0x000000ffff133224 */ /* 0x000fca00078e0006 */
[----:B------:R1:W4:Y:S04]  /*228f0*/  @P3 LDG.E.U8 R25, desc[UR4][R18.64] ;  /* 0x0000000412193981 */ /* 0x000328000c1e1100 */
[----:B0-----:R-:W4:Y:S04]  /*22900*/  LDL.LU R16, [R1+0xbd8] ;  /* 0x000bd80001107983 */ /* 0x001f280000300800 */
[----:B------:R-:W4:Y:S01]  /*22910*/  LDL.LU R2, [R1+0xbdc] ;  /* 0x000bdc0001027983 */ /* 0x000f220000300800 */
[----:B------:R-:W-:-:S03]  /*22920*/  ISETP.GT.AND P3, PT, R5, 0xf6, PT ;  /* 0x000000f60500780c */ /* 0x000fc60003f64270 */
[----:B------:R-:W4:Y:S01]  /*22930*/  LDL.LU R6, [R1+0xbe4] ;  /* 0x000be40001067983 */ /* 0x000f220000300800 */
[----:B--2---:R-:W-:-:S05]  /*22940*/  IADD3 R15, P2, PT, R3, R15, RZ ;  /* 0x0000000f030f7210 */ /* 0x004fca0007f5e0ff */
[----:B------:R-:W-:Y:S01]  /*22950*/  IMAD.X R24, R4, 0x1, R24, P2 ;  /* 0x0000000104187824 */ /* 0x000fe200010e0618 */
[----:B------:R0:W-:Y:S03]  /*22960*/  STL [R1+0xb9c], R15 ;  /* 0x000b9c0f01007387 */ /* 0x0001e60000100800 */
[----:B-1----:R-:W-:Y:S01]  /*22970*/  @P3 IMAD.MOV.U32 R18, RZ, RZ, R15 ;  /* 0x000000ffff123224 */ /* 0x002fe200078e000f */
[----:B------:R-:W-:Y:S04]  /*22980*/  STL [R1+0xb98], R24 ;  /* 0x000b981801007387 */ /* 0x000fe80000100800 */
[----:B0-----:R-:W2:Y:S01]  /*22990*/  LDL.LU R15, [R1+0xbe0] ;  /* 0x000be000010f7983 */ /* 0x001ea20000300800 */
[----:B------:R-:W-:Y:S01]  /*229a0*/  PRMT R23, RZ, 0x7610, R23 ;  /* 0x00007610ff177816 */ /* 0x000fe20000000017 */
[----:B------:R-:W-:-:S05]  /*229b0*/  @P3 IMAD.MOV.U32 R19, RZ, RZ, R24 ;  /* 0x000000ffff133224 */ /* 0x000fca00078e0018 */
[----:B------:R0:W2:Y:S01]  /*229c0*/  @P3 LDG.E.U8 R23, desc[UR4][R18.64] ;  /* 0x0000000412173981 */ /* 0x0000a2000c1e1100 */
[----:B------:R-:W-:Y:S02]  /*229d0*/  ISETP.GT.AND P3, PT, R5, 0xf7, PT ;  /* 0x000000f70500780c */ /* 0x000fe40003f64270 */
[----:B---3--:R-:W-:Y:S02]  /*229e0*/  IADD3 R21, P2, PT, R3, R21, RZ ;  /* 0x0000001503157210 */ /* 0x008fe40007f5e0ff */
[----:B------:R-:W-:-:S03]  /*229f0*/  PRMT R17, RZ, 0x7610, R17 ;  /* 0x00007610ff117816 */ /* 0x000fc60000000011 */
[----:B------:R-:W-:-:S06]  /*22a00*/  IMAD.X R22, R4, 0x1, R22, P2 ;  /* 0x0000000104167824 */ /* 0x000fcc00010e0616 */
[----:B0-----:R-:W-:Y:S02]  /*22a10*/  @P3 IMAD.MOV.U32 R18, RZ, RZ, R21 ;  /* 0x000000ffff123224 */ /* 0x001fe400078e0015 */
[----:B------:R-:W-:-:S05]  /*22a20*/  @P3 IMAD.MOV.U32 R19, RZ, RZ, R22 ;  /* 0x000000ffff133224 */ /* 0x000fca00078e0016 */
[----:B------:R0:W3:Y:S01]  /*22a30*/  @P3 LDG.E.U8 R17, desc[UR4][R18.64] ;  /* 0x0000000412113981 */ /* 0x0000e2000c1e1100 */
[----:B------:R-:W-:Y:S02]  /*22a40*/  ISETP.GT.AND P3, PT, R5, 0xfe, PT ;  /* 0x000000fe0500780c */ /* 0x000fe40003f64270 */
[----:B------:R-:W-:Y:S01]  /*22a50*/  PRMT R0, RZ, 0x7610, R0 ;  /* 0x00007610ff007816 */ /* 0x000fe20000000000 */
[----:B------:R-:W-:Y:S04]  /*22a60*/  STL [R1+0xba4], R21 ;  /* 0x000ba41501007387 */ /* 0x000fe80000100800 */
[----:B------:R-:W-:Y:S01]  /*22a70*/  STL [R1+0xba0], R22 ;  /* 0x000ba01601007387 */ /* 0x000fe20000100800 */
[----:B----4-:R-:W-:-:S05]  /*22a80*/  IADD3 R2, P2, PT, R3, R2, RZ ;  /* 0x0000000203027210 */ /* 0x010fca0007f5e0ff */
[----:B------:R-:W-:Y:S02]  /*22a90*/  IMAD.X R16, R4, 0x1, R16, P2 ;  /* 0x0000000104107824 */ /* 0x000fe400010e0610 */
[----:B0-----:R-:W-:Y:S02]  /*22aa0*/  @P3 IMAD.MOV.U32 R18, RZ, RZ, R2 ;  /* 0x000000ffff123224 */ /* 0x001fe400078e0002 */
[----:B------:R-:W-:-:S05]  /*22ab0*/  @P3 IMAD.MOV.U32 R19, RZ, RZ, R16 ;  /* 0x000000ffff133224 */ /* 0x000fca00078e0010 */
[----:B------:R0:W4:Y:S01]  /*22ac0*/  @P3 LDG.E.U8 R0, desc[UR4][R18.64] ;  /* 0x0000000412003981 */ /* 0x000122000c1e1100 */
[----:B------:R-:W-:Y:S02]  /*22ad0*/  ISETP.GT.AND P3, PT, R5, 0xff, PT ;  /* 0x000000ff0500780c */ /* 0x000fe40003f64270 */
[----:B------:R-:W-:Y:S01]  /*22ae0*/  IADD3 R6, P2, PT, R3, R6, RZ ;  /* 0x0000000603067210 */ /* 0x000fe20007f5e0ff */
[----:B------:R-:W-:Y:S04]  /*22af0*/  STL [R1+0xbdc], R2 ;  /* 0x000bdc0201007387 */ /* 0x000fe80000100800 */
[----:B------:R-:W-:Y:S04]  /*22b00*/  STL [R1+0xbd8], R16 ;  /* 0x000bd81001007387 */ /* 0x000fe80000100800 */
[----:B------:R-:W-:Y:S04]  /*22b10*/  STL [R1+0xcb8], R3 ;  /* 0x000cb80301007387 */ /* 0x000fe80000100800 */
[----:B------:R-:W-:Y:S04]  /*22b20*/  STL [R1+0xd3c], R3 ;  /* 0x000d3c0301007387 */ /* 0x000fe80000100800 */
[----:B------:R-:W-:Y:S01]  /*22b30*/  STL [R1+0xbe4], R6 ;  /* 0x000be40601007387 */ /* 0x000fe20000100800 */
[----:B0-----:R-:W-:-:S03]  /*22b40*/  @P3 IMAD.MOV.U32 R18, RZ, RZ, R6 ;  /* 0x000000ffff123224 */ /* 0x001fc600078e0006 */
[----:B------:R-:W-:Y:S04]  /*22b50*/  STL [R1+0x48], R25 ;  /* 0x0000481901007387 */ /* 0x000fe80000100800 */
[----:B------:R0:W-:Y:S01]  /*22b60*/  STL [R1+0xcbc], R4 ;  /* 0x000cbc0401007387 */ /* 0x0001e20000100800 */
[----:B--2---:R-:W-:Y:S01]  /*22b70*/  IMAD.X R15, R4, 0x1, R15, P2 ;  /* 0x00000001040f7824 */ /* 0x004fe200010e060f */
[----:B0-----:R-:W-:-:S03]  /*22b80*/  PRMT R4, RZ, 0x7610, R4 ;  /* 0x00007610ff047816 */ /* 0x001fc60000000004 */
[----:B------:R-:W-:-:S05]  /*22b90*/  @P3 IMAD.MOV.U32 R19, RZ, RZ, R15 ;  /* 0x000000ffff133224 */ /* 0x000fca00078e000f */
[----:B------:R-:W2:Y:S01]  /*22ba0*/  @P3 LDG.E.U8 R4, desc[UR4][R18.64] ;  /* 0x0000000412043981 */ /* 0x000ea2000c1e1100 */
[----:B------:R-:W0:Y:S03]  /*22bb0*/  S2R R37, SR_TID.X ;  /* 0x0000000000257919 */ /* 0x000e260000002100 */
[----:B------:R-:W-:Y:S01]  /*22bc0*/  STL [R1+0xbe0], R15 ;  /* 0x000be00f01007387 */ /* 0x000fe20000100800 */
[----:B0-----:R-:W-:-:S03]  /*22bd0*/  LOP3.LUT R37, R37, 0x7f, RZ, 0xc0, !PT ;  /* 0x0000007f25257812 */ /* 0x001fc600078ec0ff */
[----:B----4-:R0:W-:Y:S04]  /*22be0*/  STL [R1+0x2c], R0 ;  /* 0x00002c0001007387 */ /* 0x0101e80000100800 */
[----:B------:R-:W-:Y:S01]  /*22bf0*/  STL [R1+0x40], R23 ;  /* 0x0000401701007387 */ /* 0x000fe20000100800 */
[----:B0-----:R-:W0:Y:S01]  /*22c00*/  S2R R0, SR_TID.X ;  /* 0x0000000000007919 */ /* 0x001e220000002100 */
[----:B------:R-:W-:Y:S01]  /*22c10*/  LOP3.LUT R2, R37, 0x80, RZ, 0xfc, !PT ;  /* 0x0000008025027812 */ /* 0x000fe200078efcff */
[----:B------:R-:W-:Y:S03]  /*22c20*/  BAR.SYNC.DEFER_BLOCKING 0x0 ;  /* 0x0000000000007b1d */ /* 0x000fe60000010000 */
[----:B------:R-:W-:-:S02]  /*22c30*/  ISETP.GE.AND P3, PT, R2, R5, PT ;  /* 0x000000050200720c */ /* 0x000fc40003f66270 */
[----:B0-----:R-:W-:-:S04]  /*22c40*/  LOP3.LUT R0, R0, 0x7f, RZ, 0xc0, !PT ;  /* 0x0000007f00007812 */ /* 0x001fc800078ec0ff */
[C---:B------:R-:W-:Y:S01]  /*22c50*/  ISETP.GE.AND P2, PT, R0.reuse, R5, PT ;  /* 0x000000050000720c */ /* 0x040fe20003f46270 */
[----:B------:R-:W-:Y:S04]  /*22c60*/  STS.U8 [R0+UR55+0x8000], R33 ;  /* 0x0080002100007988 */ /* 0x000fe80008000037 */
[----:B--2---:R0:W-:Y:S04]  /*22c70*/  STL [R1+0xcc0], R4 ;  /* 0x000cc00401007387 */ /* 0x0041e80000100800 */
[----:B------:R-:W2:Y:S04]  /*22c80*/  LDL.LU R22, [R1+0x36c] ;  /* 0x00036c0001167983 */ /* 0x000ea80000300800 */
[----:B------:R-:W4:Y:S04]  /*22c90*/  LDL.LU R24, [R1+0x34c] ;  /* 0x00034c0001187983 */ /* 0x000f280000300800 */
[----:B------:R-:W4:Y:S04]  /*22ca0*/  LDL.LU R25, [R1+0x328] ;  /* 0x0003280001197983 */ /* 0x000f280000300800 */
[----:B------:R-:W4:Y:S04]  /*22cb0*/  LDL.LU R31, [R1+0x304] ;  /* 0x00030400011f7983 */ /* 0x000f280000300800 */
[----:B---3--:R1:W-:Y:S04]  /*22cc0*/  STL [R1+0x3c], R17 ;  /* 0x00003c1101007387 */ /* 0x0083e80000100800 */
[----:B0-----:R-:W3:Y:S04]  /*22cd0*/  LDL.LU R4, [R1+0x298] ;  /* 0x0002980001047983 */ /* 0x001ee80000300800 */
[----:B------:R-:W3:Y:S04]  /*22ce0*/  LDL.LU R18, [R1+0x274] ;  /* 0x0002740001127983 */ /* 0x000ee80000300800 */
[----:B------:R-:W3:Y:S04]  /*22cf0*/  LDL.LU R19, [R1+0x254] ;  /* 0x0002540001137983 */ /* 0x000ee80000300800 */
[----:B------:R-:W3:Y:S04]  /*22d00*/  LDL.LU R3, [R1+0x234] ;  /* 0x0002340001037983 */ /* 0x000ee80000300800 */
[----:B------:R-:W3:Y:S04]  /*22d10*/  LDL.LU R23, [R1+0x214] ;  /* 0x0002140001177983 */ /* 0x000ee80000300800 */
[----:B------:R-:W3:Y:S04]  /*22d20*/  LDL.LU R21, [R1+0x1f4] ;  /* 0x0001f40001157983 */ /* 0x000ee80000300800 */
[----:B-1----:R-:W3:Y:S04]  /*22d30*/  LDL.LU R17, [R1+0x1d4] ;  /* 0x0001d40001117983 */ /* 0x002ee80000300800 */
[----:B------:R-:W3:Y:S04]  /*22d40*/  LDL.LU R16, [R1+0x1b4] ;  /* 0x0001b40001107983 */ /* 0x000ee80000300800 */
        /* <DEDUP_REMOVED lines=12> */
[----:B------:R-:W3:Y:S04]  /*22e10*/  LDL.LU R37, [R1] ;  /* 0x0000000001257983 */ /* 0x000ee80000300800 */
[----:B------:R0:W-:Y:S04]  /*22e20*/  STL [R1+0xd40], R5 ;  /* 0x000d400501007387 */ /* 0x0001e80000100800 */
[----:B0-----:R-:W3:Y:S04]  /*22e30*/  LDL.LU R5, [R1+0x2bc] ;  /* 0x0002bc0001057983 */ /* 0x001ee80000300800 */
[----:B------:R0:W-:Y:S04]  /*22e40*/  STL [R1+0xd44], R33 ;  /* 0x000d442101007387 */ /* 0x0001e80000100800 */
[----:B0-----:R-:W3:Y:S04]  /*22e50*/  LDL.LU R33, [R1+0x2e0] ;  /* 0x0002e00001217983 */ /* 0x001ee80000300800 */
[----:B--2---:R0:W-:Y:S04]  /*22e60*/  STS.U8 [R0+UR55+0x8400], R22 ;  /* 0x0084001600007988 */ /* 0x0041e80008000037 */
[----:B----4-:R1:W-:Y:S04]  /*22e70*/  STS.U8 [R0+UR55+0x8800], R24 ;  /* 0x0088001800007988 */ /* 0x0103e80008000037 */
[----:B------:R2:W-:Y:S04]  /*22e80*/  STS.U8 [R0+UR55+0x8c00], R25 ;  /* 0x008c001900007988 */ /* 0x0005e80008000037 */
[----:B0-----:R-:W4:Y:S04]  /*22e90*/  LDL.LU R22, [R1+0xdb4] ;  /* 0x000db40001167983 */ /* 0x001f280000300800 */
[----:B-1----:R-:W4:Y:S04]  /*22ea0*/  LDL.LU R24, [R1+0xdb0] ;  /* 0x000db00001187983 */ /* 0x002f280000300800 */
[----:B--2---:R-:W2:Y:S04]  /*22eb0*/  LDL.LU R25, [R1+0xdac] ;  /* 0x000dac0001197983 */ /* 0x004ea80000300800 */
[----:B------:R0:W-:Y:S04]  /*22ec0*/  STS.U8 [R0+UR55+0x9000], R31 ;  /* 0x0090001f00007988 */ /* 0x0001e80008000037 */
[----:B0-----:R-:W2:Y:S04]  /*22ed0*/  LDL.LU R31, [R1+0xda8] ;  /* 0x000da800011f7983 */ /* 0x001ea80000300800 */
[----:B---3--:R-:W-:Y:S04]  /*22ee0*/  STS.U8 [R0+UR55+0x9400], R33 ;  /* 0x0094002100007988 */ /* 0x008fe80008000037 */
        /* <DEDUP_REMOVED lines=19> */
[----:B------:R-:W-:Y:S04]  /*23020*/  STS.U8 [R0+UR55+0xe400], R35 ;  /* 0x00e4002300007988 */ /* 0x000fe80008000037 */
[----:B0-----:R-:W3:Y:S04]  /*23030*/  LDL.LU R29, [R1+0x388] ;  /* 0x00038800011d7983 */ /* 0x001ee80000300800 */
[----:B------:R0:W-:Y:S04]  /*23040*/  STS.U8 [R0+UR55+0xe800], R36 ;  /* 0x00e8002400007988 */ /* 0x0001e80008000037 */
[----:B-1----:R-:W4:Y:S04]  /*23050*/  LDL.LU R30, [R1+0x368] ;  /* 0x00036800011e7983 */ /* 0x002f280000300800 */
[----:B------:R1:W-:Y:S04]  /*23060*/  STS.U8 [R0+UR55+0xec00], R37 ;  /* 0x00ec002500007988 */ /* 0x0003e80008000037 */
[----:B0-----:R-:W4:Y:S04]  /*23070*/  LDL.LU R36, [R1+0x348] ;  /* 0x0003480001247983 */ /* 0x001f280000300800 */
[----:B-1----:R-:W4:Y:S04]  /*23080*/  LDL.LU R37, [R1+0x324] ;  /* 0x0003240001257983 */ /* 0x002f280000300800 */
        /* <DEDUP_REMOVED lines=17> */
[----:B------:R-:W4:Y:S01]  /*231a0*/  LDL.LU R35, [R1+0x14] ;  /* 0x0000140001237983 */ /* 0x000f220000300800 */
[----:B------:R-:W-:-:S03]  /*231b0*/  LOP3.LUT R2, R0, 0x10, RZ, 0x3c, !PT ;  /* 0x0000001000027812 */ /* 0x000fc600078e3cff */
[----:B--2---:R-:W-:Y:S04]  /*231c0*/  STS.U8 [R0+UR55+0xf000], R31 ;  /* 0x00f0001f00007988 */ /* 0x004fe80008000037 */
[----:B------:R0:W-:Y:S04]  /*231d0*/  STL [R1+0xd48], R31 ;  /* 0x000d481f01007387 */ /* 0x0001e80000100800 */
[----:B------:R-:W-:Y:S04]  /*231e0*/  STS.U8 [R0+UR55+0xf400], R25 ;  /* 0x00f4001900007988 */ /* 0x000fe80008000037 */
[----:B------:R-:W-:Y:S04]  /*231f0*/  STS.U8 [R0+UR55+0xf800], R7 ;  /* 0x00f8000700007988 */ /* 0x000fe80008000037 */
[----:B0-----:R-:W2:Y:S04]  /*23200*/  LDL.LU R31, [R1+0x26c] ;  /* 0x00026c00011f7983 */ /* 0x001ea80000300800 */
[----:B------:R0:W-:Y:S04]  /*23210*/  STL [R1+0xd4c], R25 ;  /* 0x000d4c1901007387 */ /* 0x0001e80000100800 */
[----:B------:R-:W-:Y:S04]  /*23220*/  STS.U8 [R0+UR55+0xfc00], R8 ;  /* 0x00fc000800007988 */ /* 0x000fe80008000037 */
[----:B0-----:R-:W2:Y:S04]  /*23230*/  LDL.LU R25, [R1+0x288] ;  /* 0x0002880001197983 */ /* 0x001ea80000300800 */
[----:B------:R-:W2:Y:S04]  /*23240*/  LDL.LU R7, [R1+0x2b8] ;  /* 0x0002b80001077983 */ /* 0x000ea80000300800 */
[----:B------:R0:W-:Y:S04]  /*23250*/  STL [R1+0xd68], R8 ;  /* 0x000d680801007387 */ /* 0x0001e80000100800 */
[----:B0-----:R-:W2:Y:S04]  /*23260*/  LDL.LU R8, [R1+0x2dc] ;  /* 0x0002dc0001087983 */ /* 0x001ea80000300800 */
[----:B------:R0:W-:Y:S04]  /*23270*/  STL [R1+0xd50], R0 ;  /* 0x000d500001007387 */ /* 0x0001e80000100800 */
[----:B0-----:R-:W2:Y:S04]  /*23280*/  LDL.LU R0, [R1+0x300] ;  /* 0x0003000001007983 */ /* 0x001ea80000300800 */
[----:B---3--:R0:W-:Y:S04]  /*23290*/  STS.U8 [R2+UR55+0x8080], R29 ;  /* 0x0080801d02007988 */ /* 0x0081e80008000037 */
[----:B----4-:R1:W-:Y:S04]  /*232a0*/  STS.U8 [R2+UR55+0x8480], R30 ;  /* 0x0084801e02007988 */ /* 0x0103e80008000037 */
[----:B0-----:R-:W3:Y:S04]  /*232b0*/  LDL.LU R29, [R1+0xda4] ;  /* 0x000da400011d7983 */ /* 0x001ee80000300800 */
[----:B------:R0:W-:Y:S04]  /*232c0*/  STS.U8 [R2+UR55+0x8880], R36 ;  /* 0x0088802402007988 */ /* 0x0001e80008000037 */
[----:B-1----:R-:W4:Y:S04]  /*232d0*/  LDL.LU R30, [R1+0xda0] ;  /* 0x000da000011e7983 */ /* 0x002f280000300800 */
[----:B------:R1:W-:Y:S04]  /*232e0*/  STS.U8 [R2+UR55+0x8c80], R37 ;  /* 0x008c802502007988 */ /* 0x0003e80008000037 */
[----:B0-----:R-:W3:Y:S04]  /*232f0*/  LDL.LU R36, [R1+0xd9c] ;  /* 0x000d9c0001247983 */ /* 0x001ee80000300800 */
[----:B-1----:R-:W3:Y:S04]  /*23300*/  LDL.LU R37, [R1+0xd98] ;  /* 0x000d980001257983 */ /* 0x002ee80000300800 */
[----:B--2---:R0:W-:Y:S04]  /*23310*/  STS.U8 [R2+UR55+0x9080], R0 ;  /* 0x0090800002007988 */ /* 0x0041e80008000037 */
        /* <DEDUP_REMOVED lines=23> */
[----:B-1----:R-:W4:Y:S01]  /*23490*/  LDL.LU R8, [R1+0x2ac] ;  /* 0x0002ac0001087983 */ /* 0x002f220000300800 */
[----:B--2---:R-:W0:Y:S03]  /*234a0*/  S2R R35, SR_TID.X ;  /* 0x0000000000237919 */ /* 0x004e260000002100 */
        /* <DEDUP_REMOVED lines=15> */
[----:B------:R-:W2:Y:S01]  /*235a0*/  LDL.LU R26, [R1+0x8c] ;  /* 0x00008c00011a7983 */ /* 0x000ea20000300800 */
[----:B0-----:R-:W-:-:S03]  /*235b0*/  LOP3.LUT R35, R35, 0x7f, RZ, 0xc0, !PT ;  /* 0x0000007f23237812 */ /* 0x001fc600078ec0ff */
[----:B------:R-:W2:Y:S04]  /*235c0*/  LDL.LU R27, [R1+0x74] ;  /* 0x00007400011b7983 */ /* 0x000ea80000300800 */
[----:B------:R-:W2:Y:S04]  /*235d0*/  LDL.LU R32, [R1+0x54] ;  /* 0x0000540001207983 */ /* 0x000ea80000300800 */
[----:B------:R-:W2:Y:S04]  /*235e0*/  LDL.LU R34, [R1+0x30] ;  /* 0x0000300001227983 */ /* 0x000ea80000300800 */
[----:B---3--:R-:W-:Y:S04]  /*235f0*/  STS.U8 [R2+UR55+0xec80], R37 ;  /* 0x00ec802502007988 */ /* 0x008fe80008000037 */
[----:B------:R0:W-:Y:S01]  /*23600*/  STL [R1+0xd6c], R37 ;  /* 0x000d6c2501007387 */ /* 0x0001e20000100800 */
[----:B------:R-:W-:-:S03]  /*23610*/  LOP3.LUT R28, R35, 0x20, RZ, 0x3c, !PT ;  /* 0x00000020231c7812 */ /* 0x000fc600078e3cff */
[----:B----4-:R-:W-:Y:S04]  /*23620*/  STS.U8 [R2+UR55+0xf080], R30 ;  /* 0x00f0801e02007988 */ /* 0x010fe80008000037 */
[----:B0-----:R-:W3:Y:S04]  /*23630*/  LDL.LU R37, [R1+0x2f4] ;  /* 0x0002f40001257983 */ /* 0x001ee80000300800 */
[----:B------:R0:W-:Y:S04]  /*23640*/  STL [R1+0xd70], R30 ;  /* 0x000d701e01007387 */ /* 0x0001e80000100800 */
[----:B------:R-:W-:Y:S04]  /*23650*/  STS.U8 [R2+UR55+0xf480], R24 ;  /* 0x00f4801802007988 */ /* 0x000fe80008000037 */
[----:B0-----:R-:W4:Y:S04]  /*23660*/  LDL.LU R30, [R1+0x318] ;  /* 0x00031800011e7983 */ /* 0x001f280000300800 */
[----:B------:R0:W-:Y:S04]  /*23670*/  STL [R1+0xd74], R24 ;  /* 0x000d741801007387 */ /* 0x0001e80000100800 */
[----:B------:R-:W-:Y:S04]  /*23680*/  STS.U8 [R2+UR55+0xf880], R9 ;  /* 0x00f8800902007988 */ /* 0x000fe80008000037 */
[----:B0-----:R-:W2:Y:S04]  /*23690*/  LDL.LU R24, [R1+0x340] ;  /* 0x0003400001187983 */ /* 0x001ea80000300800 */
[----:B------:R-:W2:Y:S04]  /*236a0*/  LDL.LU R35, [R1+0x10] ;  /* 0x0000100001237983 */ /* 0x000ea80000300800 */
[----:B------:R0:W-:Y:S04]  /*236b0*/  STL [R1+0xd8c], R9 ;  /* 0x000d8c0901007387 */ /* 0x0001e80000100800 */
[----:B------:R1:W-:Y:S04]  /*236c0*/  STS.U8 [R2+UR55+0xfc80], R10 ;  /* 0x00fc800a02007988 */ /* 0x0003e80008000037 */
[----:B0-----:R-:W2:Y:S04]  /*236d0*/  LDL.LU R9, [R1+0x360] ;  /* 0x0003600001097983 */ /* 0x001ea80000300800 */
[----:B-1----:R-:W2:Y:S04]  /*236e0*/  LDL.LU R10, [R1+0x380] ;  /* 0x00038000010a7983 */ /* 0x002ea80000300800 */
[----:B------:R-:W-:Y:S04]  /*236f0*/  STL [R1+0xcc4], R2 ;  /* 0x000cc40201007387 */ /* 0x000fe80000100800 */
[----:B--2---:R-:W-:Y:S04]  /*23700*/  STS.U8 [R28+UR55+0x8100], R10 ;  /* 0x0081000a1c007988 */ /* 0x004fe80008000037 */
[----:B------:R-:W-:Y:S04]  /*23710*/  STS.U8 [R28+UR55+0x8500], R9 ;  /* 0x008500091c007988 */ /* 0x000fe80008000037 */
[----:B------:R-:W-:Y:S04]  /*23720*/  STS.U8 [R28+UR55+0x8900], R24 ;  /* 0x008900181c007988 */ /* 0x000fe80008000037 */
[----:B----4-:R-:W-:Y:S04]  /*23730*/  STS.U8 [R28+UR55+0x8d00], R30 ;  /* 0x008d001e1c007988 */ /* 0x010fe80008000037 */
        /* <DEDUP_REMOVED lines=23> */
[----:B0-----:R-:W2:Y:S04]  /*238b0*/  LDL.LU R35, [R1+0x37c] ;  /* 0x00037c0001237983 */ /* 0x001ea80000300800 */
[----:B------:R-:W3:Y:S04]  /*238c0*/  LDL.LU R2, [R1+0x338] ;  /* 0x0003380001027983 */ /* 0x000ee80000300800 */
[----:B------:R-:W4:Y:S04]  /*238d0*/  LDL.LU R10, [R1+0x314] ;  /* 0x00031400010a7983 */ /* 0x000f280000300800 */
        /* <DEDUP_REMOVED lines=20> */
[----:B------:R-:W-:Y:S04]  /*23a20*/  STS.U8 [R28+UR55+0xed00], R36 ;  /* 0x00ed00241c007988 */ /* 0x000fe80008000037 */
[----:B------:R-:W3:Y:S04]  /*23a30*/  LDL.LU R26, [R1+0x50] ;  /* 0x00005000011a7983 */ /* 0x000ee80000300800 */
[----:B------:R-:W-:Y:S04]  /*23a40*/  STS.U8 [R28+UR55+0xf100], R29 ;  /* 0x00f1001d1c007988 */ /* 0x000fe80008000037 */
[----:B------:R-:W3:Y:S04]  /*23a50*/  LDL.LU R27, [R1+0x28] ;  /* 0x00002800011b7983 */ /* 0x000ee80000300800 */
[----:B------:R-:W-:Y:S04]  /*23a60*/  STS.U8 [R28+UR55+0xf500], R22 ;  /* 0x00f500161c007988 */ /* 0x000fe80008000037 */
[----:B------:R-:W3:Y:S04]  /*23a70*/  LDL.LU R34, [R1+0xc] ;  /* 0x00000c0001227983 */ /* 0x000ee80000300800 */
[----:B------:R0:W-:Y:S04]  /*23a80*/  STS.U8 [R28+UR55+0xf900], R11 ;  /* 0x00f9000b1c007988 */ /* 0x0001e80008000037 */
[----:B0-----:R-:W3:Y:S01]  /*23a90*/  LDL.LU R11, [R1+0x35c] ;  /* 0x00035c00010b7983 */ /* 0x001ee20000300800 */
[----:B------:R-:W0:Y:S03]  /*23aa0*/  S2R R32, SR_TID.X ;  /* 0x0000000000207919 */ /* 0x000e260000002100 */
[----:B------:R1:W-:Y:S04]  /*23ab0*/  STS.U8 [R28+UR55+0xfd00], R12 ;  /* 0x00fd000c1c007988 */ /* 0x0003e80008000037 */
[----:B-1----:R-:W4:Y:S01]  /*23ac0*/  LDL.LU R28, [R1+0xd94] ;  /* 0x000d9400011c7983 */ /* 0x002f220000300800 */
[----:B0-----:R-:W-:-:S04]  /*23ad0*/  LOP3.LUT R32, R32, 0x7f, RZ, 0xc0, !PT ;  /* 0x0000007f20207812 */ /* 0x001fc800078ec0ff */
[----:B------:R-:W-:-:S05]  /*23ae0*/  LOP3.LUT R9, R32, 0x30, RZ, 0x3c, !PT ;  /* 0x0000003020097812 */ /* 0x000fca00078e3cff */
[----:B--2---:R0:W-:Y:S04]  /*23af0*/  STS.U8 [R9+UR55+0x8180], R35 ;  /* 0x0081802309007988 */ /* 0x0041e80008000037 */
[----:B0-----:R-:W2:Y:S04]  /*23b00*/  LDL.LU R35, [R1+0xd90] ;  /* 0x000d900001237983 */ /* 0x001ea80000300800 */
[----:B---3--:R-:W-:Y:S04]  /*23b10*/  STS.U8 [R9+UR55+0x8580], R11 ;  /* 0x0085800b09007988 */ /* 0x008fe80008000037 */
[----:B------:R-:W-:Y:S04]  /*23b20*/  STS.U8 [R9+UR55+0x8980], R2 ;  /* 0x0089800209007988 */ /* 0x000fe80008000037 */
        /* <DEDUP_REMOVED lines=20> */
[----:B------:R3:W-:Y:S04]  /*23c70*/  STS.U8 [R9+UR55+0xdd80], R6 ;  /* 0x00dd800609007988 */ /* 0x0007e80008000037 */
[----:B0-----:R-:W4:Y:S04]  /*23c80*/  LDL.LU R16, [R1+0x378] ;  /* 0x0003780001107983 */ /* 0x001f280000300800 */
[----:B-1----:R-:W4:Y:S04]  /*23c90*/  LDL.LU R15, [R1+0x358] ;  /* 0x00035800010f7983 */ /* 0x002f280000300800 */
[----:B------:R-:W-:Y:S04]  /*23ca0*/  STS.U8 [R9+UR55+0xe180], R26 ;  /* 0x00e1801a09007988 */ /* 0x000fe80008000037 */
[----:B---3--:R-:W3:Y:S04]  /*23cb0*/  LDL.LU R6, [R1+0x334] ;  /* 0x0003340001067983 */ /* 0x008ee80000300800 */
[----:B------:R0:W-:Y:S04]  /*23cc0*/  STS.U8 [R9+UR55+0xe580], R27 ;  /* 0x00e5801b09007988 */ /* 0x0001e80008000037 */
[----:B------:R-:W3:Y:S04]  /*23cd0*/  LDL.LU R23, [R1+0x310] ;  /* 0x0003100001177983 */ /* 0x000ee80000300800 */
[----:B------:R1:W-:Y:S04]  /*23ce0*/  STS.U8 [R9+UR55+0xe980], R34 ;  /* 0x00e9802209007988 */ /* 0x0003e80008000037 */
[----:B0-----:R-:W3:Y:S04]  /*23cf0*/  LDL.LU R27, [R1+0x2ec] ;  /* 0x0002ec00011b7983 */ /* 0x001ee80000300800 */
        /* <DEDUP_REMOVED lines=15> */
[----:B------:R-:W3:Y:S01]  /*23df0*/  LDL.LU R5, [R1+0xb8] ;  /* 0x0000b80001057983 */ /* 0x000ee20000300800 */
[----:B------:R-:W-:-:S03]  /*23e00*/  LOP3.LUT R2, R32, 0x40, RZ, 0x3c, !PT ;  /* 0x0000004020027812 */ /* 0x000fc600078e3cff */
[----:B------:R-:W3:Y:S04]  /*23e10*/  LDL.LU R4, [R1+0x9c] ;  /* 0x00009c0001047983 */ /* 0x000ee80000300800 */
[----:B------:R-:W3:Y:S04]  /*23e20*/  LDL.LU R18, [R1+0x84] ;  /* 0x0000840001127983 */ /* 0x000ee80000300800 */
[----:B------:R-:W3:Y:S04]  /*23e30*/  LDL.LU R19, [R1+0x6c] ;  /* 0x00006c0001137983 */ /* 0x000ee80000300800 */
[----:B------:R-:W3:Y:S04]  /*23e40*/  LDL.LU R3, [R1+0x4c] ;  /* 0x00004c0001037983 */ /* 0x000ee80000300800 */
[----:B------:R-:W3:Y:S04]  /*23e50*/  LDL.LU R32, [R1+0x20] ;  /* 0x0000200001207983 */ /* 0x000ee80000300800 */
[----:B--2---:R-:W-:Y:S04]  /*23e60*/  STS.U8 [R9+UR55+0xed80], R35 ;  /* 0x00ed802309007988 */ /* 0x004fe80008000037 */
[----:B------:R-:W-:Y:S04]  /*23e70*/  STS.U8 [R9+UR55+0xf180], R28 ;  /* 0x00f1801c09007988 */ /* 0x000fe80008000037 */
[----:B------:R-:W-:Y:S04]  /*23e80*/  STS.U8 [R9+UR55+0xf580], R20 ;  /* 0x00f5801409007988 */ /* 0x000fe80008000037 */
[----:B------:R-:W-:Y:S04]  /*23e90*/  STS.U8 [R9+UR55+0xf980], R13 ;  /* 0x00f9800d09007988 */ /* 0x000fe80008000037 */
[----:B------:R0:W-:Y:S04]  /*23ea0*/  STS.U8 [R9+UR55+0xfd80], R14 ;  /* 0x00fd800e09007988 */ /* 0x0001e80008000037 */
[----:B0-----:R-:W2:Y:S04]  /*23eb0*/  LDL.LU R9, [R1+0xd8c] ;  /* 0x000d8c0001097983 */ /* 0x001ea80000300800 */
[----:B----4-:R0:W-:Y:S04]  /*23ec0*/  STS.U8 [R2+UR55+0x8200], R16 ;  /* 0x0082001002007988 */ /* 0x0101e80008000037 */
[----:B------:R1:W-:Y:S04]  /*23ed0*/  STS.U8 [R2+UR55+0x8600], R15 ;  /* 0x0086000f02007988 */ /* 0x0003e80008000037 */
[----:B0-----:R-:W4:Y:S04]  /*23ee0*/  LDL.LU R16, [R1+0xd88] ;  /* 0x000d880001107983 */ /* 0x001f280000300800 */
[----:B---3--:R0:W-:Y:S04]  /*23ef0*/  STS.U8 [R2+UR55+0x8a00], R6 ;  /* 0x008a000602007988 */ /* 0x0081e80008000037 */
[----:B-1----:R-:W3:Y:S04]  /*23f00*/  LDL.LU R15, [R1+0xd84] ;  /* 0x000d8400010f7983 */ /* 0x002ee80000300800 */
[----:B------:R1:W-:Y:S04]  /*23f10*/  STS.U8 [R2+UR55+0x8e00], R23 ;  /* 0x008e001702007988 */ /* 0x0003e80008000037 */
[----:B0-----:R-:W2:Y:S04]  /*23f20*/  LDL.LU R6, [R1+0xd80] ;  /* 0x000d800001067983 */ /* 0x001ea80000300800 */
[----:B------:R0:W-:Y:S04]  /*23f30*/  STS.U8 [R2+UR55+0x9200], R27 ;  /* 0x0092001b02007988 */ /* 0x0001e80008000037 */
[----:B------:R0:W-:Y:S04]  /*23f40*/  STS.U8 [R2+UR55+0x9600], R34 ;  /* 0x0096002202007988 */ /* 0x0001e80008000037 */
[----:B------:R-:W-:Y:S04]  /*23f50*/  STS.U8 [R2+UR55+0x9a00], R11 ;  /* 0x009a000b02007988 */ /* 0x000fe80008000037 */
[----:B------:R-:W-:Y:S04]  /*23f60*/  STS.U8 [R2+UR55+0x9e00], R10 ;  /* 0x009e000a02007988 */ /* 0x000fe80008000037 */
[----:B------:R-:W-:Y:S04]  /*23f70*/  STS.U8 [R2+UR55+0xa200], R24 ;  /* 0x00a2001802007988 */ /* 0x000fe80008000037 */
[----:B-1----:R-:W2:Y:S04]  /*23f80*/  LDL.LU R23, [R1+0x8] ;  /* 0x0000080001177983 */ /* 0x002ea80000300800 */
[----:B------:R-:W-:Y:S04]  /*23f90*/  STS.U8 [R2+UR55+0xa600], R30 ;  /* 0x00a6001e02007988 */ /* 0x000fe80008000037 */
[----:B0-----:R-:W3:Y:S04]  /*23fa0*/  LDL.LU R27, [R1+0xd7c] ;  /* 0x000d7c00011b7983 */ /* 0x001ee80000300800 */
[----:B------:R-:W-:Y:S04]  /*23fb0*/  STS.U8 [R2+UR55+0xaa00], R37 ;  /* 0x00aa002502007988 */ /* 0x000fe80008000037 */
[----:B------:R-:W3:Y:S04]  /*23fc0*/  LDL.LU R34, [R1+0xd78] ;  /* 0x000d780001227983 */ /* 0x000ee80000300800 */
        /* <DEDUP_REMOVED lines=11> */
[----:B------:R-:W4:Y:S04]  /*24080*/  LDL.LU R26, [R1+0x330] ;  /* 0x00033000011a7983 */ /* 0x000f280000300800 */
[----:B------:R-:W-:Y:S04]  /*24090*/  STS.U8 [R2+UR55+0xd200], R5 ;  /* 0x00d2000502007988 */ /* 0x000fe80008000037 */
[----:B------:R-:W-:Y:S04]  /*240a0*/  STS.U8 [R2+UR55+0xd600], R4 ;  /* 0x00d6000402007988 */ /* 0x000fe80008000037 */
[----:B------:R-:W-:Y:S04]  /*240b0*/  STS.U8 [R2+UR55+0xda00], R18 ;  /* 0x00da001202007988 */ /* 0x000fe80008000037 */
[----:B------:R-:W-:Y:S04]  /*240c0*/  STS.U8 [R2+UR55+0xde00], R19 ;  /* 0x00de001302007988 */ /* 0x000fe80008000037 */
[----:B------:R-:W-:Y:S04]  /*240d0*/  STS.U8 [R2+UR55+0xe200], R3 ;  /* 0x00e2000302007988 */ /* 0x000fe80008000037 */
[----:B------:R-:W4:Y:S04]  /*240e0*/  LDL.LU R10, [R1+0x30c] ;  /* 0x00030c00010a7983 */ /* 0x000f280000300800 */
[----:B------:R0:W-:Y:S04]  /*240f0*/  STS.U8 [R2+UR55+0xe600], R32 ;  /* 0x00e6002002007988 */ /* 0x0001e80008000037 */
[----:B------:R-:W4:Y:S04]  /*24100*/  LDL.LU R7, [R1+0x2e8] ;  /* 0x0002e80001077983 */ /* 0x000f280000300800 */
[----:B0-----:R-:W4:Y:S01]  /*24110*/  LDL.LU R32, [R1+0x2c4] ;  /* 0x0002c40001207983 */ /* 0x001f220000300800 */
[----:B------:R-:W0:Y:S03]  /*24120*/  S2R R18, SR_TID.X ;  /* 0x0000000000127919 */ /* 0x000e260000002100 */
[----:B------:R-:W4:Y:S04]  /*24130*/  LDL.LU R24, [R1+0x2a0] ;  /* 0x0002a00001187983 */ /* 0x000f280000300800 */
[----:B------:R-:W4:Y:S04]  /*24140*/  LDL.LU R30, [R1+0x278] ;  /* 0x00027800011e7983 */ /* 0x000f280000300800 */
[----:B------:R-:W4:Y:S04]  /*24150*/  LDL.LU R37, [R1+0x258] ;  /* 0x0002580001257983 */ /* 0x000f280000300800 */
[----:B------:R-:W4:Y:S04]  /*24160*/  LDL.LU R25, [R1+0x238] ;  /* 0x0002380001197983 */ /* 0x000f280000300800 */
[----:B------:R-:W4:Y:S04]  /*24170*/  LDL.LU R31, [R1+0x218] ;  /* 0x00021800011f7983 */ /* 0x000f280000300800 */
[----:B------:R-:W4:Y:S04]  /*24180*/  LDL.LU R33, [R1+0x1f8] ;  /* 0x0001f80001217983 */ /* 0x000f280000300800 */
[----:B------:R-:W4:Y:S01]  /*24190*/  LDL.LU R5, [R1+0x1d8] ;  /* 0x0001d80001057983 */ /* 0x000f220000300800 */
[----:B0-----:R-:W-:-:S03]  /*241a0*/  LOP3.LUT R18, R18, 0x7f, RZ, 0xc0, !PT ;  /* 0x0000007f12127812 */ /* 0x001fc600078ec0ff */
[----:B------:R-:W4:Y:S01]  /*241b0*/  LDL.LU R3, [R1+0x1b8] ;  /* 0x0001b80001037983 */ /* 0x000f220000300800 */
[----:B------:R-:W-:-:S03]  /*241c0*/  LOP3.LUT R0, R18, 0x50, RZ, 0x3c, !PT ;  /* 0x0000005012007812 */ /* 0x000fc600078e3cff */
[----:B------:R-:W4:Y:S04]  /*241d0*/  LDL.LU R11, [R1+0x198] ;  /* 0x00019800010b7983 */ /* 0x000f280000300800 */
[----:B--2---:R-:W-:Y:S04]  /*241e0*/  STS.U8 [R2+UR55+0xea00], R23 ;  /* 0x00ea001702007988 */ /* 0x004fe80008000037 */
[----:B---3--:R-:W-:Y:S04]  /*241f0*/  STS.U8 [R2+UR55+0xee00], R34 ;  /* 0x00ee002202007988 */ /* 0x008fe80008000037 */
[----:B------:R-:W-:Y:S04]  /*24200*/  STS.U8 [R2+UR55+0xf200], R27 ;  /* 0x00f2001b02007988 */ /* 0x000fe80008000037 */
[----:B------:R-:W-:Y:S04]  /*24210*/  STS.U8 [R2+UR55+0xf600], R6 ;  /* 0x00f6000602007988 */ /* 0x000fe80008000037 */
[----:B------:R-:W-:Y:S04]  /*24220*/  STS.U8 [R2+UR55+0xfa00], R15 ;  /* 0x00fa000f02007988 */ /* 0x000fe80008000037 */
[----:B----4-:R0:W-:Y:S04]  /*24230*/  STS.U8 [R2+UR55+0xfe00], R16 ;  /* 0x00fe001002007988 */ /* 0x0101e80008000037 */
[----:B0-----:R-:W2:Y:S04]  /*24240*/  LDL.LU R2, [R1+0x178] ;  /* 0x0001780001027983 */ /* 0x001ea80000300800 */
[----:B------:R-:W3:Y:S04]  /*24250*/  LDL.LU R8, [R1+0x158] ;  /* 0x0001580001087983 */ /* 0x000ee80000300800 */
[----:B------:R-:W4:Y:S04]  /*24260*/  LDL.LU R23, [R1+0x114] ;  /* 0x0001140001177983 */ /* 0x000f280000300800 */
[----:B------:R0:W-:Y:S04]  /*24270*/  STS.U8 [R0+UR55+0x8280], R21 ;  /* 0x0082801500007988 */ /* 0x0001e80008000037 */
[----:B------:R1:W-:Y:S04]  /*24280*/  STS.U8 [R0+UR55+0x8680], R17 ;  /* 0x0086801100007988 */ /* 0x0003e80008000037 */
[----:B------:R1:W-:Y:S04]  /*24290*/  STS.U8 [R0+UR55+0x8a80], R26 ;  /* 0x008a801a00007988 */ /* 0x0003e80008000037 */
[----:B0-----:R-:W4:Y:S04]  /*242a0*/  LDL.LU R21, [R1+0xf4] ;  /* 0x0000f40001157983 */ /* 0x001f280000300800 */
[----:B-1----:R-:W4:Y:S04]  /*242b0*/  LDL.LU R17, [R1+0xd4] ;  /* 0x0000d40001117983 */ /* 0x002f280000300800 */
[----:B------:R-:W4:Y:S04]  /*242c0*/  LDL.LU R26, [R1+0xb4] ;  /* 0x0000b400011a7983 */ /* 0x000f280000300800 */
[----:B------:R-:W4:Y:S04]  /*242d0*/  LDL.LU R6, [R1+0x98] ;  /* 0x0000980001067983 */ /* 0x000f280000300800 */
[----:B------:R-:W4:Y:S04]  /*242e0*/  LDL.LU R4, [R1+0x80] ;  /* 0x0000800001047983 */ /* 0x000f280000300800 */
[----:B------:R-:W4:Y:S04]  /*242f0*/  LDL.LU R19, [R1+0x68] ;  /* 0x0000680001137983 */ /* 0x000f280000300800 */
[----:B------:R-:W-:Y:S04]  /*24300*/  STS.U8 [R0+UR55+0x8e80], R10 ;  /* 0x008e800a00007988 */ /* 0x000fe80008000037 */
[----:B------:R-:W-:Y:S04]  /*24310*/  STS.U8 [R0+UR55+0x9280], R7 ;  /* 0x0092800700007988 */ /* 0x000fe80008000037 */
[----:B------:R0:W-:Y:S04]  /*24320*/  STS.U8 [R0+UR55+0x9680], R32 ;  /* 0x0096802000007988 */ /* 0x0001e80008000037 */
[----:B0-----:R-:W4:Y:S04]  /*24330*/  LDL.LU R32, [R1+0x44] ;  /* 0x0000440001207983 */ /* 0x001f280000300800 */
[----:B------:R0:W-:Y:S04]  /*24340*/  STS.U8 [R0+UR55+0x9a80], R24 ;  /* 0x009a801800007988 */ /* 0x0001e80008000037 */
[----:B------:R-:W4:Y:S04]  /*24350*/  LDL.LU R10, [R1+0x1c] ;  /* 0x00001c00010a7983 */ /* 0x000f280000300800 */
[----:B------:R1:W-:Y:S04]  /*24360*/  STS.U8 [R0+UR55+0x9e80], R30 ;  /* 0x009e801e00007988 */ /* 0x0003e80008000037 */
[----:B------:R-:W4:Y:S04]  /*24370*/  LDL.LU R7, [R1+0x4] ;  /* 0x0000040001077983 */ /* 0x000f280000300800 */
[----:B------:R1:W-:Y:S04]  /*24380*/  STS.U8 [R0+UR55+0xa280], R37 ;  /* 0x00a2802500007988 */ /* 0x0003e80008000037 */
[----:B0-----:R-:W4:Y:S04]  /*24390*/  LDL.LU R24, [R1+0xd74] ;  /* 0x000d740001187983 */ /* 0x001f280000300800 */
[----:B------:R0:W-:Y:S04]  /*243a0*/  STS.U8 [R0+UR55+0xa680], R25 ;  /* 0x00a6801900007988 */ /* 0x0001e80008000037 */
[----:B-1----:R-:W4:Y:S04]  /*243b0*/  LDL.LU R30, [R1+0xd70] ;  /* 0x000d7000011e7983 */ /* 0x002f280000300800 */
[----:B------:R1:W-:Y:S04]  /*243c0*/  STS.U8 [R0+UR55+0xaa80], R31 ;  /* 0x00aa801f00007988 */ /* 0x0003e80008000037 */
[----:B------:R-:W4:Y:S04]  /*243d0*/  LDL.LU R37, [R1+0xd6c] ;  /* 0x000d6c0001257983 */ /* 0x000f280000300800 */
[----:B------:R1:W-:Y:S04]  /*243e0*/  STS.U8 [R0+UR55+0xae80], R33 ;  /* 0x00ae802100007988 */ /* 0x0003e80008000037 */
[----:B------:R1:W-:Y:S04]  /*243f0*/  STS.U8 [R0+UR55+0xb280], R5 ;  /* 0x00b2800500007988 */ /* 0x0003e80008000037 */
[----:B0-----:R-:W4:Y:S04]  /*24400*/  LDL.LU R25, [R1+0x370] ;  /* 0x0003700001197983 */ /* 0x001f280000300800 */
[----:B------:R0:W-:Y:S04]  /*24410*/  STS.U8 [R0+UR55+0xb680], R3 ;  /* 0x00b6800300007988 */ /* 0x0001e80008000037 */
[----:B-1----:R-:W4:Y:S04]  /*24420*/  LDL.LU R31, [R1+0x350] ;  /* 0x00035000011f7983 */ /* 0x002f280000300800 */
[----:B------:R-:W4:Y:S04]  /*24430*/  LDL.LU R33, [R1+0x32c] ;  /* 0x00032c0001217983 */ /* 0x000f280000300800 */
[----:B------:R1:W-:Y:S04]  /*24440*/  STS.U8 [R0+UR55+0xba80], R11 ;  /* 0x00ba800b00007988 */ /* 0x0003e80008000037 */
[----:B------:R-:W4:Y:S04]  /*24450*/  LDL.LU R5, [R1+0x308] ;  /* 0x0003080001057983 */ /* 0x000f280000300800 */
[----:B0-----:R-:W4:Y:S04]  /*24460*/  LDL.LU R3, [R1+0x2e4] ;  /* 0x0002e40001037983 */ /* 0x001f280000300800 */
[----:B-1----:R-:W4:Y:S04]  /*24470*/  LDL.LU R11, [R1+0x2c0] ;  /* 0x0002c000010b7983 */ /* 0x002f280000300800 */
[----:B--2---:R0:W-:Y:S04]  /*24480*/  STS.U8 [R0+UR55+0xbe80], R2 ;  /* 0x00be800200007988 */ /* 0x0041e80008000037 */
[----:B---3--:R1:W-:Y:S04]  /*24490*/  STS.U8 [R0+UR55+0xc280], R8 ;  /* 0x00c2800800007988 */ /* 0x0083e80008000037 */
[----:B----4-:R2:W-:Y:S04]  /*244a0*/  STS.U8 [R0+UR55+0xc680], R23 ;  /* 0x00c6801700007988 */ /* 0x0105e80008000037 */
[----:B0-----:R-:W3:Y:S04]  /*244b0*/  LDL.LU R2, [R1+0x29c] ;  /* 0x00029c0001027983 */ /* 0x001ee80000300800 */
[----:B-1----:R-:W4:Y:S04]  /*244c0*/  LDL.LU R8, [R1+0xd68] ;  /* 0x000d680001087983 */ /* 0x002f280000300800 */
[----:B--2---:R-:W2:Y:S04]  /*244d0*/  LDL.LU R23, [R1+0xd64] ;  /* 0x000d640001177983 */ /* 0x004ea80000300800 */
[----:B------:R0:W-:Y:S04]  /*244e0*/  STS.U8 [R0+UR55+0xca80], R21 ;  /* 0x00ca801500007988 */ /* 0x0001e80008000037 */
[----:B------:R1:W-:Y:S04]  /*244f0*/  STS.U8 [R0+UR55+0xce80], R17 ;  /* 0x00ce801100007988 */ /* 0x0003e80008000037 */
[----:B------:R1:W-:Y:S04]  /*24500*/  STS.U8 [R0+UR55+0xd280], R26 ;  /* 0x00d2801a00007988 */ /* 0x0003e80008000037 */
[----:B0-----:R-:W2:Y:S04]  /*24510*/  LDL.LU R21, [R1+0xd60] ;  /* 0x000d600001157983 */ /* 0x001ea80000300800 */
[----:B------:R-:W-:Y:S04]  /*24520*/  STS.U8 [R0+UR55+0xd680], R6 ;  /* 0x00d6800600007988 */ /* 0x000fe80008000037 */
[----:B-1----:R-:W2:Y:S04]  /*24530*/  LDL.LU R17, [R1+0xd5c] ;  /* 0x000d5c0001117983 */ /* 0x002ea80000300800 */
[----:B------:R-:W-:Y:S04]  /*24540*/  STS.U8 [R0+UR55+0xda80], R4 ;  /* 0x00da800400007988 */ /* 0x000fe80008000037 */
[----:B------:R-:W2:Y:S04]  /*24550*/  LDL.LU R26, [R1+0xd58] ;  /* 0x000d5800011a7983 */ /* 0x000ea80000300800 */
[----:B------:R0:W-:Y:S04]  /*24560*/  STS.U8 [R0+UR55+0xde80], R19 ;  /* 0x00de801300007988 */ /* 0x0001e80008000037 */
[----:B0-----:R-:W2:Y:S04]  /*24570*/  LDL.LU R19, [R1+0x294] ;  /* 0x0002940001137983 */ /* 0x001ea80000300800 */
[----:B------:R-:W2:Y:S04]  /*24580*/  LDL.LU R6, [R1+0x39c] ;  /* 0x00039c0001067983 */ /* 0x000ea80000300800 */
[----:B------:R-:W2:Y:S04]  /*24590*/  LDL.LU R4, [R1+0x3ac] ;  /* 0x0003ac0001047983 */ /* 0x000ea80000300800 */
[----:B------:R0:W-:Y:S04]  /*245a0*/  STS.U8 [R0+UR55+0xe280], R32 ;  /* 0x00e2802000007988 */ /* 0x0001e80008000037 */
[----:B0-----:R-:W2:Y:S01]  /*245b0*/  LDL.LU R32, [R1+0xd54] ;  /* 0x000d540001207983 */ /* 0x001ea20000300800 */
[----:B------:R-:W-:-:S03]  /*245c0*/  LOP3.LUT R18, R18, 0x60, RZ, 0x3c, !PT ;  /* 0x0000006012127812 */ /* 0x000fc600078e3cff */
[----:B------:R-:W-:Y:S04]  /*245d0*/  STS.U8 [R0+UR55+0xe680], R10 ;  /* 0x00e6800a00007988 */ /* 0x000fe80008000037 */
[----:B------:R0:W-:Y:S04]  /*245e0*/  STS.U8 [R0+UR55+0xea80], R7 ;  /* 0x00ea800700007988 */ /* 0x0001e80008000037 */
[----:B0-----:R-:W3:Y:S04]  /*245f0*/  LDL.LU R7, [R1+0x398] ;  /* 0x0003980001077983 */ /* 0x001ee80000300800 */
[----:B------:R-:W3:Y:S04]  /*24600*/  LDL.LU R10, [R1+0x3a8] ;  /* 0x0003a800010a7983 */ /* 0x000ee80000300800 */
[----:B--2---:R-:W-:Y:S04]  /*24610*/  STS.U8 [R0+UR55+0xee80], R32 ;  /* 0x00ee802000007988 */ /* 0x004fe80008000037 */
        /* <DEDUP_REMOVED lines=8> */
[----:B--2---:R-:W2:Y:S04]  /*246a0*/  LDL.LU R31, [R1+0xd48] ;  /* 0x000d4800011f7983 */ /* 0x004ea80000300800 */
[----:B------:R0:W-:Y:S04]  /*246b0*/  STS.U8 [R18+UR55+0x8b00], R33 ;  /* 0x008b002112007988 */ /* 0x0001e80008000037 */
[----:B------:R1:W-:Y:S04]  /*246c0*/  STS.U8 [R18+UR55+0x8f00], R5 ;  /* 0x008f000512007988 */ /* 0x0003e80008000037 */
[----:B------:R3:W-:Y:S04]  /*246d0*/  STS.U8 [R18+UR55+0x9300], R3 ;  /* 0x0093000312007988 */ /* 0x0007e80008000037 */
[----:B0-----:R-:W2:Y:S04]  /*246e0*/  LDL.LU R33, [R1+0xd44] ;  /* 0x000d440001217983 */ /* 0x001ea80000300800 */
[----:B-1----:R-:W2:Y:S04]  /*246f0*/  LDL.LU R5, [R1+0xd40] ;  /* 0x000d400001057983 */ /* 0x002ea80000300800 */
[----:B---3--:R-:W3:Y:S01]  /*24700*/  LDL.LU R3, [R1+0xd3c] ;  /* 0x000d3c0001037983 */ /* 0x008ee20000300800 */
[----:B------:R-:W-:-:S04]  /*24710*/  IADD3 R6, P5, PT, R6, UR73, RZ ;  /* 0x0000004906067c10 */ /* 0x000fc8000ffbe0ff */
[----:B------:R-:W-:Y:S02]  /*24720*/  IADD3.X R7, PT, PT, R7, UR74, RZ, P5, !PT ;  /* 0x0000004a07077c10 */ /* 0x000fe4000affe4ff */
[----:B---3--:R-:W-:-:S06]  /*24730*/  PRMT R3, RZ, 0x7610, R3 ;  /* 0x00007610ff037816 */ /* 0x008fcc0000000003 */
[----:B------:R0:W3:Y:S01]  /*24740*/  @!P3 LDG.E.U8 R3, desc[UR4][R6.64] ;  /* 0x000000040603b981 */ /* 0x0000e2000c1e1100 */
[----:B------:R-:W-:-:S03]  /*24750*/  IADD3 R4, P4, PT, R4, UR73, RZ ;  /* 0x0000004904047c10 */ /* 0x000fc6000ff9e0ff */
[----:B------:R1:W-:Y:S01]  /*24760*/  STS.U8 [R18+UR55+0x9700], R11 ;  /* 0x0097000b12007988 */ /* 0x0003e20008000037 */
[----:B------:R-:W-:-:S03]  /*24770*/  IADD3.X R10, PT, PT, R10, UR74, RZ, P4, !PT ;  /* 0x0000004a0a0a7c10 */ /* 0x000fc6000a7fe4ff */
[----:B------:R0:W-:Y:S04]  /*24780*/  STL [R1+0x39c], R6 ;  /* 0x00039c0601007387 */ /* 0x0001e80000100800 */
[----:B------:R2:W-:Y:S04]  /*24790*/  STS.U8 [R18+UR55+0x9b00], R2 ;  /* 0x009b000212007988 */ /* 0x0005e80008000037 */
[----:B-1----:R-:W4:Y:S01]  /*247a0*/  LDL.LU R11, [R1+0x3cc] ;  /* 0x0003cc00010b7983 */ /* 0x002f220000300800 */
[----:B------:R-:W-:Y:S01]  /*247b0*/  PRMT R36, RZ, 0x7610, R36 ;  /* 0x00007610ff247816 */ /* 0x000fe20000000024 */
[----:B0-----:R-:W-:-:S02]  /*247c0*/  @!P3 IMAD.MOV.U32 R6, RZ, RZ, R4 ;  /* 0x000000ffff06b224 */ /* 0x001fc400078e0004 */
[----:B--2---:R-:W2:Y:S04]  /*247d0*/  LDL.LU R2, [R1+0x3dc] ;  /* 0x0003dc0001027983 */ /* 0x004ea80000300800 */
[----:B------:R-:W-:Y:S04]  /*247e0*/  STL [R1+0x3ac], R4 ;  /* 0x0003ac0401007387 */ /* 0x000fe80000100800 */
[----:B------:R0:W-:Y:S04]  /*247f0*/  STL [R1+0x398], R7 ;  /* 0x0003980701007387 */ /* 0x0001e80000100800 */
[----:B------:R1:W-:Y:S04]  /*24800*/  STS.U8 [R18+UR55+0x9f00], R19 ;  /* 0x009f001312007988 */ /* 0x0003e80008000037 */
[----:B------:R3:W-:Y:S01]  /*24810*/  STL [R1+0x3a8], R10 ;  /* 0x0003a80a01007387 */ /* 0x0007e20000100800 */
[----:B0-----:R-:W-:-:S03]  /*24820*/  @!P3 IMAD.MOV.U32 R7, RZ, RZ, R10 ;  /* 0x000000ffff07b224 */ /* 0x001fc600078e000a */
[----:B-1----:R-:W4:Y:S04]  /*24830*/  LDL.LU R18, [R1+0x3c8] ;  /* 0x0003c80001127983 */ /* 0x002f280000300800 */
[----:B------:R-:W4:Y:S04]  /*24840*/  LDL.LU R19, [R1+0x3d8] ;  /* 0x0003d80001137983 */ /* 0x000f280000300800 */
[----:B------:R-:W4:Y:S04]  /*24850*/  @!P3 LDG.E.U8 R36, desc[UR4][R6.64] ;  /* 0x000000040624b981 */ /* 0x000f28000c1e1100 */
[----:B---3--:R0:W-:Y:S04]  /*24860*/  STL [R1+0xcc8], R3 ;  /* 0x000cc80301007387 */ /* 0x0081e80000100800 */
[----:B------:R-:W3:Y:S04]  /*24870*/  LDL.LU R10, [R1+0x3ec] ;  /* 0x0003ec00010a7983 */ /* 0x000ee80000300800 */
[----:B0-----:R-:W3:Y:S04]  /*24880*/  LDL.LU R3, [R1+0x3fc] ;  /* 0x0003fc0001037983 */ /* 0x001ee80000300800 */
[----:B------:R-:W3:Y:S04]  /*24890*/  LDL.LU R4, [R1+0x40c] ;  /* 0x00040c0001047983 */ /* 0x000ee80000300800 */
[----:B------:R-:W3:Y:S04]  /*248a0*/  LDL.LU R6, [R1+0x3b8] ;  /* 0x0003b80001067983 */ /* 0x000ee80000300800 */
[----:B------:R-:W3:Y:S01]  /*248b0*/  LDL.LU R7, [R1+0x3bc] ;  /* 0x0003bc0001077983 */ /* 0x000ee20000300800 */
[----:B--2---:R-:W-:-:S02]  /*248c0*/  IADD3 R2, P4, PT, R2, UR73, RZ ;  /* 0x0000004902027c10 */ /* 0x004fc4000ff9e0ff */
[----:B----4-:R-:W-:Y:S02]  /*248d0*/  IADD3 R11, P5, PT, R11, UR73, RZ ;  /* 0x000000490b0b7c10 */ /* 0x010fe4000ffbe0ff */
[----:B------:R-:W-:Y:S01]  /*248e0*/  PRMT R35, RZ, 0x7610, R35 ;  /* 0x00007610ff237816 */ /* 0x000fe20000000023 */
[----:B------:R-:W-:Y:S01]  /*248f0*/  STL [R1+0xccc], R36 ;  /* 0x000ccc2401007387 */ /* 0x000fe20000100800 */
[----:B---3--:R-:W-:-:S04]  /*24900*/  IADD3 R7, P6, PT, R7, UR73, RZ ;  /* 0x0000004907077c10 */ /* 0x008fc8000ffde0ff */
[----:B------:R-:W-:Y:S01]  /*24910*/  IADD3.X R6, PT, PT, R6, UR74, RZ, P6, !PT ;  /* 0x0000004a06067c10 */ /* 0x000fe2000b7fe4ff */
[----:B------:R0:W-:Y:S04]  /*24920*/  STL [R1+0x3bc], R7 ;  /* 0x0003bc0701007387 */ /* 0x0001e80000100800 */
[----:B------:R-:W-:Y:S04]  /*24930*/  STL [R1+0x3dc], R2 ;  /* 0x0003dc0201007387 */ /* 0x000fe80000100800 */
[----:B------:R-:W-:Y:S01]  /*24940*/  STL [R1+0x3cc], R11 ;  /* 0x0003cc0b01007387 */ /* 0x000fe20000100800 */
[----:B0-----:R-:W-:-:S03]  /*24950*/  @!P3 LOP3.LUT R7, R7, R6, RZ, 0x3c, !PT ;  /* 0x000000060707b212 */ /* 0x001fc600078e3cff */
[----:B------:R0:W-:Y:S02]  /*24960*/  STL [R1+0x3b8], R6 ;  /* 0x0003b80601007387 */ /* 0x0001e40000100800 */
[----:B0-----:R-:W-:-:S04]  /*24970*/  @!P3 LOP3.LUT R6, R7, R6, RZ, 0x3c, !PT ;  /* 0x000000060706b212 */ /* 0x001fc800078e3cff */
[----:B------:R-:W-:-:S05]  /*24980*/  @!P3 LOP3.LUT R7, R7, R6, RZ, 0x3c, !PT ;  /* 0x000000060707b212 */ /* 0x000fca00078e3cff */
[----:B------:R0:W2:Y:S01]  /*24990*/  @!P3 LDG.E.U8 R35, desc[UR4][R6.64] ;  /* 0x000000040623b981 */ /* 0x0000a2000c1e1100 */
[----:B------:R-:W-:Y:S02]  /*249a0*/  IADD3.X R18, PT, PT, R18, UR74, RZ, P5, !PT ;  /* 0x0000004a12127c10 */ /* 0x000fe4000affe4ff */
[----:B------:R-:W-:-:S03]  /*249b0*/  IADD3.X R19, PT, PT, R19, UR74, RZ, P4, !PT ;  /* 0x0000004a13137c10 */ /* 0x000fc6000a7fe4ff */
[----:B------:R-:W-:Y:S01]  /*249c0*/  STL [R1+0x3c8], R18 ;  /* 0x0003c81201007387 */ /* 0x000fe20000100800 */
[----:B0-----:R-:W-:Y:S01]  /*249d0*/  @!P3 IMAD.MOV.U32 R6, RZ, RZ, R11 ;  /* 0x000000ffff06b224 */ /* 0x001fe200078e000b */
[----:B------:R-:W-:Y:S02]  /*249e0*/  PRMT R30, RZ, 0x7610, R30 ;  /* 0x00007610ff1e7816 */ /* 0x000fe4000000001e */
[----:B--2---:R0:W-:Y:S04]  /*249f0*/  STL [R1+0xcd0], R35 ;  /* 0x000cd02301007387 */ /* 0x0041e80000100800 */
[----:B------:R-:W-:Y:S04]  /*24a00*/  STL [R1+0x3d8], R19 ;  /* 0x0003d81301007387 */ /* 0x000fe80000100800 */
[----:B------:R-:W2:Y:S01]  /*24a10*/  LDL.LU R11, [R1+0x3e8] ;  /* 0x0003e800010b7983 */ /* 0x000ea20000300800 */
[----:B------:R-:W-:Y:S01]  /*24a20*/  @!P3 IMAD.MOV.U32 R7, RZ, RZ, R18 ;  /* 0x000000ffff07b224 */ /* 0x000fe200078e0012 */
[----:B------:R-:W-:-:S02]  /*24a30*/  PRMT R29, RZ, 0x7610, R29 ;  /* 0x00007610ff1d7816 */ /* 0x000fc4000000001d */
[----:B------:R-:W-:Y:S01]  /*24a40*/  IADD3 R10, P6, PT, R10, UR73, RZ ;  /* 0x000000490a0a7c10 */ /* 0x000fe2000ffde0ff */
[----:B0-----:R-:W3:Y:S04]  /*24a50*/  LDL.LU R35, [R1+0x3f8] ;  /* 0x0003f80001237983 */ /* 0x001ee80000300800 */
[----:B------:R0:W4:Y:S01]  /*24a60*/  @!P3 LDG.E.U8 R30, desc[UR4][R6.64] ;  /* 0x00000004061eb981 */ /* 0x000122000c1e1100 */
[----:B------:R-:W-:-:S03]  /*24a70*/  PRMT R23, RZ, 0x7610, R23 ;  /* 0x00007610ff177816 */ /* 0x000fc60000000017 */
[----:B------:R-:W3:Y:S01]  /*24a80*/  LDL.LU R18, [R1+0x408] ;  /* 0x0004080001127983 */ /* 0x000ee20000300800 */
[----:B0-----:R-:W-:Y:S02]  /*24a90*/  @!P3 IMAD.MOV.U32 R6, RZ, RZ, R2 ;  /* 0x000000ffff06b224 */ /* 0x001fe400078e0002 */
[----:B------:R-:W-:-:S05]  /*24aa0*/  @!P3 IMAD.MOV.U32 R7, RZ, RZ, R19 ;  /* 0x000000ffff07b224 */ /* 0x000fca00078e0013 */
[----:B------:R-:W3:Y:S01]  /*24ab0*/  @!P3 LDG.E.U8 R29, desc[UR4][R6.64] ;  /* 0x00000004061db981 */ /* 0x000ee2000c1e1100 */
[----:B--2---:R-:W-:-:S05]  /*24ac0*/  IADD3.X R11, PT, PT, R11, UR74, RZ, P6, !PT ;  /* 0x0000004a0b0b7c10 */ /* 0x004fca000b7fe4ff */
[----:B------:R-:W2:Y:S01]  /*24ad0*/  @!P3 LDG.E.U8 R23, desc[UR4][R10.64] ;  /* 0x000000040a17b981 */ /* 0x000ea2000c1e1100 */
[----:B------:R-:W-:Y:S02]  /*24ae0*/  IADD3 R3, P5, PT, R3, UR73, RZ ;  /* 0x0000004903037c10 */ /* 0x000fe4000ffbe0ff */
[----:B------:R-:W-:Y:S01]  /*24af0*/  IADD3 R4, P4, PT, R4, UR73, RZ ;  /* 0x0000004904047c10 */ /* 0x000fe2000ff9e0ff */
[----:B----4-:R0:W-:Y:S01]  /*24b00*/  STL [R1+0xcd4], R30 ;  /* 0x000cd41e01007387 */ /* 0x0101e20000100800 */
[----:B---3--:R-:W-:Y:S02]  /*24b10*/  IADD3.X R35, PT, PT, R35, UR74, RZ, P5, !PT ;  /* 0x0000004a23237c10 */ /* 0x008fe4000affe4ff */
[----:B------:R-:W-:Y:S01]  /*24b20*/  IADD3.X R18, PT, PT, R18, UR74, RZ, P4, !PT ;  /* 0x0000004a12127c10 */ /* 0x000fe2000a7fe4ff */
[----:B0-----:R-:W3:Y:S04]  /*24b30*/  LDL.LU R30, [R1+0x41c] ;  /* 0x00041c00011e7983 */ /* 0x001ee80000300800 */
[----:B------:R-:W4:Y:S04]  /*24b40*/  LDL.LU R19, [R1+0x42c] ;  /* 0x00042c0001137983 */ /* 0x000f280000300800 */
[----:B------:R-:W4:Y:S04]  /*24b50*/  LDL.LU R2, [R1+0x43c] ;  /* 0x00043c0001027983 */ /* 0x000f280000300800 */
[----:B------:R0:W-:Y:S04]  /*24b60*/  STL [R1+0xcd8], R29 ;  /* 0x000cd81d01007387 */ /* 0x0001e80000100800 */
[----:B------:R1:W-:Y:S04]  /*24b70*/  STL [R1+0x3ec], R10 ;  /* 0x0003ec0a01007387 */ /* 0x0003e80000100800 */
[----:B------:R-:W-:Y:S04]  /*24b80*/  STL [R1+0x40c], R4 ;  /* 0x00040c0401007387 */ /* 0x000fe80000100800 */
[----:B------:R-:W-:Y:S04]  /*24b90*/  STL [R1+0x3fc], R3 ;  /* 0x0003fc0301007387 */ /* 0x000fe80000100800 */
[----:B------:R0:W-:Y:S04]  /*24ba0*/  STL [R1+0x3e8], R11 ;  /* 0x0003e80b01007387 */ /* 0x0001e80000100800 */
[----:B------:R-:W-:Y:S04]  /*24bb0*/  STL [R1+0x3f8], R35 ;  /* 0x0003f82301007387 */ /* 0x000fe80000100800 */
[----:B--2---:R2:W-:Y:S04]  /*24bc0*/  STL [R1+0xcdc], R23 ;  /* 0x000cdc1701007387 */ /* 0x0045e80000100800 */
[----:B------:R2:W-:Y:S04]  /*24bd0*/  STL [R1+0x408], R18 ;  /* 0x0004081201007387 */ /* 0x0005e80000100800 */
[----:B0-----:R-:W4:Y:S01]  /*24be0*/  LDL.LU R29, [R1+0x418] ;  /* 0x00041800011d7983 */ /* 0x001f220000300800 */
[----:B------:R-:W-:Y:S01]  /*24bf0*/  PRMT R8, RZ, 0x7610, R8 ;  /* 0x00007610ff087816 */ /* 0x000fe20000000008 */
[----:B-1----:R-:W-:-:S02]  /*24c00*/  @!P3 IMAD.MOV.U32 R10, RZ, RZ, R3 ;  /* 0x000000ffff0ab224 */ /* 0x002fc400078e0003 */
[----:B------:R-:W-:Y:S01]  /*24c10*/  @!P3 IMAD.MOV.U32 R11, RZ, RZ, R35 ;  /* 0x000000ffff0bb224 */ /* 0x000fe200078e0023 */
[----:B------:R-:W-:Y:S01]  /*24c20*/  PRMT R6, RZ, 0x7610, R6 ;  /* 0x00007610ff067816 */ /* 0x000fe20000000006 */
[----:B--2---:R-:W2:Y:S01]  /*24c30*/  LDL.LU R23, [R1+0x428] ;  /* 0x0004280001177983 */ /* 0x004ea20000300800 */
[----:B---3--:R-:W-:-:S03]  /*24c40*/  IADD3 R30, P6, PT, R30, UR73, RZ ;  /* 0x000000491e1e7c10 */ /* 0x008fc6000ffde0ff */
[----:B------:R0:W3:Y:S01]  /*24c50*/  @!P3 LDG.E.U8 R8, desc[UR4][R10.64] ;  /* 0x000000040a08b981 */ /* 0x0000e2000c1e1100 */
[----:B------:R-:W-:-:S03]  /*24c60*/  PRMT R20, RZ, 0x7610, R20 ;  /* 0x00007610ff147816 */ /* 0x000fc60000000014 */
[----:B------:R-:W2:Y:S01]  /*24c70*/  LDL.LU R3, [R1+0x438] ;  /* 0x0004380001037983 */ /* 0x000ea20000300800 */
[----:B0-----:R-:W-:Y:S02]  /*24c80*/  @!P3 IMAD.MOV.U32 R10, RZ, RZ, R4 ;  /* 0x000000ffff0ab224 */ /* 0x001fe400078e0004 */
[----:B------:R-:W-:-:S05]  /*24c90*/  @!P3 IMAD.MOV.U32 R11, RZ, RZ, R18 ;  /* 0x000000ffff0bb224 */ /* 0x000fca00078e0012 */
[----:B------:R0:W2:Y:S02]  /*24ca0*/  @!P3 LDG.E.U8 R6, desc[UR4][R10.64] ;  /* 0x000000040a06b981 */ /* 0x0000a4000c1e1100 */
[----:B0-----:R-:W-:Y:S01]  /*24cb0*/  @!P3 IMAD.MOV.U32 R10, RZ, RZ, R30 ;  /* 0x000000ffff0ab224 */ /* 0x001fe200078e001e */
[----:B----4-:R-:W-:-:S05]  /*24cc0*/  IADD3.X R29, PT, PT, R29, UR74, RZ, P6, !PT ;  /* 0x0000004a1d1d7c10 */ /* 0x010fca000b7fe4ff */
[----:B------:R-:W-:-:S05]  /*24cd0*/  @!P3 IMAD.MOV.U32 R11, RZ, RZ, R29 ;  /* 0x000000ffff0bb224 */ /* 0x000fca00078e001d */
[----:B------:R0:W4:Y:S01]  /*24ce0*/  @!P3 LDG.E.U8 R20, desc[UR4][R10.64] ;  /* 0x000000040a14b981 */ /* 0x000122000c1e1100 */
[----:B------:R-:W-:Y:S02]  /*24cf0*/  IADD3 R19, P5, PT, R19, UR73, RZ ;  /* 0x0000004913137c10 */ /* 0x000fe4000ffbe0ff */
[----:B------:R-:W-:Y:S01]  /*24d00*/  IADD3 R2, P4, PT, R2, UR73, RZ ;  /* 0x0000004902027c10 */ /* 0x000fe2000ff9e0ff */
[----:B---3--:R1:W-:Y:S01]  /*24d10*/  STL [R1+0xce0], R8 ;  /* 0x000ce00801007387 */ /* 0x0083e20000100800 */
[----:B--2---:R-:W-:-:S03]  /*24d20*/  IADD3.X R23, PT, PT, R23, UR74, RZ, P5, !PT ;  /* 0x0000004a17177c10 */ /* 0x004fc6000affe4ff */
[----:B------:R-:W2:Y:S04]  /*24d30*/  LDL.LU R18, [R1+0x44c] ;  /* 0x00044c0001127983 */ /* 0x000ea80000300800 */
[----:B------:R-:W3:Y:S01]  /*24d40*/  LDL.LU R4, [R1+0x45c] ;  /* 0x00045c0001047983 */ /* 0x000ee20000300800 */
[----:B------:R-:W-:-:S03]  /*24d50*/  IADD3.X R3, PT, PT, R3, UR74, RZ, P4, !PT ;  /* 0x0000004a03037c10 */ /* 0x000fc6000a7fe4ff */
[----:B-1----:R-:W3:Y:S04]  /*24d60*/  LDL.LU R8, [R1+0x46c] ;  /* 0x00046c0001087983 */ /* 0x002ee80000300800 */
[----:B------:R-:W-:Y:S04]  /*24d70*/  STL [R1+0xce4], R6 ;  /* 0x000ce40601007387 */ /* 0x000fe80000100800 */
[----:B------:R-:W-:Y:S04]  /*24d80*/  STL [R1+0x41c], R30 ;  /* 0x00041c1e01007387 */ /* 0x000fe80000100800 */
[----:B------:R-:W-:Y:S04]  /*24d90*/  STL [R1+0x43c], R2 ;  /* 0x00043c0201007387 */ /* 0x000fe80000100800 */
[----:B------:R1:W-:Y:S01]  /*24da0*/  STL [R1+0x42c], R19 ;  /* 0x00042c1301007387 */ /* 0x0003e20000100800 */
[----:B0-----:R-:W-:-:S03]  /*24db0*/  @!P3 IMAD.MOV.U32 R10, RZ, RZ, R19 ;  /* 0x000000ffff0ab224 */ /* 0x001fc600078e0013 */
[----:B------:R-:W-:Y:S04]  /*24dc0*/  STL [R1+0x418], R29 ;  /* 0x0004181d01007387 */ /* 0x000fe80000100800 */
[----:B------:R0:W-:Y:S01]  /*24dd0*/  STL [R1+0x428], R23 ;  /* 0x0004281701007387 */ /* 0x0001e20000100800 */
[----:B------:R-:W-:Y:S01]  /*24de0*/  PRMT R16, RZ, 0x7610, R16 ;  /* 0x00007610ff107816 */ /* 0x000fe20000000010 */
[----:B------:R-:W-:Y:S01]  /*24df0*/  @!P3 IMAD.MOV.U32 R11, RZ, RZ, R23 ;  /* 0x000000ffff0bb224 */ /* 0x000fe200078e0017 */
[----:B------:R-:W-:-:S04]  /*24e00*/  PRMT R14, RZ, 0x7610, R14 ;  /* 0x00007610ff0e7816 */ /* 0x000fc8000000000e */
[----:B------:R0:W3:Y:S02]  /*24e10*/  @!P3 LDG.E.U8 R16, desc[UR4][R10.64] ;  /* 0x000000040a10b981 */ /* 0x0000e4000c1e1100 */
[----:B0-----:R-:W-:Y:S02]  /*24e20*/  @!P3 IMAD.MOV.U32 R10, RZ, RZ, R2 ;  /* 0x000000ffff0ab224 */ /* 0x001fe400078e0002 */
[----:B------:R-:W-:-:S05]  /*24e30*/  @!P3 IMAD.MOV.U32 R11, RZ, RZ, R3 ;  /* 0x000000ffff0bb224 */ /* 0x000fca00078e0003 */
[----:B------:R-:W3:Y:S04]  /*24e40*/  @!P3 LDG.E.U8 R14, desc[UR4][R10.64] ;  /* 0x000000040a0eb981 */ /* 0x000ee8000c1e1100 */
[----:B----4-:R0:W-:Y:S04]  /*24e50*/  STL [R1+0xce8], R20 ;  /* 0x000ce81401007387 */ /* 0x0101e80000100800 */
[----:B------:R4:W-:Y:S04]  /*24e60*/  STL [R1+0x438], R3 ;  /* 0x0004380301007387 */ /* 0x0009e80000100800 */
[----:B-1----:R-:W3:Y:S04]  /*24e70*/  LDL.LU R19, [R1+0x448] ;  /* 0x0004480001137983 */ /* 0x002ee80000300800 */
[----:B------:R-:W3:Y:S01]  /*24e80*/  LDL.LU R23, [R1+0x458] ;  /* 0x0004580001177983 */ /* 0x000ee20000300800 */
[----:B--2---:R-:W-:-:S02]  /*24e90*/  IADD3 R18, P6, PT, R18, UR73, RZ ;  /* 0x0000004912127c10 */ /* 0x004fc4000ffde0ff */
[----:B------:R-:W-:Y:S01]  /*24ea0*/  PRMT R12, RZ, 0x7610, R12 ;  /* 0x00007610ff0c7816 */ /* 0x000fe2000000000c */
[----:B0-----:R-:W2:Y:S01]  /*24eb0*/  LDL.LU R20, [R1+0x468] ;  /* 0x0004680001147983 */ /* 0x001ea20000300800 */
[----:B---3--:R-:W-:Y:S02]  /*24ec0*/  IADD3 R4, P5, PT, R4, UR73, RZ ;  /* 0x0000004904047c10 */ /* 0x008fe4000ffbe0ff */
[----:B------:R-:W-:Y:S01]  /*24ed0*/  IADD3 R8, P4, PT, R8, UR73, RZ ;  /* 0x0000004908087c10 */ /* 0x000fe2000ff9e0ff */
[----:B------:R-:W-:Y:S04]  /*24ee0*/  STL [R1+0xcec], R16 ;  /* 0x000cec1001007387 */ /* 0x000fe80000100800 */
[----:B----4-:R-:W3:Y:S04]  /*24ef0*/  LDL.LU R3, [R1+0x47c] ;  /* 0x00047c0001037983 */ /* 0x010ee80000300800 */
[----:B------:R-:W4:Y:S04]  /*24f00*/  LDL.LU R6, [R1+0x48c] ;  /* 0x00048c0001067983 */ /* 0x000f280000300800 */
[----:B------:R-:W4:Y:S04]  /*24f10*/  LDL.LU R2, [R1+0x394] ;  /* 0x0003940001027983 */ /* 0x000f280000300800 */
[----:B------:R0:W-:Y:S04]  /*24f20*/  STL [R1+0xcf0], R14 ;  /* 0x000cf00e01007387 */ /* 0x0001e80000100800 */
[----:B------:R1:W-:Y:S04]  /*24f30*/  STL [R1+0x44c], R18 ;  /* 0x00044c1201007387 */ /* 0x0003e80000100800 */
[----:B------:R-:W-:Y:S04]  /*24f40*/  STL [R1+0x46c], R8 ;  /* 0x00046c0801007387 */ /* 0x000fe80000100800 */
[----:B------:R-:W-:Y:S01]  /*24f50*/  STL [R1+0x45c], R4 ;  /* 0x00045c0401007387 */ /* 0x000fe20000100800 */
[----:B------:R-:W-:-:S05]  /*24f60*/  IADD3.X R19, PT, PT, R19, UR74, RZ, P6, !PT ;  /* 0x0000004a13137c10 */ /* 0x000fca000b7fe4ff */
[----:B------:R1:W4:Y:S01]  /*24f70*/  @!P3 LDG.E.U8 R12, desc[UR4][R18.64] ;  /* 0x00000004120cb981 */ /* 0x000322000c1e1100 */
[----:B------:R-:W-:-:S03]  /*24f80*/  IADD3.X R23, PT, PT, R23, UR74, RZ, P5, !PT ;  /* 0x0000004a17177c10 */ /* 0x000fc6000affe4ff */
[----:B------:R1:W-:Y:S04]  /*24f90*/  STL [R1+0x448], R19 ;  /* 0x0004481301007387 */ /* 0x0003e80000100800 */
[----:B------:R-:W-:Y:S04]  /*24fa0*/  STL [R1+0x458], R23 ;  /* 0x0004581701007387 */ /* 0x000fe80000100800 */
[----:B0-----:R-:W4:Y:S01]  /*24fb0*/  LDL.LU R14, [R1+0x478] ;  /* 0x00047800010e7983 */ /* 0x001f220000300800 */
[----:B--2---:R-:W-:-:S05]  /*24fc0*/  IADD3.X R20, PT, PT, R20, UR74, RZ, P4, !PT ;  /* 0x0000004a14147c10 */ /* 0x004fca000a7fe4ff */
[----:B------:R-:W-:Y:S01]  /*24fd0*/  STL [R1+0x468], R20 ;  /* 0x0004681401007387 */ /* 0x000fe20000100800 */
[----:B------:R-:W-:Y:S01]  /*24fe0*/  PRMT R10, RZ, 0x7610, R10 ;  /* 0x00007610ff0a7816 */ /* 0x000fe2000000000a */
[----:B-1----:R-:W-:Y:S02]  /*24ff0*/  @!P3 IMAD.MOV.U32 R18, RZ, RZ, R4 ;  /* 0x000000ffff12b224 */ /* 0x002fe400078e0004 */
[----:B------:R-:W-:Y:S01]  /*25000*/  @!P3 IMAD.MOV.U32 R19, RZ, RZ, R23 ;  /* 0x000000ffff13b224 */ /* 0x000fe200078e0017 */
[----:B------:R-:W-:-:S04]  /*25010*/  PRMT R9, RZ, 0x7610, R9 ;  /* 0x00007610ff097816 */ /* 0x000fc80000000009 */
[----:B------:R0:W2:Y:S01]  /*25020*/  @!P3 LDG.E.U8 R10, desc[UR4][R18.64] ;  /* 0x00000004120ab981 */ /* 0x0000a2000c1e1100 */
[----:B------:R-:W-:Y:S01]  /*25030*/  PRMT R7, RZ, 0x7610, R7 ;  /* 0x00007610ff077816 */ /* 0x000fe20000000007 */
[----:B0-----:R-:W-:Y:S01]  /*25040*/  @!P3 IMAD.MOV.U32 R18, RZ, RZ, R8 ;  /* 0x000000ffff12b224 */ /* 0x001fe200078e0008 */
[----:B---3--:R-:W-:Y:S01]  /*25050*/  IADD3 R3, P5, PT, R3, UR73, RZ ;  /* 0x0000004903037c10 */ /* 0x008fe2000ffbe0ff */
[----:B------:R-:W-:-:S05]  /*25060*/  @!P3 IMAD.MOV.U32 R19, RZ, RZ, R20 ;  /* 0x000000ffff13b224 */ /* 0x000fca00078e0014 */
[----:B------:R0:W3:Y:S02]  /*25070*/  @!P3 LDG.E.U8 R9, desc[UR4][R18.64] ;  /* 0x000000041209b981 */ /* 0x0000e4000c1e1100 */
[----:B0-----:R-:W-:Y:S02]  /*25080*/  @!P3 IMAD.MOV.U32 R18, RZ, RZ, R3 ;  /* 0x000000ffff12b224 */ /* 0x001fe400078e0003 */
[----:B----4-:R0:W-:Y:S04]  /*25090*/  STL [R1+0xcf4], R12 ;  /* 0x000cf40c01007387 */ /* 0x0101e80000100800 */
[----:B0-----:R-:W4:Y:S01]  /*250a0*/  LDL.LU R12, [R1+0x488] ;  /* 0x00048800010c7983 */ /* 0x001f220000300800 */
[----:B------:R-:W-:-:S03]  /*250b0*/  IADD3.X R14, PT, PT, R14, UR74, RZ, P5, !PT ;  /* 0x0000004a0e0e7c10 */ /* 0x000fc6000affe4ff */
[----:B------:R-:W4:Y:S02]  /*250c0*/  LDL.LU R4, [R1+0x390] ;  /* 0x0003900001047983 */ /* 0x000f240000300800 */
[----:B------:R-:W-:-:S05]  /*250d0*/  @!P3 IMAD.MOV.U32 R19, RZ, RZ, R14 ;  /* 0x000000ffff13b224 */ /* 0x000fca00078e000e */
[----:B------:R0:W4:Y:S01]  /*250e0*/  @!P3 LDG.E.U8 R7, desc[UR4][R18.64] ;  /* 0x000000041207b981 */ /* 0x000122000c1e1100 */
[----:B------:R-:W-:Y:S02]  /*250f0*/  IADD3 R6, P4, PT, R6, UR73, RZ ;  /* 0x0000004906067c10 */ /* 0x000fe4000ff9e0ff */
[----:B------:R-:W-:-:S03]  /*25100*/  PRMT R5, RZ, 0x7610, R5 ;  /* 0x00007610ff057816 */ /* 0x000fc60000000005 */
[----:B0-----:R-:W-:Y:S01]  /*25110*/  @!P3 IMAD.MOV.U32 R18, RZ, RZ, R6 ;  /* 0x000000ffff12b224 */ /* 0x001fe200078e0006 */
[----:B------:R-:W-:Y:S01]  /*25120*/  IADD3 R2, P6, PT, R2, UR73, RZ ;  /* 0x0000004902027c10 */ /* 0x000fe2000ffde0ff */
[----:B--2---:R-:W-:Y:S04]  /*25130*/  STL [R1+0xcf8], R10 ;  /* 0x000cf80a01007387 */ /* 0x004fe80000100800 */
[----:B------:R-:W2:Y:S01]  /*25140*/  LDL.LU R8, [R1+0x424] ;  /* 0x0004240001087983 */ /* 0x000ea20000300800 */
[----:B------:R-:W-:-:S03]  /*25150*/  PRMT R37, RZ, 0x7610, R37 ;  /* 0x00007610ff257816 */ /* 0x000fc60000000025 */
[----:B---3--:R-:W-:Y:S04]  /*25160*/  STL [R1+0xcfc], R9 ;  /* 0x000cfc0901007387 */ /* 0x008fe80000100800 */
[----:B------:R0:W-:Y:S04]  /*25170*/  STL [R1+0x47c], R3 ;  /* 0x00047c0301007387 */ /* 0x0001e80000100800 */
[----:B------:R-:W-:Y:S04]  /*25180*/  STL [R1+0x48c], R6 ;  /* 0x00048c0601007387 */ /* 0x000fe80000100800 */
[----:B------:R-:W-:Y:S04]  /*25190*/  STL [R1+0x394], R2 ;  /* 0x0003940201007387 */ /* 0x000fe80000100800 */
[----:B------:R1:W-:Y:S01]  /*251a0*/  STL [R1+0x478], R14 ;  /* 0x0004780e01007387 */ /* 0x0003e20000100800 */
[----:B----4-:R-:W-:-:S05]  /*251b0*/  IADD3.X R12, PT, PT, R12, UR74, RZ, P4, !PT ;  /* 0x0000004a0c0c7c10 */ /* 0x010fca000a7fe4ff */
[----:B------:R-:W-:-:S05]  /*251c0*/  @!P3 IMAD.MOV.U32 R19, RZ, RZ, R12 ;  /* 0x000000ffff13b224 */ /* 0x000fca00078e000c */
[----:B------:R3:W4:Y:S01]  /*251d0*/  @!P3 LDG.E.U8 R5, desc[UR4][R18.64] ;  /* 0x000000041205b981 */ /* 0x000722000c1e1100 */
[----:B------:R-:W-:-:S03]  /*251e0*/  IADD3.X R4, PT, PT, R4, UR74, RZ, P6, !PT ;  /* 0x0000004a04047c10 */ /* 0x000fc6000b7fe4ff */
[----:B------:R1:W-:Y:S04]  /*251f0*/  STL [R1+0x488], R12 ;  /* 0x0004880c01007387 */ /* 0x0003e80000100800 */
[----:B0-----:R-:W4:Y:S01]  /*25200*/  LDL.LU R3, [R1+0x414] ;  /* 0x0004140001037983 */ /* 0x001f220000300800 */
[----:B---3--:R-:W-:Y:S02]  /*25210*/  @!P2 IMAD.MOV.U32 R18, RZ, RZ, R2 ;  /* 0x000000ffff12a224 */ /* 0x008fe400078e0002 */
[----:B------:R-:W-:Y:S01]  /*25220*/  @!P2 IMAD.MOV.U32 R19, RZ, RZ, R4 ;  /* 0x000000ffff13a224 */ /* 0x000fe200078e0004 */
[----:B------:R-:W3:Y:S04]  /*25230*/  LDL.LU R10, [R1+0x3a4] ;  /* 0x0003a400010a7983 */ /* 0x000ee80000300800 */
[----:B------:R-:W-:Y:S04]  /*25240*/  STL [R1+0x390], R4 ;  /* 0x0003900401007387 */ /* 0x000fe80000100800 */
[----:B------:R0:W-:Y:S04]  /*25250*/  STL [R1+0xd00], R7 ;  /* 0x000d000701007387 */ /* 0x0001e80000100800 */
[----:B-1----:R-:W3:Y:S04]  /*25260*/  LDL.LU R14, [R1+0x410] ;  /* 0x00041000010e7983 */ /* 0x002ee80000300800 */
[----:B------:R-:W3:Y:S04]  /*25270*/  LDL.LU R12, [R1+0x3a0] ;  /* 0x0003a000010c7983 */ /* 0x000ee80000300800 */
[----:B------:R-:W3:Y:S01]  /*25280*/  @!P2 LDG.E.U8 R37, desc[UR4][R18.64] ;  /* 0x000000041225a981 */ /* 0x000ee2000c1e1100 */
[----:B--2---:R-:W-:-:S03]  /*25290*/  IADD3 R8, P3, PT, R8, UR73, RZ ;  /* 0x0000004908087c10 */ /* 0x004fc6000ff7e0ff */
[----:B----4-:R1:W-:Y:S04]  /*252a0*/  STL [R1+0xd04], R5 ;  /* 0x000d040501007387 */ /* 0x0103e80000100800 */
[----:B------:R-:W2:Y:S04]  /*252b0*/  LDL.LU R9, [R1+0x420] ;  /* 0x0004200001097983 */ /* 0x000ea80000300800 */
[----:B0-----:R-:W4:Y:S01]  /*252c0*/  LDL.LU R7, [R1+0x3b0] ;  /* 0x0003b00001077983 */ /* 0x001f220000300800 */
[----:B------:R-:W-:-:S03]  /*252d0*/  IADD3 R3, P4, PT, R3, UR73, RZ ;  /* 0x0000004903037c10 */ /* 0x000fc6000ff9e0ff */
[----:B------:R-:W4:Y:S01]  /*252e0*/  LDL.LU R6, [R1+0x3b4] ;  /* 0x0003b40001067983 */ /* 0x000f220000300800 */
[----:B---3--:R-:W-:-:S03]  /*252f0*/  IADD3 R10, P5, PT, R10, UR73, RZ ;  /* 0x000000490a0a7c10 */ /* 0x008fc6000ffbe0ff */
[----:B------:R-:W3:Y:S04]  /*25300*/  LDL.LU R4, [R1+0x434] ;  /* 0x0004340001047983 */ /* 0x000ee80000300800 */
[----:B------:R-:W3:Y:S01]  /*25310*/  LDL.LU R2, [R1+0x3c4] ;  /* 0x0003c40001027983 */ /* 0x000ee20000300800 */
[----:B------:R-:W-:Y:S02]  /*25320*/  IADD3.X R14, PT, PT, R14, UR74, RZ, P4, !PT ;  /* 0x0000004a0e0e7c10 */ /* 0x000fe4000a7fe4ff */
[----:B------:R-:W-:Y:S01]  /*25330*/  IADD3.X R12, PT, PT, R12, UR74, RZ, P5, !PT ;  /* 0x0000004a0c0c7c10 */ /* 0x000fe2000affe4ff */
[----:B------:R-:W-:Y:S04]  /*25340*/  STL [R1+0xd08], R37 ;  /* 0x000d082501007387 */ /* 0x000fe80000100800 */
[----:B------:R0:W-:Y:S04]  /*25350*/  STL [R1+0x414], R3 ;  /* 0x0004140301007387 */ /* 0x0001e80000100800 */
[----:B------:R-:W-:Y:S04]  /*25360*/  STL [R1+0x424], R8 ;  /* 0x0004240801007387 */ /* 0x000fe80000100800 */
[----:B------:R-:W-:Y:S04]  /*25370*/  STL [R1+0x3a4], R10 ;  /* 0x0003a40a01007387 */ /* 0x000fe80000100800 */
[----:B------:R-:W-:Y:S04]  /*25380*/  STL [R1+0x410], R14 ;  /* 0x0004100e01007387 */ /* 0x000fe80000100800 */
[----:B------:R-:W-:Y:S04]  /*25390*/  STL [R1+0x3a0], R12 ;  /* 0x0003a00c01007387 */ /* 0x000fe80000100800 */
[----:B-1----:R-:W3:Y:S01]  /*253a0*/  LDL.LU R5, [R1+0x430] ;  /* 0x0004300001057983 */ /* 0x002ee20000300800 */
[----:B------:R-:W-:Y:S01]  /*253b0*/  PRMT R17, RZ, 0x7610, R17 ;  /* 0x00007610ff117816 */ /* 0x000fe20000000011 */
[----:B------:R-:W-:-:S02]  /*253c0*/  @!P2 IMAD.MOV.U32 R18, RZ, RZ, R3 ;  /* 0x000000ffff12a224 */ /* 0x000fc400078e0003 */
[----:B------:R-:W-:Y:S01]  /*253d0*/  @!P2 IMAD.MOV.U32 R19, RZ, RZ, R14 ;  /* 0x000000ffff13a224 */ /* 0x000fe200078e000e */
[----:B------:R-:W-:Y:S01]  /*253e0*/  PRMT R34, RZ, 0x7610, R34 ;  /* 0x00007610ff227816 */ /* 0x000fe20000000022 */
[----:B0-----:R-:W3:Y:S04]  /*253f0*/  LDL.LU R3, [R1+0x3c0] ;  /* 0x0003c00001037983 */ /* 0x001ee80000300800 */
[----:B------:R0:W3:Y:S01]  /*25400*/  @!P2 LDG.E.U8 R17, desc[UR4][R18.64] ;  /* 0x000000041211a981 */ /* 0x0000e2000c1e1100 */
[----:B------:R-:W-:Y:S01]  /*25410*/  PRMT R15, RZ, 0x7610, R15 ;  /* 0x00007610ff0f7816 */ /* 0x000fe2000000000f */
[----:B0-----:R-:W-:Y:S02]  /*25420*/  @!P2 IMAD.MOV.U32 R18, RZ, RZ, R10 ;  /* 0x000000ffff12a224 */ /* 0x001fe400078e000a */
[----:B------:R-:W-:-:S05]  /*25430*/  @!P2 IMAD.MOV.U32 R19, RZ, RZ, R12 ;  /* 0x000000ffff13a224 */ /* 0x000fca00078e000c */
[----:B------:R0:W3:Y:S02]  /*25440*/  @!P2 LDG.E.U8 R34, desc[UR4][R18.64] ;  /* 0x000000041222a981 */ /* 0x0000e4000c1e1100 */
[----:B0-----:R-:W-:Y:S01]  /*25450*/  @!P2 IMAD.MOV.U32 R18, RZ, RZ, R8 ;  /* 0x000000ffff12a224 */ /* 0x001fe200078e0008 */
[----:B------:R-:W-:Y:S02]  /*25460*/  PRMT R28, RZ, 0x7610, R28 ;  /* 0x00007610ff1c7816 */ /* 0x000fe4000000001c */
[----:B------:R-:W-:Y:S02]  /*25470*/  PRMT R13, RZ, 0x7610, R13 ;  /* 0x00007610ff0d7816 */ /* 0x000fe4000000000d */
[----:B--2---:R-:W-:-:S05]  /*25480*/  IADD3.X R9, PT, PT, R9, UR74, RZ, P3, !PT ;  /* 0x0000004a09097c10 */ /* 0x004fca0009ffe4ff */
[----:B------:R-:W-:-:S05]  /*25490*/  @!P2 IMAD.MOV.U32 R19, RZ, RZ, R9 ;  /* 0x000000ffff13a224 */ /* 0x000fca00078e0009 */
[----:B------:R0:W2:Y:S01]  /*254a0*/  @!P2 LDG.E.U8 R15, desc[UR4][R18.64] ;  /* 0x00000004120fa981 */ /* 0x0000a2000c1e1100 */
[----:B----4-:R-:W-:Y:S02]  /*254b0*/  IADD3 R6, P5, PT, R6, UR73, RZ ;  /* 0x0000004906067c10 */ /* 0x010fe4000ffbe0ff */
[----:B---3--:R-:W-:Y:S02]  /*254c0*/  IADD3 R4, P3, PT, R4, UR73, RZ ;  /* 0x0000004904047c10 */ /* 0x008fe4000ff7e0ff */
[----:B------:R-:W-:Y:S01]  /*254d0*/  IADD3.X R7, PT, PT, R7, UR74, RZ, P5, !PT ;  /* 0x0000004a07077c10 */ /* 0x000fe2000affe4ff */
[----:B0-----:R-:W-:-:S04]  /*254e0*/  @!P2 IMAD.MOV.U32 R18, RZ, RZ, R6 ;  /* 0x000000ffff12a224 */ /* 0x001fc800078e0006 */
[----:B------:R-:W-:-:S05]  /*254f0*/  @!P2 IMAD.MOV.U32 R19, RZ, RZ, R7 ;  /* 0x000000ffff13a224 */ /* 0x000fca00078e0007 */
[----:B------:R0:W3:Y:S02]  /*25500*/  @!P2 LDG.E.U8 R28, desc[UR4][R18.64] ;  /* 0x00000004121ca981 */ /* 0x0000e4000c1e1100 */
[----:B0-----:R-:W-:Y:S01]  /*25510*/  @!P2 IMAD.MOV.U32 R18, RZ, RZ, R4 ;  /* 0x000000ffff12a224 */ /* 0x001fe200078e0004 */
[----:B------:R-:W-:-:S05]  /*25520*/  IADD3.X R5, PT, PT, R5, UR74, RZ, P3, !PT ;  /* 0x0000004a05057c10 */ /* 0x000fca0009ffe4ff */
[----:B------:R-:W-:-:S05]  /*25530*/  @!P2 IMAD.MOV.U32 R19, RZ, RZ, R5 ;  /* 0x000000ffff13a224 */ /* 0x000fca00078e0005 */
[----:B------:R-:W4:Y:S01]  /*25540*/  @!P2 LDG.E.U8 R13, desc[UR4][R18.64] ;  /* 0x00000004120da981 */ /* 0x000f22000c1e1100 */
[----:B------:R-:W-:-:S03]  /*25550*/  IADD3 R2, P4, PT, R2, UR73, RZ ;  /* 0x0000004902027c10 */ /* 0x000fc6000ff9e0ff */
[----:B------:R-:W-:Y:S04]  /*25560*/  STL [R1+0x420], R9 ;  /* 0x0004200901007387 */ /* 0x000fe80000100800 */
[----:B------:R-:W-:Y:S01]  /*25570*/  STL [R1+0xd0c], R17 ;  /* 0x000d0c1101007387 */ /* 0x000fe20000100800 */
[----:B------:R-:W-:-:S03]  /*25580*/  IADD3.X R3, PT, PT, R3, UR74, RZ, P4, !PT ;  /* 0x0000004a03037c10 */ /* 0x000fc6000a7fe4ff */
[----:B------:R-:W-:Y:S04]  /*25590*/  STL [R1+0xd10], R34 ;  /* 0x000d102201007387 */ /* 0x000fe80000100800 */
[----:B--2---:R0:W-:Y:S04]  /*255a0*/  STL [R1+0xd14], R15 ;  /* 0x000d140f01007387 */ /* 0x0041e80000100800 */
[----:B------:R1:W-:Y:S04]  /*255b0*/  STL [R1+0x3b4], R6 ;  /* 0x0003b40601007387 */ /* 0x0003e80000100800 */
[----:B------:R-:W-:Y:S04]  /*255c0*/  STL [R1+0x434], R4 ;  /* 0x0004340401007387 */ /* 0x000fe80000100800 */
[----:B------:R-:W-:Y:S04]  /*255d0*/  STL [R1+0x3c4], R2 ;  /* 0x0003c40201007387 */ /* 0x000fe80000100800 */
[----:B------:R2:W-:Y:S04]  /*255e0*/  STL [R1+0x3b0], R7 ;  /* 0x0003b00701007387 */ /* 0x0005e80000100800 */
[----:B------:R1:W-:Y:S04]  /*255f0*/  STL [R1+0x430], R5 ;  /* 0x0004300501007387 */ /* 0x0003e80000100800 */
[----:B0-----:R-:W2:Y:S04]  /*25600*/  LDL.LU R15, [R1+0x440] ;  /* 0x00044000010f7983 */ /* 0x001ea80000300800 */
[----:B------:R-:W2:Y:S04]  /*25610*/  LDL.LU R14, [R1+0x444] ;  /* 0x00044400010e7983 */ /* 0x000ea80000300800 */
[----:B------:R0:W-:Y:S04]  /*25620*/  STL [R1+0x3c0], R3 ;  /* 0x0003c00301007387 */ /* 0x0001e80000100800 */
[----:B------:R-:W2:Y:S04]  /*25630*/  LDL.LU R12, [R1+0x3d0] ;  /* 0x0003d000010c7983 */ /* 0x000ea80000300800 */
[----:B------:R-:W2:Y:S04]  /*25640*/  LDL.LU R10, [R1+0x3d4] ;  /* 0x0003d400010a7983 */ /* 0x000ea80000300800 */
[----:B------:R-:W2:Y:S04]  /*25650*/  LDL.LU R8, [R1+0x454] ;  /* 0x0004540001087983 */ /* 0x000ea80000300800 */
[----:B---3--:R-:W-:Y:S04]  /*25660*/  STL [R1+0xd18], R28 ;  /* 0x000d181c01007387 */ /* 0x008fe80000100800 */
[----:B------:R-:W3:Y:S04]  /*25670*/  LDL.LU R9, [R1+0x450] ;  /* 0x0004500001097983 */ /* 0x000ee80000300800 */
[----:B-1----:R-:W3:Y:S04]  /*25680*/  LDL.LU R6, [R1+0x3e4] ;  /* 0x0003e40001067983 */ /* 0x002ee80000300800 */
[----:B----4-:R-:W-:Y:S04]  /*25690*/  STL [R1+0xd1c], R13 ;  /* 0x000d1c0d01007387 */ /* 0x010fe80000100800 */
[----:B--2---:R-:W2:Y:S04]  /*256a0*/  LDL.LU R7, [R1+0x3e0] ;  /* 0x0003e00001077983 */ /* 0x004ea80000300800 */
[----:B------:R-:W4:Y:S04]  /*256b0*/  LDL.LU R5, [R1+0x460] ;  /* 0x0004600001057983 */ /* 0x000f280000300800 */
[----:B------:R-:W4:Y:S01]  /*256c0*/  LDL.LU R4, [R1+0x464] ;  /* 0x0004640001047983 */ /* 0x000f220000300800 */
[----:B------:R-:W-:Y:S01]  /*256d0*/  PRMT R24, RZ, 0x7610, R24 ;  /* 0x00007610ff187816 */ /* 0x000fe20000000018 */
[----:B------:R-:W-:-:S02]  /*256e0*/  @!P2 IMAD.MOV.U32 R18, RZ, RZ, R2 ;  /* 0x000000ffff12a224 */ /* 0x000fc400078e0002 */
[----:B------:R-:W-:Y:S01]  /*256f0*/  @!P2 IMAD.MOV.U32 R19, RZ, RZ, R3 ;  /* 0x000000ffff13a224 */ /* 0x000fe200078e0003 */
[----:B------:R-:W-:Y:S01]  /*25700*/  PRMT R11, RZ, 0x7610, R11 ;  /* 0x00007610ff0b7816 */ /* 0x000fe2000000000b */
[----:B0-----:R-:W4:Y:S04]  /*25710*/  LDL.LU R3, [R1+0x3f0] ;  /* 0x0003f00001037983 */ /* 0x001f280000300800 */
[----:B------:R0:W4:Y:S01]  /*25720*/  @!P2 LDG.E.U8 R24, desc[UR4][R18.64] ;  /* 0x000000041218a981 */ /* 0x000122000c1e1100 */
[----:B------:R-:W-:Y:S02]  /*25730*/  PRMT R22, RZ, 0x7610, R22 ;  /* 0x00007610ff167816 */ /* 0x000fe40000000016 */
[----:B------:R-:W-:Y:S01]  /*25740*/  PRMT R21, RZ, 0x7610, R21 ;  /* 0x00007610ff157816 */ /* 0x000fe20000000015 */
[----:B------:R-:W4:Y:S01]  /*25750*/  LDL.LU R2, [R1+0x3f4] ;  /* 0x0003f40001027983 */ /* 0x000f220000300800 */
[----:B------:R-:W-:-:S02]  /*25760*/  PRMT R25, RZ, 0x7610, R25 ;  /* 0x00007610ff197816 */ /* 0x000fc40000000019 */
[----:B------:R-:W-:Y:S02]  /*25770*/  PRMT R26, RZ, 0x7610, R26 ;  /* 0x00007610ff1a7816 */ /* 0x000fe4000000001a */
[----:B------:R-:W-:-:S04]  /*25780*/  IADD3 R14, P4, PT, R14, UR73, RZ ;  /* 0x000000490e0e7c10 */ /* 0x000fc8000ff9e0ff */
[----:B------:R-:W-:Y:S01]  /*25790*/  IADD3.X R15, PT, PT, R15, UR74, RZ, P4, !PT ;  /* 0x0000004a0f0f7c10 */ /* 0x000fe2000a7fe4ff */
[----:B0-----:R-:W-:-:S04]  /*257a0*/  @!P2 IMAD.MOV.U32 R18, RZ, RZ, R14 ;  /* 0x000000ffff12a224 */ /* 0x001fc800078e000e */
[----:B------:R-:W-:Y:S01]  /*257b0*/  @!P2 IMAD.MOV.U32 R19, RZ, RZ, R15 ;  /* 0x000000ffff13a224 */ /* 0x000fe200078e000f */
[----:B------:R-:W-:-:S04]  /*257c0*/  IADD3 R10, P5, PT, R10, UR73, RZ ;  /* 0x000000490a0a7c10 */ /* 0x000fc8000ffbe0ff */
[----:B------:R0:W4:Y:S01]  /*257d0*/  @!P2 LDG.E.U8 R11, desc[UR4][R18.64] ;  /* 0x00000004120ba981 */ /* 0x000122000c1e1100 */
[----:B------:R-:W-:Y:S02]  /*257e0*/  IADD3.X R12, PT, PT, R12, UR74, RZ, P5, !PT ;  /* 0x0000004a0c0c7c10 */ /* 0x000fe4000affe4ff */
[----:B------:R-:W-:Y:S01]  /*257f0*/  IADD3 R8, P3, PT, R8, UR73, RZ ;  /* 0x0000004908087c10 */ /* 0x000fe2000ff7e0ff */
[----:B0-----:R-:W-:-:S03]  /*25800*/  @!P2 IMAD.MOV.U32 R18, RZ, RZ, R10 ;  /* 0x000000ffff12a224 */ /* 0x001fc600078e000a */
[----:B---3--:R-:W-:Y:S01]  /*25810*/  IADD3.X R9, PT, PT, R9, UR74, RZ, P3, !PT ;  /* 0x0000004a09097c10 */ /* 0x008fe20009ffe4ff */
[----:B------:R-:W-:Y:S01]  /*25820*/  @!P2 IMAD.MOV.U32 R19, RZ, RZ, R12 ;  /* 0x000000ffff13a224 */ /* 0x000fe200078e000c */
[----:B------:R-:W-:-:S04]  /*25830*/  IADD3 R6, P5, PT, R6, UR73, RZ ;  /* 0x0000004906067c10 */ /* 0x000fc8000ffbe0ff */
[----:B------:R0:W3:Y:S01]  /*25840*/  @!P2 LDG.E.U8 R22, desc[UR4][R18.64] ;  /* 0x000000041216a981 */ /* 0x0000e2000c1e1100 */
[----:B--2---:R-:W-:Y:S01]  /*25850*/  IADD3.X R7, PT, PT, R7, UR74, RZ, P5, !PT ;  /* 0x0000004a07077c10 */ /* 0x004fe2000affe4ff */
[----:B0-----:R-:W-:Y:S02]  /*25860*/  @!P2 IMAD.MOV.U32 R18, RZ, RZ, R8 ;  /* 0x000000ffff12a224 */ /* 0x001fe400078e0008 */
[----:B------:R-:W-:Y:S01]  /*25870*/  @!P2 IMAD.MOV.U32 R19, RZ, RZ, R9 ;  /* 0x000000ffff13a224 */ /* 0x000fe200078e0009 */
[----:B----4-:R-:W-:-:S04]  /*25880*/  IADD3 R4, P3, PT, R4, UR73, RZ ;  /* 0x0000004904047c10 */ /* 0x010fc8000ff7e0ff */
[----:B------:R0:W2:Y:S01]  /*25890*/  @!P2 LDG.E.U8 R21, desc[UR4][R18.64] ;  /* 0x000000041215a981 */ /* 0x0000a2000c1e1100 */
[----:B------:R-:W-:Y:S01]  /*258a0*/  IADD3.X R5, PT, PT, R5, UR74, RZ, P3, !PT ;  /* 0x0000004a05057c10 */ /* 0x000fe20009ffe4ff */
[----:B0-----:R-:W-:Y:S02]  /*258b0*/  @!P2 IMAD.MOV.U32 R18, RZ, RZ, R6 ;  /* 0x000000ffff12a224 */ /* 0x001fe400078e0006 */
[----:B------:R-:W-:-:S05]  /*258c0*/  @!P2 IMAD.MOV.U32 R19, RZ, RZ, R7 ;  /* 0x000000ffff13a224 */ /* 0x000fca00078e0007 */
[----:B------:R0:W4:Y:S02]  /*258d0*/  @!P2 LDG.E.U8 R25, desc[UR4][R18.64] ;  /* 0x000000041219a981 */ /* 0x000124000c1e1100 */
[----:B0-----:R-:W-:Y:S02]  /*258e0*/  @!P2 IMAD.MOV.U32 R18, RZ, RZ, R4 ;  /* 0x000000ffff12a224 */ /* 0x001fe400078e0004 */
[----:B------:R-:W-:-:S05]  /*258f0*/  @!P2 IMAD.MOV.U32 R19, RZ, RZ, R5 ;  /* 0x000000ffff13a224 */ /* 0x000fca00078e0005 */
[----:B------:R0:W4:Y:S04]  /*25900*/  @!P2 LDG.E.U8 R26, desc[UR4][R18.64] ;  /* 0x00000004121aa981 */ /* 0x000128000c1e1100 */
[----:B------:R-:W-:Y:S04]  /*25910*/  STL [R1+0xd20], R24 ;  /* 0x000d201801007387 */ /* 0x000fe80000100800 */
[----:B------:R-:W-:Y:S04]  /*25920*/  STL [R1+0x444], R14 ;  /* 0x0004440e01007387 */ /* 0x000fe80000100800 */
[----:B------:R-:W-:Y:S04]  /*25930*/  STL [R1+0x454], R8 ;  /* 0x0004540801007387 */ /* 0x000fe80000100800 */
[----:B------:R-:W-:Y:S01]  /*25940*/  STL [R1+0x3d4], R10 ;  /* 0x0003d40a01007387 */ /* 0x000fe20000100800 */
[----:B------:R-:W-:-:S03]  /*25950*/  IADD3 R2, P4, PT, R2, UR73, RZ ;  /* 0x0000004902027c10 */ /* 0x000fc6000ff9e0ff */
[----:B------:R-:W-:Y:S04]  /*25960*/  STL [R1+0x440], R15 ;  /* 0x0004400f01007387 */ /* 0x000fe80000100800 */
[----:B------:R-:W-:Y:S01]  /*25970*/  STL [R1+0x3d0], R12 ;  /* 0x0003d00c01007387 */ /* 0x000fe20000100800 */
[----:B------:R-:W-:Y:S01]  /*25980*/  IADD3.X R3, PT, PT, R3, UR74, RZ, P4, !PT ;  /* 0x0000004a03037c10 */ /* 0x000fe2000a7fe4ff */
[----:B0-----:R-:W-:Y:S01]  /*25990*/  @!P2 IMAD.MOV.U32 R18, RZ, RZ, R2 ;  /* 0x000000ffff12a224 */ /* 0x001fe200078e0002 */
[----:B------:R-:W-:-:S03]  /*259a0*/  PRMT R27, RZ, 0x7610, R27 ;  /* 0x00007610ff1b7816 */ /* 0x000fc6000000001b */
[----:B------:R-:W-:-:S05]  /*259b0*/  @!P2 IMAD.MOV.U32 R19, RZ, RZ, R3 ;  /* 0x000000ffff13a224 */ /* 0x000fca00078e0003 */
[----:B------:R-:W4:Y:S04]  /*259c0*/  @!P2 LDG.E.U8 R27, desc[UR4][R18.64] ;  /* 0x00000004121ba981 */ /* 0x000f28000c1e1100 */
[----:B------:R-:W-:Y:S04]  /*259d0*/  STL [R1+0xd24], R11 ;  /* 0x000d240b01007387 */ /* 0x000fe80000100800 */
[----:B------:R-:W-:Y:S04]  /*259e0*/  STL [R1+0x450], R9 ;  /* 0x0004500901007387 */ /* 0x000fe80000100800 */
[----:B---3--:R-:W-:Y:S04]  /*259f0*/  STL [R1+0xd28], R22 ;  /* 0x000d281601007387 */ /* 0x008fe80000100800 */
[----:B--2---:R-:W-:Y:S04]  /*25a00*/  STL [R1+0xd2c], R21 ;  /* 0x000d2c1501007387 */ /* 0x004fe80000100800 */
[----:B------:R-:W-:Y:S04]  /*25a10*/  STL [R1+0x3e4], R6 ;  /* 0x0003e40601007387 */ /* 0x000fe80000100800 */
[----:B------:R-:W-:Y:S04]  /*25a20*/  STL [R1+0x464], R4 ;  /* 0x0004640401007387 */ /* 0x000fe80000100800 */
[----:B------:R-:W-:Y:S04]  /*25a30*/  STL [R1+0x3f4], R2 ;  /* 0x0003f40201007387 */ /* 0x000fe80000100800 */
[----:B------:R-:W-:Y:S04]  /*25a40*/  STL [R1+0x3e0], R7 ;  /* 0x0003e00701007387 */ /* 0x000fe80000100800 */
[----:B------:R-:W-:Y:S04]  /*25a50*/  STL [R1+0x460], R5 ;  /* 0x0004600501007387 */ /* 0x000fe80000100800 */
[----:B----4-:R-:W-:Y:S04]  /*25a60*/  STL [R1+0xd30], R25 ;  /* 0x000d301901007387 */ /* 0x010fe80000100800 */
[----:B------:R0:W-:Y:S04]  /*25a70*/  STL [R1+0x3f0], R3 ;  /* 0x0003f00301007387 */ /* 0x0001e80000100800 */
[----:B------:R-:W-:Y:S04]  /*25a80*/  STL [R1+0xd34], R26 ;  /* 0x000d341a01007387 */ /* 0x000fe80000100800 */
[----:B0-----:R-:W2:Y:S04]  /*25a90*/  LDL.LU R3, [R1+0x470] ;  /* 0x0004700001037983 */ /* 0x001ea80000300800 */
[----:B------:R-:W3:Y:S04]  /*25aa0*/  LDL.LU R2, [R1+0x474] ;  /* 0x0004740001027983 */ /* 0x000ee80000300800 */
        /* <DEDUP_REMOVED lines=25> */
[----:B------:R-:W-:Y:S01]  /*25c40*/  STL [R1+0xd38], R27 ;  /* 0x000d381b01007387 */ /* 0x000fe20000100800 */
[----:B---3--:R-:W-:-:S04]  /*25c50*/  IADD3 R2, P4, PT, R2, UR73, RZ ;  /* 0x0000004902027c10 */ /* 0x008fc8000ff9e0ff */
[----:B--2---:R-:W-:Y:S02]  /*25c60*/  IADD3.X R3, PT, PT, R3, UR74, RZ, P4, !PT ;  /* 0x0000004a03037c10 */ /* 0x004fe4000a7fe4ff */
[----:B----4-:R-:W-:Y:S01]  /*25c70*/  IADD3 R22, P5, PT, R22, UR73, RZ ;  /* 0x0000004916167c10 */ /* 0x010fe2000ffbe0ff */
[----:B------:R-:W-:Y:S03]  /*25c80*/  STL [R1+0x474], R2 ;  /* 0x0004740201007387 */ /* 0x000fe60000100800 */
[----:B------:R-:W-:Y:S02]  /*25c90*/  IADD3.X R24, PT, PT, R24, UR74, RZ, P5, !PT ;  /* 0x0000004a18187c10 */ /* 0x000fe4000affe4ff */
[----:B------:R-:W-:Y:S01]  /*25ca0*/  IADD3 R11, P3, PT, R11, UR73, RZ ;  /* 0x000000490b0b7c10 */ /* 0x000fe2000ff7e0ff */
[----:B------:R-:W-:-:S03]  /*25cb0*/  @!P2 IMAD.MOV.U32 R19, RZ, RZ, R3 ;  /* 0x000000ffff13a224 */ /* 0x000fc600078e0003 */
[----:B------:R-:W-:Y:S01]  /*25cc0*/  IADD3.X R21, PT, PT, R21, UR74, RZ, P3, !PT ;  /* 0x0000004a15157c10 */ /* 0x000fe20009ffe4ff */
[----:B------:R-:W-:Y:S01]  /*25cd0*/  STL [R1+0x484], R11 ;  /* 0x0004840b01007387 */ /* 0x000fe20000100800 */
[----:B------:R-:W-:-:S03]  /*25ce0*/  @!P2 IMAD.MOV.U32 R18, RZ, RZ, R2 ;  /* 0x000000ffff12a224 */ /* 0x000fc600078e0002 */
[----:B------:R-:W-:Y:S04]  /*25cf0*/  STL [R1+0x404], R22 ;  /* 0x0004041601007387 */ /* 0x000fe80000100800 */
[----:B------:R0:W-:Y:S04]  /*25d00*/  STL [R1+0x470], R3 ;  /* 0x0004700301007387 */ /* 0x0001e80000100800 */
[----:B------:R-:W-:Y:S04]  /*25d10*/  STL [R1+0x400], R24 ;  /* 0x0004001801007387 */ /* 0x000fe80000100800 */
[----:B0-----:R-:W2:Y:S04]  /*25d20*/  LDL.LU R3, [R1+0x5c] ;  /* 0x00005c0001037983 */ /* 0x001ea80000300800 */
[----:B------:R-:W3:Y:S04]  /*25d30*/  LDL.LU R2, [R1+0x40] ;  /* 0x0000400001027983 */ /* 0x000ee80000300800 */
[----:B------:R0:W-:Y:S04]  /*25d40*/  STL [R1+0x480], R21 ;  /* 0x0004801501007387 */ /* 0x0001e80000100800 */
[----:B------:R-:W4:Y:S01]  /*25d50*/  LDL.LU R4, [R1+0x2c] ;  /* 0x00002c0001047983 */ /* 0x000f220000300800 */
[----:B------:R-:W-:-:S02]  /*25d60*/  PRMT R31, RZ, 0x7610, R31 ;  /* 0x00007610ff1f7816 */ /* 0x000fc4000000001f */
[----:B------:R-:W-:Y:S01]  /*25d70*/  PRMT R32, RZ, 0x7610, R32 ;  /* 0x00007610ff207816 */ /* 0x000fe20000000020 */
[----:B------:R-:W4:Y:S04]  /*25d80*/  LDL.LU R27, [R1+0xc9c] ;  /* 0x000c9c00011b7983 */ /* 0x000f280000300800 */
[----:B------:R1:W4:Y:S01]  /*25d90*/  @!P2 LDG.E.U8 R31, desc[UR4][R18.64] ;  /* 0x00000004121fa981 */ /* 0x000322000c1e1100 */
[----:B------:R-:W-:-:S03]  /*25da0*/  PRMT R33, RZ, 0x7610, R33 ;  /* 0x00007610ff217816 */ /* 0x000fc60000000021 */
[----:B------:R-:W4:Y:S04]  /*25db0*/  LDL.LU R26, [R1+0xc98] ;  /* 0x000c9800011a7983 */ /* 0x000f280000300800 */
[----:B------:R-:W4:Y:S01]  /*25dc0*/  LDL.LU R25, [R1+0xc90] ;  /* 0x000c900001197983 */ /* 0x000f220000300800 */
[----:B-1----:R-:W-:Y:S02]  /*25dd0*/  @!P2 IMAD.MOV.U32 R18, RZ, RZ, R22 ;  /* 0x000000ffff12a224 */ /* 0x002fe400078e0016 */
[----:B------:R-:W-:-:S05]  /*25de0*/  @!P2 IMAD.MOV.U32 R19, RZ, RZ, R24 ;  /* 0x000000ffff13a224 */ /* 0x000fca00078e0018 */
[----:B------:R1:W4:Y:S02]  /*25df0*/  @!P2 LDG.E.U8 R32, desc[UR4][R18.64] ;  /* 0x000000041220a981 */ /* 0x000324000c1e1100 */
[----:B-1----:R-:W-:Y:S02]  /*25e00*/  @!P2 IMAD.MOV.U32 R18, RZ, RZ, R11 ;  /* 0x000000ffff12a224 */ /* 0x002fe400078e000b */
[----:B------:R-:W-:Y:S02]  /*25e10*/  @!P2 IMAD.MOV.U32 R19, RZ, RZ, R21 ;  /* 0x000000ffff13a224 */ /* 0x000fe400078e0015 */
[----:B0-----:R-:W4:Y:S04]  /*25e20*/  LDL.LU R21, [R1+0xc50] ;  /* 0x000c500001157983 */ /* 0x001f280000300800 */
[----:B------:R0:W4:Y:S04]  /*25e30*/  @!P2 LDG.E.U8 R33, desc[UR4][R18.64] ;  /* 0x000000041221a981 */ /* 0x000128000c1e1100 */
[----:B------:R-:W4:Y:S04]  /*25e40*/  LDL.LU R22, [R1+0xc08] ;  /* 0x000c080001167983 */ /* 0x000f280000300800 */
[----:B------:R-:W4:Y:S01]  /*25e50*/  LDL.LU R11, [R1+0x38c] ;  /* 0x00038c00010b7983 */ /* 0x000f220000300800 */
[----:B0-----:R-:W-:-:S03]  /*25e60*/  LOP3.LUT R19, R0, 0x60, RZ, 0x3c, !PT ;  /* 0x0000006000137812 */ /* 0x001fc600078e3cff */
[----:B------:R-:W4:Y:S04]  /*25e70*/  LDL.LU R24, [R1+0x384] ;  /* 0x0003840001187983 */ /* 0x000f280000300800 */
[----:B------:R0:W-:Y:S04]  /*25e80*/  STS.U8 [R19+UR55+0xa300], R13 ;  /* 0x00a3000d13007988 */ /* 0x0001e80008000037 */
[----:B------:R1:W-:Y:S04]  /*25e90*/  STS.U8 [R19+UR55+0xa700], R28 ;  /* 0x00a7001c13007988 */ /* 0x0003e80008000037 */
[----:B------:R1:W-:Y:S04]  /*25ea0*/  STS.U8 [R19+UR55+0xab00], R15 ;  /* 0x00ab000f13007988 */ /* 0x0003e80008000037 */
[----:B0-----:R-:W4:Y:S04]  /*25eb0*/  LDL.LU R13, [R1+0x364] ;  /* 0x00036400010d7983 */ /* 0x001f280000300800 */
[----:B-1----:R-:W4:Y:S04]  /*25ec0*/  LDL.LU R28, [R1+0x33c] ;  /* 0x00033c00011c7983 */ /* 0x002f280000300800 */
[----:B------:R0:W-:Y:S04]  /*25ed0*/  STS.U8 [R19+UR55+0xaf00], R34 ;  /* 0x00af002213007988 */ /* 0x0001e80008000037 */
[----:B------:R-:W4:Y:S04]  /*25ee0*/  LDL.LU R15, [R1+0x31c] ;  /* 0x00031c00010f7983 */ /* 0x000f280000300800 */
[----:B------:R1:W-:Y:S04]  /*25ef0*/  STS.U8 [R19+UR55+0xb300], R17 ;  /* 0x00b3001113007988 */ /* 0x0003e80008000037 */
[----:B0-----:R-:W4:Y:S04]  /*25f00*/  LDL.LU R34, [R1+0x2f8] ;  /* 0x0002f80001227983 */ /* 0x001f280000300800 */
[----:B------:R0:W-:Y:S04]  /*25f10*/  STS.U8 [R19+UR55+0xb700], R37 ;  /* 0x00b7002513007988 */ /* 0x0001e80008000037 */
[----:B-1----:R-:W4:Y:S04]  /*25f20*/  LDL.LU R17, [R1+0x2d0] ;  /* 0x0002d00001117983 */ /* 0x002f280000300800 */
        /* <DEDUP_REMOVED lines=30> */
[----:B-1----:R-:W4:Y:S04]  /*26110*/  LDL.LU R36, [R1+0xc4] ;  /* 0x0000c40001247983 */ /* 0x002f280000300800 */
[----:B--2---:R0:W-:Y:S04]  /*26120*/  STS.U8 [R19+UR55+0xf700], R3 ;  /* 0x00f7000313007988 */ /* 0x0041e80008000037 */
[----:B---3--:R1:W-:Y:S04]  /*26130*/  STS.U8 [R19+UR55+0xfb00], R2 ;  /* 0x00fb000213007988 */ /* 0x0083e80008000037 */
[----:B0-----:R-:W2:Y:S04]  /*26140*/  LDL.LU R3, [R1+0x64] ;  /* 0x0000640001037983 */ /* 0x001ea80000300800 */
[----:B----4-:R0:W-:Y:S04]  /*26150*/  STS.U8 [R19+UR55+0xff00], R4 ;  /* 0x00ff000413007988 */ /* 0x0101e80008000037 */
[----:B-1----:R-:W3:Y:S04]  /*26160*/  LDL.LU R2, [R1+0x48] ;  /* 0x0000480001027983 */ /* 0x002ee80000300800 */
[----:B0-----:R-:W4:Y:S01]  /*26170*/  LDL.LU R4, [R1+0x3c] ;  /* 0x00003c0001047983 */ /* 0x001f220000300800 */
[----:B------:R-:W-:-:S05]  /*26180*/  LOP3.LUT R18, R0, 0x70, RZ, 0x3c, !PT ;  /* 0x0000007000127812 */ /* 0x000fca00078e3cff */
[----:B------:R0:W-:Y:S04]  /*26190*/  STS.U8 [R18+UR55+0x8380], R27 ;  /* 0x0083801b12007988 */ /* 0x0001e80008000037 */
[----:B------:R1:W-:Y:S04]  /*261a0*/  STS.U8 [R18+UR55+0x8780], R26 ;  /* 0x0087801a12007988 */ /* 0x0003e80008000037 */
[----:B------:R1:W-:Y:S04]  /*261b0*/  STS.U8 [R18+UR55+0x8b80], R25 ;  /* 0x008b801912007988 */ /* 0x0003e80008000037 */
[----:B0-----:R-:W4:Y:S04]  /*261c0*/  LDL.LU R27, [R1+0xd38] ;  /* 0x000d3800011b7983 */ /* 0x001f280000300800 */
[----:B-1----:R-:W4:Y:S04]  /*261d0*/  LDL.LU R26, [R1+0xd34] ;  /* 0x000d3400011a7983 */ /* 0x002f280000300800 */
[----:B------:R-:W4:Y:S04]  /*261e0*/  LDL.LU R25, [R1+0xd30] ;  /* 0x000d300001197983 */ /* 0x000f280000300800 */
        /* <DEDUP_REMOVED lines=49> */
[----:B0-----:R-:W4:Y:S04]  /*26500*/  LDL.LU R36, [R1+0xccc] ;  /* 0x000ccc0001247983 */ /* 0x001f280000300800 */
[----:B--2---:R0:W-:Y:S04]  /*26510*/  STS.U8 [R18+UR55+0xf380], R3 ;  /* 0x00f3800312007988 */ /* 0x0041e80008000037 */
[----:B---3--:R1:W-:Y:S04]  /*26520*/  STS.U8 [R18+UR55+0xf780], R2 ;  /* 0x00f7800212007988 */ /* 0x0083e80008000037 */
[----:B0-----:R-:W2:Y:S04]  /*26530*/  LDL.LU R3, [R1+0xcc8] ;  /* 0x000cc80001037983 */ /* 0x001ea80000300800 */
[----:B----4-:R0:W-:Y:S04]  /*26540*/  STS.U8 [R18+UR55+0xfb80], R4 ;  /* 0x00fb800412007988 */ /* 0x0101e80008000037 */
[----:B-1----:R-:W3:Y:S04]  /*26550*/  LDL.LU R2, [R1+0xcc4] ;  /* 0x000cc40001027983 */ /* 0x002ee80000300800 */
[----:B0-----:R-:W4:Y:S04]  /*26560*/  LDL.LU R4, [R1+0xcc0] ;  /* 0x000cc00001047983 */ /* 0x001f280000300800 */
[----:B----4-:R0:W-:Y:S04]  /*26570*/  STS.U8 [R18+UR55+0xff80], R4 ;  /* 0x00ff800412007988 */ /* 0x0101e80008000037 */
[----:B--2---:R1:W-:Y:S04]  /*26580*/  STS.U8 [R0+UR55+0x11800], R3 ;  /* 0x0118000300007988 */ /* 0x0043e80008000037 */
[----:B------:R2:W-:Y:S04]  /*26590*/  STS.U8 [R0+UR55+0x11c00], R20 ;  /* 0x011c001400007988 */ /* 0x0005e80008000037 */
[----:B0-----:R0:W5:Y:S04]  /*265a0*/  LDL.LU R4, [R1+0xcbc] ;  /* 0x000cbc0001047983 */ /* 0x0011680000300800 */
[----:B-1----:R0:W5:Y:S01]  /*265b0*/  LDL.LU R3, [R1+0xcb8] ;  /* 0x000cb80001037983 */ /* 0x0021620000300800 */
[----:B--2---:R-:W1:Y:S03]  /*265c0*/  S2R R20, SR_TID.X ;  /* 0x0000000000147919 */ /* 0x004e660000002100 */
[----:B------:R0:W5:Y:S01]  /*265d0*/  LDL.LU R0, [R1+0xcb4] ;  /* 0x000cb40001007983 */ /* 0x0001620000300800 */
[----:B-1----:R-:W-:-:S05]  /*265e0*/  LOP3.LUT R20, R20, 0x7f, RZ, 0xc0, !PT ;  /* 0x0000007f14147812 */ /* 0x002fca00078ec0ff */
[----:B------:R-:W-:Y:S04]  /*265f0*/  STS.U8 [R20+UR55+0x11000], R37 ;  /* 0x0110002514007988 */ /* 0x000fe80008000037 */
[----:B------:R-:W-:Y:S04]  /*26600*/  STS.U8 [R20+UR55+0x11400], R17 ;  /* 0x0114001114007988 */ /* 0x000fe80008000037 */
[----:B---3--:R1:W-:Y:S04]  /*26610*/  STS.U8 [R2+UR55+0x11880], R36 ;  /* 0x0118802402007988 */ /* 0x0083e80008000037 */
[----:B-1----:R0:W5:Y:S01]  /*26620*/  LDL.LU R2, [R1+0xcb0] ;  /* 0x000cb00001027983 */ /* 0x0021620000300800 */
[----:B------:R-:W1:Y:S01]  /*26630*/  S2R R37, SR_TID.X ;  /* 0x0000000000257919 */ /* 0x000e620000002100 */
[----:B------:R-:W2:Y:S01]  /*26640*/  S2R R17, SR_TID.X ;  /* 0x0000000000117919 */ /* 0x000ea20000002100 */
[----:B-1----:R-:W-:-:S02]  /*26650*/  LOP3.LUT R37, R37, 0x7f, RZ, 0xc0, !PT ;  /* 0x0000007f25257812 */ /* 0x002fc400078ec0ff */
[----:B--2---:R-:W-:Y:S02]  /*26660*/  LOP3.LUT R17, R17, 0x7f, RZ, 0xc0, !PT ;  /* 0x0000007f11117812 */ /* 0x004fe400078ec0ff */
[----:B------:R-:W-:Y:S02]  /*26670*/  LOP3.LUT R36, R37, 0x10, RZ, 0x3c, !PT ;  /* 0x0000001025247812 */ /* 0x000fe400078e3cff */
[----:B------:R-:W-:-:S03]  /*26680*/  LOP3.LUT R37, R17, 0x20, RZ, 0x3c, !PT ;  /* 0x0000002011257812 */ /* 0x000fc600078e3cff */
[----:B------:R-:W-:Y:S01]  /*26690*/  STS.U8 [R36+UR55+0x11c80], R16 ;  /* 0x011c801024007988 */ /* 0x000fe20008000037 */
[----:B------:R-:W-:-:S03]  /*266a0*/  LOP3.LUT R17, R17, 0x30, RZ, 0x3c, !PT ;  /* 0x0000003011117812 */ /* 0x000fc600078e3cff */
[----:B------:R-:W-:Y:S04]  /*266b0*/  STS.U8 [R36+UR55+0x11080], R34 ;  /* 0x0110802224007988 */ /* 0x000fe80008000037 */
[----:B------:R-:W-:Y:S04]  /*266c0*/  STS.U8 [R36+UR55+0x11480], R15 ;  /* 0x0114800f24007988 */ /* 0x000fe80008000037 */
[----:B------:R-:W-:Y:S04]  /*266d0*/  STS.U8 [R37+UR55+0x11900], R35 ;  /* 0x0119002325007988 */ /* 0x000fe80008000037 */
[----:B------:R-:W-:Y:S04]  /*266e0*/  STS.U8 [R37+UR55+0x11d00], R14 ;  /* 0x011d000e25007988 */ /* 0x000fe80008000037 */
[----:B------:R-:W-:Y:S04]  /*266f0*/  STS.U8 [R37+UR55+0x11100], R28 ;  /* 0x0111001c25007988 */ /* 0x000fe80008000037 */
[----:B------:R1:W-:Y:S04]  /*26700*/  STS.U8 [R37+UR55+0x11500], R13 ;  /* 0x0115000d25007988 */ /* 0x0003e80008000037 */
[----:B------:R0:W-:Y:S04]  /*26710*/  STS.U8 [R17+UR55+0x11980], R30 ;  /* 0x0119801e11007988 */ /* 0x0001e80008000037 */
[----:B------:R0:W-:Y:S01]  /*26720*/  STS.U8 [R17+UR55+0x11d80], R12 ;  /* 0x011d800c11007988 */ /* 0x0001e20008000037 */
[----:B-1----:R-:W-:-:S03]  /*26730*/  LOP3.LUT R37, R20, 0x40, RZ, 0x3c, !PT ;  /* 0x0000004014257812 */ /* 0x002fc600078e3cff */
[----:B------:R0:W-:Y:S01]  /*26740*/  STS.U8 [R17+UR55+0x11180], R24 ;  /* 0x0111801811007988 */ /* 0x0001e20008000037 */
[----:B------:R-:W-:-:S03]  /*26750*/  LOP3.LUT R20, R20, 0x50, RZ, 0x3c, !PT ;  /* 0x0000005014147812 */ /* 0x000fc600078e3cff */
[----:B------:R0:W-:Y:S04]  /*26760*/  STS.U8 [R17+UR55+0x11580], R11 ;  /* 0x0115800b11007988 */ /* 0x0001e80008000037 */
        /* <DEDUP_REMOVED lines=15> */
[----:B------:R0:W-:Y:S01]  /*26860*/  STS.U8 [R18+UR55+0x11780], R33 ;  /* 0x0117802112007988 */ /* 0x0001e20008000037 */
[----:B------:R1:W-:Y:S06]  /*26870*/  MEMBAR.ALL.CTA ;  /* 0x0000000000007992 */ /* 0x0003ec0000008000 */
[----:B-1----:R-:W1:Y:S01]  /*26880*/  FENCE.VIEW.ASYNC.S ;  /* 0x00000000000073c6 */ /* 0x002e620000000000 */
[----:B------:R-:W-:Y:S01]  /*26890*/  ULEA UR52, UR75, UR55, 0x3 ;  /* 0x000000374b347291 */ /* 0x000fe2000f8e18ff */
[----:B------:R-:W-:-:S03]  /*268a0*/  UMOV UR72, UR35 ;  /* 0x0000002300487c82 */ /* 0x000fc60008000000 */
[----:B------:R-:W-:Y:S01]  /*268b0*/  UIADD3 UR52, UPT, UPT, UR52, 0x12000, URZ ;  /* 0x0001200034347890 */ /* 0x000fe2000fffe0ff */
[----:B-1----:R-:W-:Y:S06]  /*268c0*/  BAR.SYNC.DEFER_BLOCKING 0x0 ;  /* 0x0000000000007b1d */ /* 0x002fec0000010000 */
[----:B0-----:R-:W-:Y:S05]  /*268d0*/  @P0 BRA `(.L_x_9) ;  /* 0x00000000007c0947 */ /* 0x001fea0003800000 */
[----:B------:R-:W-:Y:S01]  /*268e0*/  UMOV UR35, 0x40004040 ;  /* 0x4000404000237882 */ /* 0x000fe20000000000 */
[----:B------:R-:W-:Y:S01]  /*268f0*/  UMOV UR37, 0x40004040 ;  /* 0x4000404000257882 */ /* 0x000fe20000000000 */
[----:B------:R-:W-:Y:S01]  /*26900*/  UMOV UR38, 0x0 ;  /* 0x0000000000267882 */ /* 0x000fe20000000000 */
[----:B------:R-:W-:Y:S01]  /*26910*/  UMOV UR39, 0x8048010 ;  /* 0x0804801000277882 */ /* 0x000fe20000000000 */
[----:B------:R-:W-:Y:S01]  /*26920*/  UMOV UR40, 0x0 ;  /* 0x0000000000287882 */ /* 0x000fe20000000000 */
[----:B------:R-:W-:Y:S01]  /*26930*/  UMOV UR41, 0x8048010 ;  /* 0x0804801000297882 */ /* 0x000fe20000000000 */
        /* <DEDUP_REMOVED lines=14> */
[----:B0-----:R-:W-:Y:S01]  /*26a20*/  UMOV UR38, UR52 ;  /* 0x0000003400267c82 */ /* 0x001fe20008000000 */
[----:B------:R-:W-:Y:S01]  /*26a30*/  UMOV UR39, URZ ;  /* 0x000000ff00277c82 */ /* 0x000fe20008000000 */
[----:B------:R1:W-:Y:S01]  /*26a40*/  UTCQMMA gdesc[UR18], gdesc[UR20], tmem[UR54], tmem[UR46], idesc[UR47], UPT ;  /* 0x00ff2e14120075ea */ /* 0x0003e2000b800336 */
[----:B------:R-:W-:Y:S01]  /*26a50*/  UMOV UR76, 0x0 ;  /* 0x00000000004c7882 */ /* 0x000fe20000000000 */
[----:B------:R-:W-:Y:S01]  /*26a60*/  UMOV UR77, 0x8048010 ;  /* 0x08048010004d7882 */ /* 0x000fe20000000000 */
[----:B------:R1:W-:Y:S01]  /*26a70*/  UTCQMMA gdesc[UR22], gdesc[UR24], tmem[UR54], tmem[UR48], idesc[UR49], UPT ;  /* 0x00ff3018160075ea */ /* 0x0003e2000b800336 */
[----:B------:R-:W-:Y:S01]  /*26a80*/  UMOV UR35, UR38 ;  /* 0x0000002600237c82 */ /* 0x000fe20008000000 */
[----:B------:R1:W-:Y:S01]  /*26a90*/  UTCQMMA gdesc[UR26], gdesc[UR28], tmem[UR54], tmem[UR50], idesc[UR51], UPT ;  /* 0x00ff321c1a0075ea */ /* 0x0003e2000b800336 */
[----:B------:R1:W-:Y:S01]  /*26aa0*/  UTCQMMA gdesc[UR30], gdesc[UR32], tmem[UR54], tmem[UR76], idesc[UR77], UPT ;  /* 0x00ff4c201e0075ea */ /* 0x0003e2000b800336 */
[----:B------:R1:W-:Y:S01]  /*26ab0*/  UTCBAR [UR35], URZ ;  /* 0x000000ff230073e9 */ /* 0x0003e200080000ff */
[----:B------:R-:W-:Y:S01]  /*26ac0*/  NOP ;  /* 0x0000000000007918 */ /* 0x000fe20000000000 */
.L_x_9:
[----:B------:R-:W2:Y:S04]  /*26ad0*/  LDL R6, [R1+0xca8] ;  /* 0x000ca80001067983 */ /* 0x000ea80000100800 */
[----:B------:R-:W2:Y:S01]  /*26ae0*/  LDL.LU R5, [R1+0xc94] ;  /* 0x000c940001057983 */ /* 0x000ea20000300800 */
[----:B------:R-:W-:-:S04]  /*26af0*/  UIADD3 UR75, UPT, UPT, UR75, 0x1, URZ ;  /* 0x000000014b4b7890 */ /* 0x000fc8000fffe0ff */
[----:B------:R-:W-:-:S04]  /*26b00*/  UISETP.GT.AND UP1, UPT, UR75, 0x1, UPT ;  /* 0x000000014b00788c */ /* 0x000fc8000bf24270 */
[----:B-1----:R-:W-:Y:S02]  /*26b10*/  USEL UR35, URZ, 0x1, !UP1 ;  /* 0x00000001ff237887 */ /* 0x002fe4000c800000 */
[----:B------:R-:W-:Y:S02]  /*26b20*/  USEL UR75, UR75, URZ, !UP1 ;  /* 0x000000ff4b4b7287 */ /* 0x000fe4000c800000 */
[----:B------:R-:W-:Y:S01]  /*26b30*/  ULOP3.LUT UR35, UR72, UR35, URZ, 0x3c, !UPT ;  /* 0x0000002348237292 */ /* 0x000fe2000f8e3cff */
[----:B--2---:R-:W-:Y:S02]  /*26b40*/  ISETP.NE.U32.AND P2, PT, R5, R6, PT ;  /* 0x000000060500720c */ /* 0x004fe40003f45070 */
[----:B------:R-:W2:Y:S01]  /*26b50*/  LDL.LU R5, [R1+0xca0] ;  /* 0x000ca00001057983 */ /* 0x000ea20000300800 */
[----:B------:R-:W-:-:S03]  /*26b60*/  IMAD.U32 R6, RZ, RZ, UR72 ;  /* 0x00000048ff067e24 */ /* 0x000fc6000f8e00ff */
[----:B--2---:R1:W-:Y:S07]  /*26b70*/  STL [R1+0xc94], R5 ;  /* 0x000c940501007387 */ /* 0x0043ee0000100800 */
[----:B------:R-:W-:Y:S05]  /*26b80*/  @P2 BRA `(.L_x_10) ;  /* 0xfffffed400502947 */ /* 0x000fea000383ffff */
.L_x_7:
[----:B------:R-:W2:Y:S01]  /*26b90*/  LDCU UR6, c[0x0][0x3a0] ;  /* 0x00007400ff0677ac */ /* 0x000ea20008000800 */
[----:B------:R-:W3:Y:S01]  /*26ba0*/  LDCU UR7, c[0x0][0x3b4] ;  /* 0x00007680ff0777ac */ /* 0x000ee20008000800 */
[----:B------:R-:W4:Y:S01]  /*26bb0*/  LDCU UR12, c[0x0][0x3b8] ;  /* 0x00007700ff0c77ac */ /* 0x000f220008000800 */
[----:B------:R-:W0:Y:S01]  /*26bc0*/  LDCU.128 UR8, c[0x0][0x390] ;  /* 0x00007200ff0877ac */ /* 0x000e220008000c00 */
[----:B--2---:R-:W-:-:S04]  /*26bd0*/  UIADD3 UR6, UPT, UPT, UR6, 0xff, URZ ;  /* 0x000000ff06067890 */ /* 0x004fc8000fffe0ff */
[----:B------:R-:W-:-:S09]  /*26be0*/  UISETP.GE.AND UP1, UPT, UR6, 0x100, UPT ;  /* 0x000001000600788c */ /* 0x000fd2000bf26270 */
[----:B0--34-:R-:W-:Y:S05]  /*26bf0*/  BRA.U !UP1, `(.L_x_11) ;  /* 0x0000000109107547 */ /* 0x019fea000b800000 */
[----:B------:R-:W-:-:S06]  /*26c00*/  USHF.L.U32 UR72, UR72, 0x1f, URZ ;  /* 0x0000001f48487899 */ /* 0x000fcc00080006ff */
[----:B-----5:R-:W-:-:S04]  /*26c10*/  IMAD.U32 R0, RZ, RZ, UR72 ;  /* 0x00000048ff007e24 */ /* 0x020fc8000f8e00ff */
[----:B------:R-:W0:Y:S02]  /*26c20*/  SYNCS.PHASECHK.TRANS64.TRYWAIT P0, [UR52], R0 ;  /* 0x00000000ff0075a7 */ /* 0x000e240008001134 */
[----:B0-----:R-:W-:Y:S05]  /*26c30*/  @!P0 BRA `(.L_x_12) ;  /* 0x0000000800c88947 */ /* 0x001fea0003800000 */
.L_x_11:
[----:B-----5:R-:W2:Y:S01]  /*26c40*/  LDL.LU R2, [R1+0xcac] ;  /* 0x000cac0001027983 */ /* 0x020ea20000300800 */
[----:B------:R-:W-:Y:S01]  /*26c50*/  IMAD.U32 R3, RZ, RZ, UR11 ;  /* 0x0000000bff037e24 */ /* 0x000fe2000f8e00ff */
[----:B------:R-:W-:Y:S01]  /*26c60*/  UIMAD UR6, UR71, UR12, URZ ;  /* 0x0000000c470672a4 */ /* 0x000fe2000f8e02ff */
[----:B------:R-:W-:Y:S06]  /*26c70*/  BAR.SYNC.DEFER_BLOCKING 0x0 ;  /* 0x0000000000007b1d */ /* 0x000fec0000010000 */
[----:B------:R-:W0:Y:S02]  /*26c80*/  @!P1 SYNCS.CCTL.IV [UR55+0x12000] ;  /* 0x01200000ff0099b1 */ /* 0x000e240008000037 */
[----:B0-----:R-:W-:Y:S06]  /*26c90*/  BAR.SYNC.DEFER_BLOCKING 0x0 ;  /* 0x0000000000007b1d */ /* 0x001fec0000010000 */
[----:B-1----:R-:W0:Y:S01]  /*26ca0*/  LDTM.x16 R4, tmem[UR53] ;  /* 0x00000035000479ee */ /* 0x002e220008240000 */
[----:B------:R-:W1:Y:S01]  /*26cb0*/  @!P1 SYNCS.CCTL.IV [UR55+0x12008] ;  /* 0x01200800ff0099b1 */ /* 0x000e620008000037 */
[----:B------:R-:W-:Y:S01]  /*26cc0*/  NOP ;  /* 0x0000000000007918 */ /* 0x000fe20000000000 */
[----:B0-----:R-:W-:Y:S01]  /*26cd0*/  F2FP.SATFINITE.E4M3.F32.PACK_AB_MERGE_C R25, R5, R4, RZ ;  /* 0x000000040519723e */ /* 0x001fe200048070ff */
[----:B------:R-:W-:Y:S01]  /*26ce0*/  IMAD.U32 R5, RZ, RZ, UR6 ;  /* 0x00000006ff057e24 */ /* 0x000fe2000f8e00ff */
[----:B------:R-:W-:-:S02]  /*26cf0*/  F2FP.SATFINITE.E4M3.F32.PACK_AB_MERGE_C R21, R7, R6, RZ ;  /* 0x000000060715723e */ /* 0x000fc400048070ff */
[----:B------:R-:W-:Y:S02]  /*26d00*/  F2FP.SATFINITE.E4M3.F32.PACK_AB_MERGE_C R12, R13, R12, RZ ;  /* 0x0000000c0d0c723e */ /* 0x000fe400048070ff */
[----:B------:R-:W-:Y:S02]  /*26d10*/  F2FP.SATFINITE.E4M3.F32.PACK_AB_MERGE_C R8, R9, R8, RZ ;  /* 0x000000080908723e */ /* 0x000fe400048070ff */
[----:B------:R-:W-:Y:S02]  /*26d20*/  PRMT R9, R25, 0x9910, RZ ;  /* 0x0000991019097816 */ /* 0x000fe400000000ff */
[----:B------:R-:W-:Y:S02]  /*26d30*/  F2FP.SATFINITE.E4M3.F32.PACK_AB_MERGE_C R10, R11, R10, RZ ;  /* 0x0000000a0b0a723e */ /* 0x000fe400048070ff */
[----:B------:R-:W-:Y:S02]  /*26d40*/  PRMT R11, R21, 0x9910, RZ ;  /* 0x00009910150b7816 */ /* 0x000fe400000000ff */
[----:B------:R-:W-:-:S02]  /*26d50*/  SHF.R.S32.HI R9, RZ, 0x8, R9 ;  /* 0x00000008ff097819 */ /* 0x000fc40000011409 */
[----:B------:R-:W-:Y:S02]  /*26d60*/  SHF.R.S32.HI R11, RZ, 0x8, R11 ;  /* 0x00000008ff0b7819 */ /* 0x000fe4000001140b */
[----:B------:R-:W-:Y:S02]  /*26d70*/  F2FP.SATFINITE.E4M3.F32.PACK_AB_MERGE_C R14, R15, R14, RZ ;  /* 0x0000000e0f0e723e */ /* 0x000fe400048070ff */
[----:B------:R-:W-:Y:S02]  /*26d80*/  F2FP.SATFINITE.E4M3.F32.PACK_AB_MERGE_C R17, R17, R16, RZ ;  /* 0x000000101111723e */ /* 0x000fe400048070ff */
[----:B------:R-:W-:Y:S01]  /*26d90*/  F2FP.SATFINITE.E4M3.F32.PACK_AB_MERGE_C R19, R19, R18, RZ ;  /* 0x000000121313723e */ /* 0x000fe200048070ff */
[C---:B--2---:R-:W-:Y:S01]  /*26da0*/  IMAD R0, R2.reuse, UR7, RZ ;  /* 0x0000000702007c24 */ /* 0x044fe2000f8e02ff */
[----:B------:R-:W-:-:S04]  /*26db0*/  ISETP.GE.AND P0, PT, R2, UR10, PT ;  /* 0x0000000a02007c0c */ /* 0x000fc8000bf06270 */
[C---:B------:R-:W-:Y:S02]  /*26dc0*/  IADD3 R2, P2, PT, R0.reuse, UR8, RZ ;  /* 0x0000000800027c10 */ /* 0x040fe4000ff5e0ff */
[C---:B------:R-:W-:Y:S02]  /*26dd0*/  ISETP.GT.AND P3, PT, R3.reuse, UR71, !P0 ;  /* 0x0000004703007c0c */ /* 0x040fe4000c764270 */
[----:B------:R-:W-:Y:S02]  /*26de0*/  LEA.HI.X.SX32 R0, R0, UR9, 0x1, P2 ;  /* 0x0000000900007c11 */ /* 0x000fe400090f0eff */
[C---:B------:R-:W-:Y:S01]  /*26df0*/  IADD3 R22, P2, PT, R2.reuse, UR6, RZ ;  /* 0x0000000602167c10 */ /* 0x040fe2000ff5e0ff */
[----:B------:R-:W-:Y:S01]  /*26e00*/  UIADD3 UR6, UPT, UPT, UR6, UR12, URZ ;  /* 0x0000000c06067290 */ /* 0x000fe2000fffe0ff */
[----:B------:R-:W-:Y:S02]  /*26e10*/  ISETP.GT.AND P4, PT, R3, UR69, !P0 ;  /* 0x0000004503007c0c */ /* 0x000fe4000c784270 */
[----:B------:R-:W-:Y:S01]  /*26e20*/  LEA.HI.X.SX32 R23, R5, R0, 0x1, P2 ;  /* 0x0000000005177211 */ /* 0x000fe200010f0eff */
[----:B------:R-:W-:Y:S01]  /*26e30*/  UIADD3 UR7, UPT, UPT, UR6, UR12, URZ ;  /* 0x0000000c06077290 */ /* 0x000fe2000fffe0ff */
[C---:B------:R-:W-:Y:S01]  /*26e40*/  ISETP.GT.AND P2, PT, R3.reuse, UR70, !P0 ;  /* 0x0000004603007c0c */ /* 0x040fe2000c744270 */
[----:B------:R-:W-:Y:S01]  /*26e50*/  IMAD.U32 R5, RZ, RZ, UR6 ;  /* 0x00000006ff057e24 */ /* 0x000fe2000f8e00ff */
[----:B------:R-:W-:Y:S01]  /*26e60*/  ISETP.GT.AND P1, PT, R3, UR68, !P0 ;  /* 0x0000004403007c0c */ /* 0x000fe2000c724270 */
[----:B------:R0:W-:Y:S01]  /*26e70*/  @P3 STG.E.U8 desc[UR4][R22.64], R25 ;  /* 0x0000001916003986 */ /* 0x0001e2000c101104 */
[----:B------:R-:W-:Y:S01]  /*26e80*/  IADD3 R4, P3, PT, R2, UR6, RZ ;  /* 0x0000000602047c10 */ /* 0x000fe2000ff7e0ff */
[----:B------:R-:W-:-:S02]  /*26e90*/  UIADD3 UR6, UPT, UPT, UR7, UR12, URZ ;  /* 0x0000000c07067290 */ /* 0x000fc4000fffe0ff */
[----:B------:R-:W-:Y:S01]  /*26ea0*/  IMAD.U32 R7, RZ, RZ, UR7 ;  /* 0x00000007ff077e24 */ /* 0x000fe2000f8e00ff */
[----:B------:R-:W-:Y:S02]  /*26eb0*/  ISETP.GT.AND P5, PT, R3, UR66, !P0 ;  /* 0x0000004203007c0c */ /* 0x000fe4000c7a4270 */
[-C--:B------:R-:W-:Y:S02]  /*26ec0*/  LEA.HI.X.SX32 R5, R5, R0.reuse, 0x1, P3 ;  /* 0x0000000005057211 */ /* 0x080fe400018f0eff */
[C---:B------:R-:W-:Y:S01]  /*26ed0*/  IADD3 R6, P3, PT, R2.reuse, UR7, RZ ;  /* 0x0000000702067c10 */ /* 0x040fe2000ff7e0ff */
[----:B------:R-:W-:Y:S02]  /*26ee0*/  IMAD.U32 R13, RZ, RZ, UR6 ;  /* 0x00000006ff0d7e24 */ /* 0x000fe4000f8e00ff */
[----:B------:R2:W-:Y:S01]  /*26ef0*/  @P2 STG.E.U8 desc[UR4][R4.64], R9 ;  /* 0x0000000904002986 */ /* 0x0005e2000c101104 */
[-C--:B------:R-:W-:Y:S02]  /*26f00*/  LEA.HI.X.SX32 R7, R7, R0.reuse, 0x1, P3 ;  /* 0x0000000007077211 */ /* 0x080fe400018f0eff */
[----:B0-----:R-:W-:Y:S01]  /*26f10*/  IADD3 R22, P3, PT, R2, UR6, RZ ;  /* 0x0000000602167c10 */ /* 0x001fe2000ff7e0ff */
[----:B------:R-:W-:Y:S01]  /*26f20*/  UIADD3 UR6, UPT, UPT, UR6, UR12, URZ ;  /* 0x0000000c06067290 */ /* 0x000fe2000fffe0ff */
[----:B------:R-:W-:Y:S01]  /*26f30*/  ISETP.GT.AND P2, PT, R3, UR67, !P0 ;  /* 0x0000004303007c0c */ /* 0x000fe2000c744270 */
[----:B------:R0:W-:Y:S01]  /*26f40*/  @P4 STG.E.U8 desc[UR4][R6.64], R21 ;  /* 0x0000001506004986 */ /* 0x0001e2000c101104 */
[----:B------:R-:W-:-:S03]  /*26f50*/  LEA.HI.X.SX32 R23, R13, R0, 0x1, P3 ;  /* 0x000000000d177211 */ /* 0x000fc600018f0eff */
[----:B------:R-:W-:Y:S01]  /*26f60*/  IADD3 R24, P3, PT, R2, UR6, RZ ;  /* 0x0000000602187c10 */ /* 0x000fe2000ff7e0ff */
[----:B------:R-:W-:Y:S01]  /*26f70*/  IMAD.U32 R13, RZ, RZ, UR6 ;  /* 0x00000006ff0d7e24 */ /* 0x000fe2000f8e00ff */
[----:B------:R-:W-:Y:S01]  /*26f80*/  UIADD3 UR6, UPT, UPT, UR6, UR12, URZ ;  /* 0x0000000c06067290 */ /* 0x000fe2000fffe0ff */
[----:B------:R3:W-:Y:S01]  /*26f90*/  @P1 STG.E.U8 desc[UR4][R22.64], R11 ;  /* 0x0000000b16001986 */ /* 0x0007e2000c101104 */
[----:B------:R-:W-:Y:S02]  /*26fa0*/  ISETP.GT.AND P1, PT, R3, UR65, !P0 ;  /* 0x0000004103007c0c */ /* 0x000fe4000c724270 */
[----:B------:R-:W-:Y:S01]  /*26fb0*/  UIADD3 UR7, UPT, UPT, UR6, UR12, URZ ;  /* 0x0000000c06077290 */ /* 0x000fe2000fffe0ff */
[-C--:B------:R-:W-:Y:S01]  /*26fc0*/  LEA.HI.X.SX32 R25, R13, R0.reuse, 0x1, P3 ;  /* 0x000000000d197211 */ /* 0x080fe200018f0eff */
[----:B--2---:R-:W-:Y:S01]  /*26fd0*/  IMAD.U32 R5, RZ, RZ, UR6 ;  /* 0x00000006ff057e24 */ /* 0x004fe2000f8e00ff */
[----:B------:R-:W-:Y:S02]  /*26fe0*/  PRMT R9, R8, 0x9910, RZ ;  /* 0x0000991008097816 */ /* 0x000fe400000000ff */
[C---:B0-----:R-:W-:Y:S01]  /*26ff0*/  IADD3 R6, P3, PT, R2.reuse, UR6, RZ ;  /* 0x0000000602067c10 */ /* 0x041fe2000ff7e0ff */
[----:B------:R-:W-:Y:S01]  /*27000*/  @P2 STG.E.U8 desc[UR4][R24.64], R8 ;  /* 0x0000000818002986 */ /* 0x000fe2000c101104 */
[----:B------:R-:W-:Y:S01]  /*27010*/  IADD3 R20, P4, PT, R2, UR7, RZ ;  /* 0x0000000702147c10 */ /* 0x000fe2000ff9e0ff */
[----:B---3--:R-:W-:Y:S01]  /*27020*/  IMAD.U32 R11, RZ, RZ, UR7 ;  /* 0x00000007ff0b7e24 */ /* 0x008fe2000f8e00ff */
[----:B------:R-:W-:Y:S01]  /*27030*/  LEA.HI.X.SX32 R7, R5, R0, 0x1, P3 ;  /* 0x0000000005077211 */ /* 0x000fe200018f0eff */
[----:B------:R-:W-:Y:S01]  /*27040*/  UIADD3 UR7, UPT, UPT, UR7, UR12, URZ ;  /* 0x0000000c07077290 */ /* 0x000fe2000fffe0ff */
[----:B------:R-:W-:-:S02]  /*27050*/  SHF.R.S32.HI R9, RZ, 0x8, R9 ;  /* 0x00000008ff097819 */ /* 0x000fc40000011409 */
[----:B------:R-:W-:Y:S01]  /*27060*/  LEA.HI.X.SX32 R21, R11, R0, 0x1, P4 ;  /* 0x000000000b157211 */ /* 0x000fe200020f0eff */
[----:B------:R-:W-:Y:S01]  /*27070*/  UIADD3 UR8, UPT, UPT, UR7, UR12, URZ ;  /* 0x0000000c07087290 */ /* 0x000fe2000fffe0ff */
[C---:B------:R-:W-:Y:S01]  /*27080*/  ISETP.GT.AND P2, PT, R3.reuse, UR64, !P0 ;  /* 0x0000004003007c0c */ /* 0x040fe2000c744270 */
[----:B------:R0:W-:Y:S01]  /*27090*/  @P5 STG.E.U8 desc[UR4][R6.64], R9 ;  /* 0x0000000906005986 */ /* 0x0001e2000c101104 */
[----:B------:R-:W-:Y:S01]  /*270a0*/  IMAD.U32 R5, RZ, RZ, UR7 ;  /* 0x00000007ff057e24 */ /* 0x000fe2000f8e00ff */
[----:B------:R-:W-:Y:S01]  /*270b0*/  UIADD3 UR6, UPT, UPT, UR8, UR12, URZ ;  /* 0x0000000c08067290 */ /* 0x000fe2000fffe0ff */
[----:B------:R-:W-:Y:S01]  /*270c0*/  PRMT R11, R10, 0x9910, RZ ;  /* 0x000099100a0b7816 */ /* 0x000fe200000000ff */
[----:B------:R2:W-:Y:S01]  /*270d0*/  @P1 STG.E.U8 desc[UR4][R20.64], R10 ;  /* 0x0000000a14001986 */ /* 0x0005e2000c101104 */
[----:B------:R-:W-:Y:S02]  /*270e0*/  IADD3 R4, P1, PT, R2, UR7, RZ ;  /* 0x0000000702047c10 */ /* 0x000fe4000ff3e0ff */
[----:B------:R-:W-:-:S02]  /*270f0*/  ISETP.GT.AND P3, PT, R3, UR63, !P0 ;  /* 0x0000003f03007c0c */ /* 0x000fc4000c764270 */
[-C--:B------:R-:W-:Y:S02]  /*27100*/  LEA.HI.X.SX32 R5, R5, R0.reuse, 0x1, P1 ;  /* 0x0000000005057211 */ /* 0x080fe400008f0eff */
[----:B------:R-:W-:Y:S01]  /*27110*/  ISETP.GT.AND P4, PT, R3, UR62, !P0 ;  /* 0x0000003e03007c0c */ /* 0x000fe2000c784270 */
[----:B0-----:R-:W-:Y:S01]  /*27120*/  IMAD.U32 R7, RZ, RZ, UR8 ;  /* 0x00000008ff077e24 */ /* 0x001fe2000f8e00ff */
[C---:B------:R-:W-:Y:S01]  /*27130*/  IADD3 R6, P1, PT, R2.reuse, UR8, RZ ;  /* 0x0000000802067c10 */ /* 0x040fe2000ff3e0ff */
[----:B------:R-:W-:Y:S01]  /*27140*/  IMAD.U32 R9, RZ, RZ, UR6 ;  /* 0x00000006ff097e24 */ /* 0x000fe2000f8e00ff */
[----:B------:R-:W-:Y:S02]  /*27150*/  SHF.R.S32.HI R11, RZ, 0x8, R11 ;  /* 0x00000008ff0b7819 */ /* 0x000fe4000001140b */
[-C--:B------:R-:W-:Y:S02]  /*27160*/  LEA.HI.X.SX32 R7, R7, R0.reuse, 0x1, P1 ;  /* 0x0000000007077211 */ /* 0x080fe400008f0eff */
[----:B------:R-:W-:Y:S01]  /*27170*/  IADD3 R8, P1, PT, R2, UR6, RZ ;  /* 0x0000000602087c10 */ /* 0x000fe2000ff3e0ff */
[----:B------:R-:W-:Y:S01]  /*27180*/  UIADD3 UR6, UPT, UPT, UR6, UR12, URZ ;  /* 0x0000000c06067290 */ /* 0x000fe2000fffe0ff */
[----:B------:R-:W-:Y:S01]  /*27190*/  PRMT R13, R12, 0x9910, RZ ;  /* 0x000099100c0d7816 */ /* 0x000fe200000000ff */
[----:B------:R0:W-:Y:S01]  /*271a0*/  @P2 STG.E.U8 desc[UR4][R4.64], R11 ;  /* 0x0000000b04002986 */ /* 0x0001e2000c101104 */
[----:B------:R-:W-:Y:S01]  /*271b0*/  LEA.HI.X.SX32 R9, R9, R0, 0x1, P1 ;  /* 0x0000000009097211 */ /* 0x000fe200008f0eff */
[----:B------:R-:W-:Y:S01]  /*271c0*/  UIADD3 UR7, UPT, UPT, UR6, UR12, URZ ;  /* 0x0000000c06077290 */ /* 0x000fe2000fffe0ff */
[----:B------:R-:W-:Y:S01]  /*271d0*/  SHF.R.S32.HI R13, RZ, 0x8, R13 ;  /* 0x00000008ff0d7819 */ /* 0x000fe2000001140d */
[----:B------:R-:W-:Y:S01]  /*271e0*/  IMAD.U32 R15, RZ, RZ, UR6 ;  /* 0x00000006ff0f7e24 */ /* 0x000fe2000f8e00ff */
[C---:B--2---:R-:W-:Y:S01]  /*271f0*/  IADD3 R20, P1, PT, R2.reuse, UR6, RZ ;  /* 0x0000000602147c10 */ /* 0x044fe2000ff3e0ff */
[----:B------:R-:W-:Y:S01]  /*27200*/  UIADD3 UR6, UPT, UPT, UR7, UR12, URZ ;  /* 0x0000000c07067290 */ /* 0x000fe2000fffe0ff */
[----:B------:R2:W-:Y:S01]  /*27210*/  @P3 STG.E.U8 desc[UR4][R6.64], R12 ;  /* 0x0000000c06003986 */ /* 0x0005e2000c101104 */
[----:B------:R-:W-:-:S02]  /*27220*/  IADD3 R10, P2, PT, R2, UR7, RZ ;  /* 0x00000007020a7c10 */ /* 0x000fc4000ff5e0ff */
[-C--:B------:R-:W-:Y:S01]  /*27230*/  LEA.HI.X.SX32 R21, R15, R0.reuse, 0x1, P1 ;  /* 0x000000000f157211 */ /* 0x080fe200008f0eff */
[----:B------:R3:W-:Y:S01]  /*27240*/  @P4 STG.E.U8 desc[UR4][R8.64], R13 ;  /* 0x0000000d08004986 */ /* 0x0007e2000c101104 */
[----:B0-----:R-:W-:Y:S01]  /*27250*/  IMAD.U32 R5, RZ, RZ, UR7 ;  /* 0x00000007ff057e24 */ /* 0x001fe2000f8e00ff */
[----:B------:R-:W-:Y:S01]  /*27260*/  UIADD3 UR7, UPT, UPT, UR6, UR12, URZ ;  /* 0x0000000c06077290 */ /* 0x000fe2000fffe0ff */
[C---:B------:R-:W-:Y:S02]  /*27270*/  ISETP.GT.AND P5, PT, R3.reuse, UR61, !P0 ;  /* 0x0000003d03007c0c */ /* 0x040fe4000c7a4270 */
[----:B------:R-:W-:Y:S01]  /*27280*/  ISETP.GT.AND P4, PT, R3, UR60, !P0 ;  /* 0x0000003c03007c0c */ /* 0x000fe2000c784270 */
[----:B------:R-:W-:Y:S01]  /*27290*/  UIADD3 UR8, UPT, UPT, UR7, UR12, URZ ;  /* 0x0000000c07087290 */ /* 0x000fe2000fffe0ff */
[----:B------:R-:W-:Y:S01]  /*272a0*/  LEA.HI.X.SX32 R11, R5, R0, 0x1, P2 ;  /* 0x00000000050b7211 */ /* 0x000fe200010f0eff */
[----:B------:R-:W-:Y:S01]  /*272b0*/  IMAD.U32 R5, RZ, RZ, UR6 ;  /* 0x00000006ff057e24 */ /* 0x000fe2000f8e00ff */
[----:B------:R-:W-:Y:S01]  /*272c0*/  IADD3 R4, P6, PT, R2, UR7, RZ ;  /* 0x0000000702047c10 */ /* 0x000fe2000ffde0ff */
[----:B--2---:R-:W-:Y:S01]  /*272d0*/  IMAD.U32 R7, RZ, RZ, UR7 ;  /* 0x00000007ff077e24 */ /* 0x004fe2000f8e00ff */
[----:B------:R-:W-:-:S02]  /*272e0*/  ISETP.GT.AND P3, PT, R3, UR59, !P0 ;  /* 0x0000003b03007c0c */ /* 0x000fc4000c764270 */
[C---:B---3--:R-:W-:Y:S01]  /*272f0*/  IADD3 R8, P1, PT, R2.reuse, UR6, RZ ;  /* 0x0000000602087c10 */ /* 0x048fe2000ff3e0ff */
[----:B------:R-:W-:Y:S01]  /*27300*/  UIADD3 UR6, UPT, UPT, UR8, UR12, URZ ;  /* 0x0000000c08067290 */ /* 0x000fe2000fffe0ff */
[----:B------:R-:W-:Y:S01]  /*27310*/  ISETP.GT.AND P2, PT, R3, UR57, !P0 ;  /* 0x0000003903007c0c */ /* 0x000fe2000c744270 */
[----:B------:R0:W-:Y:S01]  /*27320*/  @P5 STG.E.U8 desc[UR4][R20.64], R14 ;  /* 0x0000000e14005986 */ /* 0x0001e2000c101104 */
[-C--:B------:R-:W-:Y:S02]  /*27330*/  LEA.HI.X.SX32 R9, R5, R0.reuse, 0x1, P1 ;  /* 0x0000000005097211 */ /* 0x080fe400008f0eff */
[----:B------:R-:W-:Y:S01]  /*27340*/  LEA.HI.X.SX32 R5, R7, R0, 0x1, P6 ;  /* 0x0000000007057211 */ /* 0x000fe200030f0eff */
[----:B------:R-:W-:Y:S01]  /*27350*/  IMAD.U32 R7, RZ, RZ, UR8 ;  /* 0x00000008ff077e24 */ /* 0x000fe2000f8e00ff */
[----:B------:R-:W-:Y:S02]  /*27360*/  IADD3 R6, P6, PT, R2, UR8, RZ ;  /* 0x0000000802067c10 */ /* 0x000fe4000ffde0ff */
[----:B------:R-:W-:-:S02]  /*27370*/  ISETP.GT.AND P1, PT, R3, UR56, !P0 ;  /* 0x0000003803007c0c */ /* 0x000fc4000c724270 */
[----:B------:R-:W-:Y:S01]  /*27380*/  ISETP.GT.AND P0, PT, R3, UR58, !P0 ;  /* 0x0000003a03007c0c */ /* 0x000fe2000c704270 */
[----:B------:R-:W-:Y:S01]  /*27390*/  IMAD.U32 R3, RZ, RZ, UR6 ;  /* 0x00000006ff037e24 */ /* 0x000fe2000f8e00ff */
[----:B------:R-:W-:Y:S02]  /*273a0*/  PRMT R13, R14, 0x9910, RZ ;  /* 0x000099100e0d7816 */ /* 0x000fe400000000ff */
[----:B------:R-:W-:Y:S02]  /*273b0*/  PRMT R15, R17, 0x9910, RZ ;  /* 0x00009910110f7816 */ /* 0x000fe400000000ff */
[----:B------:R-:W-:Y:S02]  /*273c0*/  LEA.HI.X.SX32 R7, R7, R0, 0x1, P6 ;  /* 0x0000000007077211 */ /* 0x000fe400030f0eff */
[----:B------:R-:W-:Y:S02]  /*273d0*/  IADD3 R2, P6, PT, R2, UR6, RZ ;  /* 0x0000000602027c10 */ /* 0x000fe4000ffde0ff */
[----:B------:R-:W-:-:S02]  /*273e0*/  SHF.R.S32.HI R13, RZ, 0x8, R13 ;  /* 0x00000008ff0d7819 */ /* 0x000fc4000001140d */
[----:B------:R-:W-:Y:S02]  /*273f0*/  PRMT R23, R19, 0x9910, RZ ;  /* 0x0000991013177816 */ /* 0x000fe400000000ff */
[----:B------:R-:W-:Y:S01]  /*27400*/  SHF.R.S32.HI R15, RZ, 0x8, R15 ;  /* 0x00000008ff0f7819 */ /* 0x000fe2000001140f */
[----:B------:R0:W-:Y:S01]  /*27410*/  @P4 STG.E.U8 desc[UR4][R10.64], R13 ;  /* 0x0000000d0a004986 */ /* 0x0001e2000c101104 */
[----:B------:R-:W-:Y:S02]  /*27420*/  LEA.HI.X.SX32 R3, R3, R0, 0x1, P6 ;  /* 0x0000000003037211 */ /* 0x000fe400030f0eff */
[----:B------:R-:W-:Y:S01]  /*27430*/  SHF.R.S32.HI R23, RZ, 0x8, R23 ;  /* 0x00000008ff177819 */ /* 0x000fe20000011417 */
[----:B------:R0:W-:Y:S04]  /*27440*/  @P3 STG.E.U8 desc[UR4][R8.64], R17 ;  /* 0x0000001108003986 */ /* 0x0001e8000c101104 */
[----:B------:R0:W-:Y:S04]  /*27450*/  @P2 STG.E.U8 desc[UR4][R4.64], R15 ;  /* 0x0000000f04002986 */ /* 0x0001e8000c101104 */
[----:B------:R0:W-:Y:S04]  /*27460*/  @P1 STG.E.U8 desc[UR4][R6.64], R19 ;  /* 0x0000001306001986 */ /* 0x0001e8000c101104 */
[----:B------:R0:W-:Y:S01]  /*27470*/  @P0 STG.E.U8 desc[UR4][R2.64], R23 ;  /* 0x0000001702000986 */ /* 0x0001e2000c101104 */
[----:B-1----:R-:W-:Y:S06]  /*27480*/  BAR.SYNC.DEFER_BLOCKING 0x0 ;  /* 0x0000000000007b1d */ /* 0x002fec0000010000 */
[----:B------:R-:W-:Y:S05]  /*27490*/  BRA.U UP0, `(.L_x_13) ;  /* 0x00000001009c7547 */ /* 0x000fea000b800000 */
[----:B------:R-:W1:Y:S01]  /*274a0*/  S2UR UR5, SR_CgaCtaId ;  /* 0x00000000000579c3 */ /* 0x000e620000008800 */
[----:B------:R-:W-:Y:S01]  /*274b0*/  NOP ;  /* 0x0000000000007918 */ /* 0x000fe20000000000 */
[----:B------:R-:W-:Y:S01]  /*274c0*/  UMOV UR4, 0x50 ;  /* 0x0000005000047882 */ /* 0x000fe20000000000 */
[----:B------:R-:W-:Y:S02]  /*274d0*/  IMAD.U32 R0, RZ, RZ, UR54 ;  /* 0x00000036ff007e24 */ /* 0x000fe4000f8e00ff */
[----:B0-----:R-:W-:-:S03]  /*274e0*/  IMAD.MOV.U32 R3, RZ, RZ, 0x1 ;  /* 0x00000001ff037424 */ /* 0x001fc600078e00ff */
[----:B------:R-:W-:-:S04]  /*274f0*/  LOP3.LUT R0, R0, 0xffff, RZ, 0xc0, !PT ;  /* 0x0000ffff00007812 */ /* 0x000fc800078ec0ff */
[----:B------:R-:W-:-:S05]  /*27500*/  SHF.R.U32.HI R0, RZ, 0x5, R0 ;  /* 0x00000005ff007819 */ /* 0x000fca0000011600 */
[----:B------:R-:W-:Y:S01]  /*27510*/  VIADD R2, R0, 0x10 ;  /* 0x0000001000027836 */ /* 0x000fe20000000000 */
[----:B------:R-:W-:Y:S01]  /*27520*/  SHF.L.U32 R0, R3, R0, RZ ;  /* 0x0000000003007219 */ /* 0x000fe200000006ff */
[----:B-1----:R-:W-:-:S03]  /*27530*/  ULEA UR6, UR5, UR4, 0x18 ;  /* 0x0000000405067291 */ /* 0x002fc6000f8ec0ff */
[----:B------:R-:W-:-:S04]  /*27540*/  SHF.L.U32 R3, R3, R2, RZ ;  /* 0x0000000203037219 */ /* 0x000fc800000006ff */
[----:B------:R-:W-:Y:S02]  /*27550*/  LOP3.LUT R0, R3, R0, RZ, 0xfc, !PT ;  /* 0x0000000003007212 */ /* 0x000fe400078efcff */
[----:B------:R-:W0:Y:S02]  /*27560*/  LDS R5, [UR6] ;  /* 0x00000006ff057984 */ /* 0x000e240008000800 */
[C---:B------:R-:W-:Y:S02]  /*27570*/  LOP3.LUT R2, R0.reuse, 0xffff, RZ, 0xc0, !PT ;  /* 0x0000ffff00027812 */ /* 0x040fe400078ec0ff */
[----:B0-----:R-:W-:-:S04]  /*27580*/  LOP3.LUT R3, R0, 0xffff, R5, 0x80, !PT ;  /* 0x0000ffff00037812 */ /* 0x001fc800078e8005 */
[----:B------:R-:W-:-:S13]  /*27590*/  ISETP.NE.AND P0, PT, R3, R2, PT ;  /* 0x000000020300720c */ /* 0x000fda0003f05270 */
[----:B------:R-:W-:Y:S05]  /*275a0*/  @P0 BRA `(.L_x_14) ;  /* 0x0000000000500947 */ /* 0x000fea0003800000 */
[----:B------:R-:W-:Y:S02]  /*275b0*/  SHF.R.U32.HI R5, RZ, 0x10, R5 ;  /* 0x00000010ff057819 */ /* 0x000fe40000011605 */
[----:B------:R-:W-:-:S04]  /*275c0*/  SHF.R.U32.HI R2, RZ, 0x10, R0 ;  /* 0x00000010ff027819 */ /* 0x000fc80000011600 */
[----:B------:R-:W-:-:S04]  /*275d0*/  LOP3.LUT R5, R5, R2, RZ, 0xc0, !PT ;  /* 0x0000000205057212 */ /* 0x000fc800078ec0ff */
[----:B------:R-:W-:-:S13]  /*275e0*/  ISETP.NE.AND P0, PT, R5, R2, PT ;  /* 0x000000020500720c */ /* 0x000fda0003f05270 */
[----:B------:R-:W-:Y:S05]  /*275f0*/  @P0 BRA `(.L_x_15) ;  /* 0x0000000000300947 */ /* 0x000fea0003800000 */
[----:B------:R-:W-:Y:S01]  /*27600*/  R2UR UR4, R0 ;  /* 0x00000000000472ca */ /* 0x000fe200000e0000 */
[----:B------:R-:W-:Y:S01]  /*27610*/  VOTEU.ANY UR5, UPT, PT ;  /* 0x0000000000057886 */ /* 0x000fe200038e0100 */
[----:B------:R-:W0:Y:S01]  /*27620*/  S2R R0, SR_LANEID ;  /* 0x0000000000007919 */ /* 0x000e220000000000 */
[----:B------:R-:W-:-:S10]  /*27630*/  UFLO.U32 UR5, UR5 ;  /* 0x00000005000572bd */ /* 0x000fd400080e0000 */
[----:B------:R-:W-:-:S06]  /*27640*/  ULOP3.LUT UR4, URZ, UR4, URZ, 0x33, !UPT ;  /* 0x00000004ff047292 */ /* 0x000fcc000f8e33ff */
[----:B------:R-:W-:-:S04]  /*27650*/  IMAD.U32 R2, RZ, RZ, UR4 ;  /* 0x00000004ff027e24 */ /* 0x000fc8000f8e00ff */
[----:B------:R-:W1:Y:S02]  /*27660*/  REDUX UR7, R2 ;  /* 0x00000000020773c4 */ /* 0x000e640000000000 */
[----:B------:R2:W-:Y:S01]  /*27670*/  UTCATOMSWS.AND URZ, UR4 ;  /* 0x0000000400ff79e3 */ /* 0x0005e20008000000 */
[----:B0-----:R-:W-:Y:S01]  /*27680*/  ISETP.EQ.U32.AND P0, PT, R0, UR5, PT ;  /* 0x0000000500007c0c */ /* 0x001fe2000bf02070 */
[----:B-1----:R-:W-:-:S12]  /*27690*/  IMAD.U32 R0, RZ, RZ, UR7 ;  /* 0x00000007ff007e24 */ /* 0x002fd8000f8e00ff */
[----:B------:R2:W-:Y:S01]  /*276a0*/  @P0 ATOMS.AND RZ, [UR6], R0 ;  /* 0x00000000ffff098c */ /* 0x0005e2000a800006 */
[----:B------:R-:W-:Y:S05]  /*276b0*/  BRA `(.L_x_13) ;  /* 0x0000000000147947 */ /* 0x000fea0003800000 */
.L_x_15:
[----:B------:R-:W-:-:S07]  /*276c0*/  MOV R2, 0x276e0 ;  /* 0x000276e000027802 */ /* 0x000fce0000000f00 */
[----:B------:R-:W-:Y:S05]  /*276d0*/  CALL.REL.NOINC `($__internal_0_$__cuda_sm10x_tcgen05_guardrail_trap_col_being_dealloced_not_returned_by_alloc) ;  /* 0x00000000002c7944 */ /* 0x000fea0003c00000 */
[----:B------:R-:W-:Y:S05]  /*276e0*/  BRA `(.L_x_13) ;  /* 0x0000000000087947 */ /* 0x000fea0003800000 */
.L_x_14:
[----:B------:R-:W-:-:S07]  /*276f0*/  MOV R2, 0x27710 ;  /* 0x0002771000027802 */ /* 0x000fce0000000f00 */
[----:B------:R-:W-:Y:S05]  /*27700*/  CALL.REL.NOINC `($__internal_2_$__cuda_sm10x_tcgen05_guardrail_trap_unallocated_columns_being_dealloced) ;  /* 0x0000000000387944 */ /* 0x000fea0003c00000 */
.L_x_13:
[----:B------:R-:W-:Y:S01]  /*27710*/  NOP ;  /* 0x0000000000007918 */ /* 0x000fe20000000000 */
[----:B--2---:R-:W-:Y:S05]  /*27720*/  EXIT ;  /* 0x000000000000794d */ /* 0x004fea0003800000 */
.L_x_8:
[----:B------:R-:W0:Y:S02]  /*27730*/  SYNCS.PHASECHK.TRANS64.TRYWAIT P2, [UR52], R6 ;  /* 0x00000006ff0075a7 */ /* 0x000e240008041134 */
[----:B0-----:R-:W-:Y:S05]  /*27740*/  @!P2 BRA `(.L_x_8) ;  /* 0xfffffffc00f8a947 */ /* 0x001fea000383ffff */
[----:B------:R-:W-:Y:S05]  /*27750*/  BRA `(.L_x_16) ;  /* 0xfffffec8008c7947 */ /* 0x000fea000383ffff */
.L_x_12:
[----:B------:R-:W0:Y:S02]  /*27760*/  SYNCS.PHASECHK.TRANS64.TRYWAIT P0, [UR52], R0 ;  /* 0x00000000ff0075a7 */ /* 0x000e240008001134 */
[----:B0-----:R-:W-:Y:S05]  /*27770*/  @!P0 BRA `(.L_x_12) ;  /* 0xfffffffc00f88947 */ /* 0x001fea000383ffff */
[----:B------:R-:W-:Y:S05]  /*27780*/  BRA `(.L_x_11) ;  /* 0xfffffff4002c7947 */ /* 0x000fea000383ffff */
        .weak           $__internal_0_$__cuda_sm10x_tcgen05_guardrail_trap_col_being_dealloced_not_returned_by_alloc
        .type           $__internal_0_$__cuda_sm10x_tcgen05_guardrail_trap_col_being_dealloced_not_returned_by_alloc,@function
        .size           $__internal_0_$__cuda_sm10x_tcgen05_guardrail_trap_col_being_dealloced_not_returned_by_alloc,($__internal_1_$__cuda_sm10x_tcgen05_guardrail_trap_phase_invalid_during_alloc - $__internal_0_$__cuda_sm10x_tcgen05_guardrail_trap_col_being_dealloced_not_returned_by_alloc)
$__internal_0_$__cuda_sm10x_tcgen05_guardrail_trap_col_being_dealloced_not_returned_by_alloc:
[----:B------:R-:W-:Y:S05]  /*27790*/  BPT.TRAP 0x1 ;  /* 0x000000040000795c */ /* 0x000fea0000300000 */
[----:B------:R-:W-:-:S04]  /*277a0*/  IMAD.MOV.U32 R3, RZ, RZ, 0x0 ;  /* 0x00000000ff037424 */ /* 0x000fc800078e00ff */
[----:B------:R-:W-:Y:S05]  /*277b0*/  RET.REL.NODEC R2 `(matmul_kernel) ;  /* 0xfffffd8802107950 */ /* 0x000fea0003c3ffff */
        .weak           $__internal_1_$__cuda_sm10x_tcgen05_guardrail_trap_phase_invalid_during_alloc
        .type           $__internal_1_$__cuda_sm10x_tcgen05_guardrail_trap_phase_invalid_during_alloc,@function
        .size           $__internal_1_$__cuda_sm10x_tcgen05_guardrail_trap_phase_invalid_during_alloc,($__internal_2_$__cuda_sm10x_tcgen05_guardrail_trap_unallocated_columns_being_dealloced - $__internal_1_$__cuda_sm10x_tcgen05_guardrail_trap_phase_invalid_during_alloc)
$__internal_1_$__cuda_sm10x_tcgen05_guardrail_trap_phase_invalid_during_alloc:
[----:B------:R-:W-:Y:S05]  /*277c0*/  BPT.TRAP 0x1 ;  /* 0x000000040000795c */ /* 0x000fea0000300000 */
[----:B------:R-:W-:-:S04]  /*277d0*/  IMAD.MOV.U32 R3, RZ, RZ, 0x0 ;  /* 0x00000000ff037424 */ /* 0x000fc800078e00ff */
[----:B------:R-:W-:Y:S05]  /*277e0*/  RET.REL.NODEC R2 `(matmul_kernel) ;  /* 0xfffffd8802047950 */ /* 0x000fea0003c3ffff */
        .weak           $__internal_2_$__cuda_sm10x_tcgen05_guardrail_trap_unallocated_columns_being_dealloced
        .type           $__internal_2_$__cuda_sm10x_tcgen05_guardrail_trap_unallocated_columns_being_dealloced,@function
        .size           $__internal_2_$__cuda_sm10x_tcgen05_guardrail_trap_unallocated_columns_being_dealloced,(.L_x_20 - $__internal_2_$__cuda_sm10x_tcgen05_guardrail_trap_unallocated_columns_being_dealloced)
$__internal_2_$__cuda_sm10x_tcgen05_guardrail_trap_unallocated_columns_being_dealloced:
[----:B------:R-:W-:Y:S05]  /*277f0*/  BPT.TRAP 0x1 ;  /* 0x000000040000795c */ /* 0x000fea0000300000 */
[----:B------:R-:W-:-:S04]  /*27800*/  IMAD.MOV.U32 R3, RZ, RZ, 0x0 ;  /* 0x00000000ff037424 */ /* 0x000fc800078e00ff */
[----:B------:R-:W-:Y:S05]  /*27810*/  RET.REL.NODEC R2 `(matmul_kernel) ;  /* 0xfffffd8402f87950 */ /* 0x000fea0003c3ffff */
.L_x_17:
[----:B------:R-:W-:-:S00]  /*27820*/  BRA `(.L_x_17) ;  /* 0xfffffffc00fc7947 */ /* 0x000fc0000383ffff */
[----:B------:R-:W-:-:S00]  /*27830*/  NOP ;  /* 0x0000000000007918 */ /* 0x000fc00000000000 */
        /* <DEDUP_REMOVED lines=12> */
.L_x_20:


//--------------------- .nv.shared.matmul_kernel  --------------------------
	.section	.nv.shared.matmul_kernel,"aw",@nobits
	.sectionflags	@""
	.align	16
	.zero		1024


//--------------------- .nv.shared.reserved.0     --------------------------
	.section	.nv.shared.reserved.0,"aw",@nobits
	.align	8
	.weak		__nv_reservedSMEM_offset_0_alias
	.size		__nv_reservedSMEM_offset_0_alias, 0, 64
	.other		__nv_reservedSMEM_offset_0_alias,@"STO_CUDA_RESERVED_SHARED STV_DEFAULT"
__nv_reservedSMEM_offset_0_alias:
	.zero		0
.nv.shared.reserved.0:
	.zero		64
	.weak		__nv_reservedSMEM_allocation_phase
	.type		__nv_reservedSMEM_allocation_phase,@object
	.size		__nv_reservedSMEM_allocation_phase,(.L_0 - __nv_reservedSMEM_allocation_phase)
__nv_reservedSMEM_allocation_phase:
	.zero		1
.L_0:
	.zero		7
	.weak		__nv_reservedSMEM_devtool_atexit_pc
	.type		__nv_reservedSMEM_devtool_atexit_pc,@object
	.size		__nv_reservedSMEM_devtool_atexit_pc,(__nv_reservedSMEM_allocation_mask - __nv_reservedSMEM_devtool_atexit_pc)
__nv_reservedSMEM_devtool_atexit_pc:
	.zero		8
	.weak		__nv_reservedSMEM_allocation_mask
	.type		__nv_reservedSMEM_allocation_mask,@object
	.size		__nv_reservedSMEM_allocation_mask,(.L_2 - __nv_reservedSMEM_allocation_mask)
__nv_reservedSMEM_allocation_mask:
	.zero		4
.L_2:


//--------------------- .nv.constant0.matmul_kernel --------------------------
	.section	.nv.constant0.matmul_kernel,"a",@progbits
	.sectionflags	@""
	.align	4
.nv.constant0.matmul_kernel:
	.zero		976


//--------------------- SYMBOLS --------------------------

	.type		.nv.reservedSmem.offset0,@object
	.size		.nv.reservedSmem.offset0,0x4
	.type		.nv.reservedSmem.cap,@object
	.size		.nv.reservedSmem.cap,0x4
